//
// Generated by NVIDIA NVVM Compiler
//
// Compiler Build ID: CL-36424714
// Cuda compilation tools, release 13.0, V13.0.88
// Based on NVVM 20.0.0
//

.version 9.0
.target sm_100
.address_size 64

	// .globl	_Z37flash3_fused_attention_fp16_kernel_v3PK6__halfS1_S1_PS_iiiiif
.extern .shared .align 16 .b8 smem[];

.visible .entry _Z37flash3_fused_attention_fp16_kernel_v3PK6__halfS1_S1_PS_iiiiif(
	.param .u64 .ptr .align 1 _Z37flash3_fused_attention_fp16_kernel_v3PK6__halfS1_S1_PS_iiiiif_param_0,
	.param .u64 .ptr .align 1 _Z37flash3_fused_attention_fp16_kernel_v3PK6__halfS1_S1_PS_iiiiif_param_1,
	.param .u64 .ptr .align 1 _Z37flash3_fused_attention_fp16_kernel_v3PK6__halfS1_S1_PS_iiiiif_param_2,
	.param .u64 .ptr .align 1 _Z37flash3_fused_attention_fp16_kernel_v3PK6__halfS1_S1_PS_iiiiif_param_3,
	.param .u32 _Z37flash3_fused_attention_fp16_kernel_v3PK6__halfS1_S1_PS_iiiiif_param_4,
	.param .u32 _Z37flash3_fused_attention_fp16_kernel_v3PK6__halfS1_S1_PS_iiiiif_param_5,
	.param .u32 _Z37flash3_fused_attention_fp16_kernel_v3PK6__halfS1_S1_PS_iiiiif_param_6,
	.param .u32 _Z37flash3_fused_attention_fp16_kernel_v3PK6__halfS1_S1_PS_iiiiif_param_7,
	.param .u32 _Z37flash3_fused_attention_fp16_kernel_v3PK6__halfS1_S1_PS_iiiiif_param_8,
	.param .f32 _Z37flash3_fused_attention_fp16_kernel_v3PK6__halfS1_S1_PS_iiiiif_param_9
)
.maxntid 128
{
	.local .align 16 .b8 	__local_depot0[112];
	.reg .b64 	%SP;
	.reg .b64 	%SPL;
	.reg .pred 	%p<332>;
	.reg .b16 	%rs<387>;
	.reg .b32 	%r<881>;
	.reg .b32 	%f<1696>;
	.reg .b64 	%rd<446>;

	mov.u64 	%SPL, __local_depot0;
	ld.param.u64 	%rd39, [_Z37flash3_fused_attention_fp16_kernel_v3PK6__halfS1_S1_PS_iiiiif_param_0];
	ld.param.u64 	%rd40, [_Z37flash3_fused_attention_fp16_kernel_v3PK6__halfS1_S1_PS_iiiiif_param_1];
	ld.param.u64 	%rd41, [_Z37flash3_fused_attention_fp16_kernel_v3PK6__halfS1_S1_PS_iiiiif_param_2];
	ld.param.u64 	%rd42, [_Z37flash3_fused_attention_fp16_kernel_v3PK6__halfS1_S1_PS_iiiiif_param_3];
	ld.param.u32 	%r270, [_Z37flash3_fused_attention_fp16_kernel_v3PK6__halfS1_S1_PS_iiiiif_param_4];
	ld.param.u32 	%r266, [_Z37flash3_fused_attention_fp16_kernel_v3PK6__halfS1_S1_PS_iiiiif_param_5];
	ld.param.u32 	%r267, [_Z37flash3_fused_attention_fp16_kernel_v3PK6__halfS1_S1_PS_iiiiif_param_6];
	ld.param.u32 	%r268, [_Z37flash3_fused_attention_fp16_kernel_v3PK6__halfS1_S1_PS_iiiiif_param_7];
	ld.param.u32 	%r269, [_Z37flash3_fused_attention_fp16_kernel_v3PK6__halfS1_S1_PS_iiiiif_param_8];
	ld.param.f32 	%f213, [_Z37flash3_fused_attention_fp16_kernel_v3PK6__halfS1_S1_PS_iiiiif_param_9];
	cvta.to.global.u64 	%rd1, %rd42;
	add.u64 	%rd2, %SPL, 0;
	add.u64 	%rd3, %SPL, 16;
	add.u64 	%rd4, %SPL, 32;
	add.u64 	%rd5, %SPL, 96;
	mov.u32 	%r1, %tid.x;
	shr.u32 	%r2, %r1, 5;
	and.b32  	%r3, %r1, 31;
	mov.u32 	%r271, %ctaid.x;
	shl.b32 	%r4, %r271, 6;
	mov.u32 	%r5, %ctaid.y;
	mov.u32 	%r6, %ctaid.z;
	setp.ge.s32 	%p1, %r5, %r266;
	setp.ge.s32 	%p2, %r6, %r270;
	or.pred  	%p3, %p2, %p1;
	@%p3 bra 	$L__BB0_247;
	sub.s32 	%r7, %r267, %r4;
	min.s32 	%r8, %r7, 64;
	setp.lt.s32 	%p4, %r7, 1;
	@%p4 bra 	$L__BB0_247;
	mul.wide.u32 	%rd47, %r266, %r6;
	cvt.u64.u32 	%rd48, %r5;
	add.s64 	%rd49, %rd47, %rd48;
	cvt.s64.s32 	%rd50, %r267;
	mul.lo.s64 	%rd51, %rd49, %rd50;
	cvt.s64.s32 	%rd52, %r268;
	mul.lo.s64 	%rd6, %rd51, %rd52;
	add.s32 	%r9, %r268, 8;
	shl.b32 	%r10, %r9, 7;
	mul.lo.s32 	%r11, %r8, %r268;
	setp.ge.s32 	%p5, %r1, %r11;
	@%p5 bra 	$L__BB0_5;
	mov.u32 	%r12, %ntid.x;
	cvta.to.global.u64 	%rd7, %rd39;
	mov.u32 	%r784, %r1;
$L__BB0_4:
	div.s32 	%r272, %r784, %r268;
	mul.lo.s32 	%r273, %r272, %r268;
	sub.s32 	%r274, %r784, %r273;
	mad.lo.s32 	%r275, %r272, %r9, %r274;
	shl.b32 	%r276, %r275, 1;
	mov.u32 	%r277, smem;
	add.s32 	%r278, %r277, %r276;
	add.s32 	%r279, %r4, %r272;
	mad.lo.s32 	%r280, %r279, %r268, %r274;
	cvt.s64.s32 	%rd53, %r280;
	add.s64 	%rd54, %rd6, %rd53;
	shl.b64 	%rd55, %rd54, 1;
	add.s64 	%rd56, %rd7, %rd55;
	ld.global.nc.u16 	%rs1, [%rd56];
	st.shared.u16 	[%r278], %rs1;
	add.s32 	%r784, %r784, %r12;
	setp.lt.s32 	%p6, %r784, %r11;
	@%p6 bra 	$L__BB0_4;
$L__BB0_5:
	bar.sync 	0;
	shr.s32 	%r281, %r268, 31;
	shr.u32 	%r282, %r281, 27;
	add.s32 	%r283, %r268, %r282;
	shr.s32 	%r15, %r283, 5;
	add.s32 	%r284, %r8, 3;
	shr.u32 	%r16, %r284, 2;
	min.u32 	%r17, %r16, 4;
	setp.lt.s32 	%p7, %r268, 32;
	@%p7 bra 	$L__BB0_72;
	add.s32 	%r18, %r15, -1;
	and.b32  	%r19, %r15, 15;
	and.b32  	%r20, %r15, 7;
	mov.b32 	%r294, -8388608;
	st.local.u32 	[%rd2], %r294;
	mov.b32 	%r798, 0;
	st.local.u32 	[%rd3], %r798;
	setp.lt.u32 	%p11, %r18, 15;
	@%p11 bra 	$L__BB0_50;
	and.b32  	%r798, %r15, 67108848;
	mov.b32 	%r785, 0;
	bra.uni 	$L__BB0_49;
$L__BB0_8:
	setp.lt.u32 	%p21, %r18, 15;
	mov.b32 	%r302, -8388608;
	st.local.u32 	[%rd2+4], %r302;
	mov.b32 	%r788, 0;
	st.local.u32 	[%rd3+4], %r788;
	@%p21 bra 	$L__BB0_11;
	and.b32  	%r788, %r15, 67108848;
	mov.b32 	%r786, 0;
$L__BB0_10:
	.pragma "nounroll";
	mul.wide.u32 	%rd64, %r786, 4;
	add.s64 	%rd65, %rd4, %rd64;
	mov.f32 	%f215, 0f00000000;
	st.local.v4.f32 	[%rd65+16], {%f215, %f215, %f215, %f215};
	st.local.v4.f32 	[%rd65+32], {%f215, %f215, %f215, %f215};
	st.local.v4.f32 	[%rd65+48], {%f215, %f215, %f215, %f215};
	st.local.v4.f32 	[%rd65+64], {%f215, %f215, %f215, %f215};
	add.s32 	%r786, %r786, 16;
	setp.ne.s32 	%p22, %r786, %r788;
	@%p22 bra 	$L__BB0_10;
$L__BB0_11:
	setp.eq.s32 	%p23, %r19, 0;
	@%p23 bra 	$L__BB0_21;
	setp.lt.u32 	%p24, %r19, 8;
	@%p24 bra 	$L__BB0_14;
	mul.wide.u32 	%rd66, %r788, 4;
	add.s64 	%rd67, %rd4, %rd66;
	mov.b32 	%r304, 0;
	st.local.u32 	[%rd67+16], %r304;
	st.local.u32 	[%rd67+20], %r304;
	st.local.u32 	[%rd67+24], %r304;
	st.local.u32 	[%rd67+28], %r304;
	st.local.u32 	[%rd67+32], %r304;
	st.local.u32 	[%rd67+36], %r304;
	st.local.u32 	[%rd67+40], %r304;
	st.local.u32 	[%rd67+44], %r304;
	add.s32 	%r788, %r788, 8;
$L__BB0_14:
	setp.eq.s32 	%p25, %r20, 0;
	@%p25 bra 	$L__BB0_21;
	and.b32  	%r29, %r15, 3;
	setp.lt.u32 	%p26, %r20, 4;
	@%p26 bra 	$L__BB0_17;
	mul.wide.u32 	%rd68, %r788, 4;
	add.s64 	%rd69, %rd4, %rd68;
	mov.b32 	%r305, 0;
	st.local.u32 	[%rd69+16], %r305;
	st.local.u32 	[%rd69+20], %r305;
	st.local.u32 	[%rd69+24], %r305;
	st.local.u32 	[%rd69+28], %r305;
	add.s32 	%r788, %r788, 4;
$L__BB0_17:
	setp.eq.s32 	%p27, %r29, 0;
	@%p27 bra 	$L__BB0_21;
	mul.wide.u32 	%rd70, %r788, 4;
	add.s64 	%rd8, %rd4, %rd70;
	mov.b32 	%r306, 0;
	st.local.u32 	[%rd8+16], %r306;
	setp.eq.s32 	%p28, %r29, 1;
	@%p28 bra 	$L__BB0_21;
	mov.b32 	%r307, 0;
	st.local.u32 	[%rd8+20], %r307;
	setp.eq.s32 	%p29, %r29, 2;
	@%p29 bra 	$L__BB0_21;
	mov.b32 	%r308, 0;
	st.local.u32 	[%rd8+24], %r308;
$L__BB0_21:
	setp.eq.s32 	%p30, %r16, 2;
	@%p30 bra 	$L__BB0_61;
	setp.lt.u32 	%p31, %r18, 15;
	mov.b32 	%r310, -8388608;
	st.local.u32 	[%rd2+8], %r310;
	mov.b32 	%r792, 0;
	st.local.u32 	[%rd3+8], %r792;
	@%p31 bra 	$L__BB0_25;
	and.b32  	%r792, %r15, 67108848;
	mov.b32 	%r790, 0;
$L__BB0_24:
	.pragma "nounroll";
	mul.wide.u32 	%rd71, %r790, 4;
	add.s64 	%rd72, %rd4, %rd71;
	mov.f32 	%f216, 0f00000000;
	st.local.v4.f32 	[%rd72+32], {%f216, %f216, %f216, %f216};
	st.local.v4.f32 	[%rd72+48], {%f216, %f216, %f216, %f216};
	st.local.v4.f32 	[%rd72+64], {%f216, %f216, %f216, %f216};
	st.local.v4.f32 	[%rd72+80], {%f216, %f216, %f216, %f216};
	add.s32 	%r790, %r790, 16;
	setp.ne.s32 	%p32, %r790, %r792;
	@%p32 bra 	$L__BB0_24;
$L__BB0_25:
	setp.eq.s32 	%p33, %r19, 0;
	@%p33 bra 	$L__BB0_35;
	setp.lt.u32 	%p34, %r19, 8;
	@%p34 bra 	$L__BB0_28;
	mul.wide.u32 	%rd73, %r792, 4;
	add.s64 	%rd74, %rd4, %rd73;
	mov.b32 	%r312, 0;
	st.local.u32 	[%rd74+32], %r312;
	st.local.u32 	[%rd74+36], %r312;
	st.local.u32 	[%rd74+40], %r312;
	st.local.u32 	[%rd74+44], %r312;
	st.local.u32 	[%rd74+48], %r312;
	st.local.u32 	[%rd74+52], %r312;
	st.local.u32 	[%rd74+56], %r312;
	st.local.u32 	[%rd74+60], %r312;
	add.s32 	%r792, %r792, 8;
$L__BB0_28:
	setp.eq.s32 	%p35, %r20, 0;
	@%p35 bra 	$L__BB0_35;
	and.b32  	%r38, %r15, 3;
	setp.lt.u32 	%p36, %r20, 4;
	@%p36 bra 	$L__BB0_31;
	mul.wide.u32 	%rd75, %r792, 4;
	add.s64 	%rd76, %rd4, %rd75;
	mov.b32 	%r313, 0;
	st.local.u32 	[%rd76+32], %r313;
	st.local.u32 	[%rd76+36], %r313;
	st.local.u32 	[%rd76+40], %r313;
	st.local.u32 	[%rd76+44], %r313;
	add.s32 	%r792, %r792, 4;
$L__BB0_31:
	setp.eq.s32 	%p37, %r38, 0;
	@%p37 bra 	$L__BB0_35;
	mul.wide.u32 	%rd77, %r792, 4;
	add.s64 	%rd9, %rd4, %rd77;
	mov.b32 	%r314, 0;
	st.local.u32 	[%rd9+32], %r314;
	setp.eq.s32 	%p38, %r38, 1;
	@%p38 bra 	$L__BB0_35;
	mov.b32 	%r315, 0;
	st.local.u32 	[%rd9+36], %r315;
	setp.eq.s32 	%p39, %r38, 2;
	@%p39 bra 	$L__BB0_35;
	mov.b32 	%r316, 0;
	st.local.u32 	[%rd9+40], %r316;
$L__BB0_35:
	setp.eq.s32 	%p40, %r16, 3;
	@%p40 bra 	$L__BB0_61;
	setp.lt.u32 	%p41, %r18, 15;
	mov.b32 	%r318, -8388608;
	st.local.u32 	[%rd2+12], %r318;
	mov.b32 	%r796, 0;
	st.local.u32 	[%rd3+12], %r796;
	@%p41 bra 	$L__BB0_39;
	and.b32  	%r796, %r15, 67108848;
	mov.b32 	%r794, 0;
$L__BB0_38:
	.pragma "nounroll";
	mul.wide.u32 	%rd78, %r794, 4;
	add.s64 	%rd79, %rd4, %rd78;
	mov.f32 	%f217, 0f00000000;
	st.local.v4.f32 	[%rd79+48], {%f217, %f217, %f217, %f217};
	st.local.v4.f32 	[%rd79+64], {%f217, %f217, %f217, %f217};
	st.local.v4.f32 	[%rd79+80], {%f217, %f217, %f217, %f217};
	st.local.v4.f32 	[%rd79+96], {%f217, %f217, %f217, %f217};
	add.s32 	%r794, %r794, 16;
	setp.ne.s32 	%p42, %r794, %r796;
	@%p42 bra 	$L__BB0_38;
$L__BB0_39:
	setp.eq.s32 	%p43, %r19, 0;
	@%p43 bra 	$L__BB0_61;
	setp.lt.u32 	%p44, %r19, 8;
	@%p44 bra 	$L__BB0_42;
	mul.wide.u32 	%rd80, %r796, 4;
	add.s64 	%rd81, %rd4, %rd80;
	mov.b32 	%r320, 0;
	st.local.u32 	[%rd81+48], %r320;
	st.local.u32 	[%rd81+52], %r320;
	st.local.u32 	[%rd81+56], %r320;
	st.local.u32 	[%rd81+60], %r320;
	st.local.u32 	[%rd81+64], %r320;
	st.local.u32 	[%rd81+68], %r320;
	st.local.u32 	[%rd81+72], %r320;
	st.local.u32 	[%rd81+76], %r320;
	add.s32 	%r796, %r796, 8;
$L__BB0_42:
	setp.eq.s32 	%p45, %r20, 0;
	@%p45 bra 	$L__BB0_61;
	and.b32  	%r47, %r15, 3;
	setp.lt.u32 	%p46, %r20, 4;
	@%p46 bra 	$L__BB0_45;
	mul.wide.u32 	%rd82, %r796, 4;
	add.s64 	%rd83, %rd4, %rd82;
	mov.b32 	%r321, 0;
	st.local.u32 	[%rd83+48], %r321;
	st.local.u32 	[%rd83+52], %r321;
	st.local.u32 	[%rd83+56], %r321;
	st.local.u32 	[%rd83+60], %r321;
	add.s32 	%r796, %r796, 4;
$L__BB0_45:
	setp.eq.s32 	%p47, %r47, 0;
	@%p47 bra 	$L__BB0_61;
	mul.wide.u32 	%rd84, %r796, 4;
	add.s64 	%rd10, %rd4, %rd84;
	mov.b32 	%r322, 0;
	st.local.u32 	[%rd10+48], %r322;
	setp.eq.s32 	%p48, %r47, 1;
	@%p48 bra 	$L__BB0_61;
	mov.b32 	%r323, 0;
	st.local.u32 	[%rd10+52], %r323;
	setp.eq.s32 	%p49, %r47, 2;
	@%p49 bra 	$L__BB0_61;
	mov.b32 	%r324, 0;
	st.local.u32 	[%rd10+56], %r324;
	bra.uni 	$L__BB0_61;
$L__BB0_49:
	.pragma "nounroll";
	mul.wide.u32 	%rd57, %r785, 4;
	add.s64 	%rd58, %rd4, %rd57;
	mov.f32 	%f214, 0f00000000;
	st.local.v4.f32 	[%rd58], {%f214, %f214, %f214, %f214};
	st.local.v4.f32 	[%rd58+16], {%f214, %f214, %f214, %f214};
	st.local.v4.f32 	[%rd58+32], {%f214, %f214, %f214, %f214};
	st.local.v4.f32 	[%rd58+48], {%f214, %f214, %f214, %f214};
	add.s32 	%r785, %r785, 16;
	setp.eq.s32 	%p12, %r785, %r798;
	@%p12 bra 	$L__BB0_50;
	bra.uni 	$L__BB0_49;
$L__BB0_50:
	setp.eq.s32 	%p13, %r19, 0;
	@%p13 bra 	$L__BB0_60;
	setp.lt.u32 	%p14, %r19, 8;
	@%p14 bra 	$L__BB0_53;
	mul.wide.u32 	%rd59, %r798, 4;
	add.s64 	%rd60, %rd4, %rd59;
	mov.b32 	%r296, 0;
	st.local.u32 	[%rd60], %r296;
	st.local.u32 	[%rd60+4], %r296;
	st.local.u32 	[%rd60+8], %r296;
	st.local.u32 	[%rd60+12], %r296;
	st.local.u32 	[%rd60+16], %r296;
	st.local.u32 	[%rd60+20], %r296;
	st.local.u32 	[%rd60+24], %r296;
	st.local.u32 	[%rd60+28], %r296;
	add.s32 	%r798, %r798, 8;
$L__BB0_53:
	setp.eq.s32 	%p15, %r20, 0;
	@%p15 bra 	$L__BB0_60;
	and.b32  	%r54, %r15, 3;
	setp.lt.u32 	%p16, %r20, 4;
	@%p16 bra 	$L__BB0_56;
	mul.wide.u32 	%rd61, %r798, 4;
	add.s64 	%rd62, %rd4, %rd61;
	mov.b32 	%r297, 0;
	st.local.u32 	[%rd62], %r297;
	st.local.u32 	[%rd62+4], %r297;
	st.local.u32 	[%rd62+8], %r297;
	st.local.u32 	[%rd62+12], %r297;
	add.s32 	%r798, %r798, 4;
$L__BB0_56:
	setp.eq.s32 	%p17, %r54, 0;
	@%p17 bra 	$L__BB0_60;
	mul.wide.u32 	%rd63, %r798, 4;
	add.s64 	%rd11, %rd4, %rd63;
	mov.b32 	%r298, 0;
	st.local.u32 	[%rd11], %r298;
	setp.eq.s32 	%p18, %r54, 1;
	@%p18 bra 	$L__BB0_60;
	mov.b32 	%r299, 0;
	st.local.u32 	[%rd11+4], %r299;
	setp.eq.s32 	%p19, %r54, 2;
	@%p19 bra 	$L__BB0_60;
	mov.b32 	%r300, 0;
	st.local.u32 	[%rd11+8], %r300;
$L__BB0_60:
	setp.gt.u32 	%p20, %r7, 4;
	@%p20 bra 	$L__BB0_8;
$L__BB0_61:
	setp.lt.s32 	%p50, %r267, 1;
	@%p50 bra 	$L__BB0_76;
	mov.u32 	%r326, smem;
	add.s32 	%r57, %r326, %r10;
	add.s32 	%r58, %r57, %r10;
	mov.u32 	%r59, %ntid.x;
	add.s32 	%r60, %r15, -1;
	and.b32  	%r61, %r15, 7;
	add.s32 	%r62, %r61, -1;
	and.b32  	%r63, %r15, 3;
	add.s32 	%r64, %r63, -1;
	and.b32  	%r65, %r15, 15;
	add.s32 	%r66, %r65, -1;
	and.b32  	%r67, %r15, 67108856;
	and.b32  	%r68, %r15, 1;
	add.s32 	%r69, %r4, %r2;
	mad.lo.s32 	%r70, %r2, %r9, %r3;
	and.b32  	%r71, %r15, 67108848;
	shl.b32 	%r327, %r9, 2;
	add.s32 	%r72, %r70, %r327;
	add.s32 	%r73, %r69, 8;
	shl.b32 	%r328, %r9, 3;
	add.s32 	%r74, %r70, %r328;
	add.s32 	%r75, %r74, %r327;
	neg.s32 	%r76, %r67;
	shl.b32 	%r329, %r3, 1;
	add.s32 	%r330, %r329, %r326;
	add.s32 	%r77, %r330, 256;
	cvta.to.global.u64 	%rd12, %rd40;
	cvta.to.global.u64 	%rd13, %rd41;
	mov.b32 	%r818, 0;
	mov.u32 	%r817, %r267;
$L__BB0_63:
	min.s32 	%r331, %r817, 64;
	max.s32 	%r133, %r331, 1;
	sub.s32 	%r134, %r267, %r818;
	min.s32 	%r332, %r134, 64;
	mul.lo.s32 	%r135, %r332, %r268;
	setp.ge.s32 	%p51, %r1, %r135;
	@%p51 bra 	$L__BB0_66;
	mov.u32 	%r819, %r1;
$L__BB0_65:
	div.s32 	%r333, %r819, %r268;
	mul.lo.s32 	%r334, %r333, %r268;
	sub.s32 	%r335, %r819, %r334;
	mad.lo.s32 	%r336, %r333, %r9, %r335;
	shl.b32 	%r337, %r336, 1;
	add.s32 	%r338, %r57, %r337;
	add.s32 	%r339, %r333, %r818;
	mad.lo.s32 	%r340, %r339, %r268, %r335;
	cvt.s64.s32 	%rd85, %r340;
	add.s64 	%rd86, %rd6, %rd85;
	shl.b64 	%rd87, %rd86, 1;
	add.s64 	%rd88, %rd12, %rd87;
	ld.global.nc.u16 	%rs2, [%rd88];
	st.shared.u16 	[%r338], %rs2;
	add.s32 	%r341, %r338, %r10;
	add.s64 	%rd89, %rd13, %rd87;
	ld.global.nc.u16 	%rs3, [%rd89];
	st.shared.u16 	[%r341], %rs3;
	add.s32 	%r819, %r819, %r59;
	setp.lt.s32 	%p52, %r819, %r135;
	@%p52 bra 	$L__BB0_65;
$L__BB0_66:
	setp.ge.s32 	%p53, %r2, %r8;
	bar.sync 	0;
	@%p53 bra 	$L__BB0_421;
	setp.lt.s32 	%p54, %r134, 1;
	@%p54 bra 	$L__BB0_417;
	setp.gt.s32 	%p65, %r268, 31;
	@%p65 bra 	$L__BB0_248;
	and.b32  	%r138, %r133, 1;
	and.b32  	%r139, %r133, 126;
	mov.u32 	%r872, %r2;
$L__BB0_70:
	add.s32 	%r245, %r4, %r872;
	sub.s32 	%r362, %r872, %r2;
	shr.u32 	%r246, %r362, 2;
	setp.lt.u32 	%p66, %r246, %r17;
	@%p66 bra 	$L__BB0_412;
$L__BB0_71:
	add.s32 	%r872, %r872, 4;
	setp.lt.s32 	%p90, %r872, %r8;
	@%p90 bra 	$L__BB0_70;
	bra.uni 	$L__BB0_421;
$L__BB0_72:
	mov.b32 	%r285, -8388608;
	st.local.u32 	[%rd2], %r285;
	mov.b32 	%r286, 0;
	st.local.u32 	[%rd3], %r286;
	setp.lt.u32 	%p8, %r7, 5;
	@%p8 bra 	$L__BB0_61;
	mov.b32 	%r287, -8388608;
	st.local.u32 	[%rd2+4], %r287;
	mov.b32 	%r288, 0;
	st.local.u32 	[%rd3+4], %r288;
	setp.eq.s32 	%p9, %r16, 2;
	@%p9 bra 	$L__BB0_61;
	mov.b32 	%r289, -8388608;
	st.local.u32 	[%rd2+8], %r289;
	mov.b32 	%r290, 0;
	st.local.u32 	[%rd3+8], %r290;
	setp.eq.s32 	%p10, %r16, 3;
	@%p10 bra 	$L__BB0_61;
	mov.b32 	%r291, -8388608;
	st.local.u32 	[%rd2+12], %r291;
	mov.b32 	%r292, 0;
	st.local.u32 	[%rd3+12], %r292;
	bra.uni 	$L__BB0_61;
$L__BB0_76:
	setp.lt.s32 	%p231, %r268, 32;
	setp.ge.s32 	%p232, %r2, %r8;
	or.pred  	%p233, %p232, %p231;
	@%p233 bra 	$L__BB0_247;
	add.s32 	%r78, %r15, -1;
	and.b32  	%r79, %r15, 7;
	and.b32  	%r80, %r15, 3;
	add.s32 	%r81, %r80, -1;
	add.s32 	%r82, %r4, %r2;
	ld.local.f32 	%f1, [%rd3];
	mad.lo.s32 	%r83, %r82, %r268, %r3;
	setp.lt.u32 	%p234, %r78, 7;
	mov.b32 	%r814, 0;
	@%p234 bra 	$L__BB0_96;
	and.b32  	%r814, %r15, 67108856;
	mov.b32 	%r801, 0;
$L__BB0_79:
	.pragma "nounroll";
	setp.leu.f32 	%p235, %f1, 0f00000000;
	mul.wide.u32 	%rd185, %r801, 4;
	add.s64 	%rd14, %rd4, %rd185;
	mov.f32 	%f1596, 0f00000000;
	@%p235 bra 	$L__BB0_81;
	ld.local.f32 	%f1417, [%rd14];
	div.rn.f32 	%f1596, %f1417, %f1;
$L__BB0_81:
	setp.leu.f32 	%p236, %f1, 0f00000000;
	// begin inline asm
	{  cvt.rn.f16.f32 %rs327, %f1596;}

	// end inline asm
	shl.b32 	%r704, %r801, 5;
	add.s32 	%r85, %r83, %r704;
	cvt.s64.s32 	%rd186, %r85;
	add.s64 	%rd187, %rd6, %rd186;
	shl.b64 	%rd188, %rd187, 1;
	add.s64 	%rd189, %rd1, %rd188;
	st.global.u16 	[%rd189], %rs327;
	mov.f32 	%f1597, 0f00000000;
	@%p236 bra 	$L__BB0_83;
	ld.local.f32 	%f1420, [%rd14+4];
	div.rn.f32 	%f1597, %f1420, %f1;
$L__BB0_83:
	setp.leu.f32 	%p237, %f1, 0f00000000;
	// begin inline asm
	{  cvt.rn.f16.f32 %rs328, %f1597;}

	// end inline asm
	add.s32 	%r705, %r85, 32;
	cvt.s64.s32 	%rd190, %r705;
	add.s64 	%rd191, %rd6, %rd190;
	shl.b64 	%rd192, %rd191, 1;
	add.s64 	%rd193, %rd1, %rd192;
	st.global.u16 	[%rd193], %rs328;
	mov.f32 	%f1598, 0f00000000;
	@%p237 bra 	$L__BB0_85;
	ld.local.f32 	%f1423, [%rd14+8];
	div.rn.f32 	%f1598, %f1423, %f1;
$L__BB0_85:
	setp.leu.f32 	%p238, %f1, 0f00000000;
	// begin inline asm
	{  cvt.rn.f16.f32 %rs329, %f1598;}

	// end inline asm
	add.s32 	%r706, %r85, 64;
	cvt.s64.s32 	%rd194, %r706;
	add.s64 	%rd195, %rd6, %rd194;
	shl.b64 	%rd196, %rd195, 1;
	add.s64 	%rd197, %rd1, %rd196;
	st.global.u16 	[%rd197], %rs329;
	mov.f32 	%f1599, 0f00000000;
	@%p238 bra 	$L__BB0_87;
	ld.local.f32 	%f1426, [%rd14+12];
	div.rn.f32 	%f1599, %f1426, %f1;
$L__BB0_87:
	setp.leu.f32 	%p239, %f1, 0f00000000;
	// begin inline asm
	{  cvt.rn.f16.f32 %rs330, %f1599;}

	// end inline asm
	add.s32 	%r707, %r85, 96;
	cvt.s64.s32 	%rd198, %r707;
	add.s64 	%rd199, %rd6, %rd198;
	shl.b64 	%rd200, %rd199, 1;
	add.s64 	%rd201, %rd1, %rd200;
	st.global.u16 	[%rd201], %rs330;
	mov.f32 	%f1600, 0f00000000;
	@%p239 bra 	$L__BB0_89;
	ld.local.f32 	%f1429, [%rd14+16];
	div.rn.f32 	%f1600, %f1429, %f1;
$L__BB0_89:
	setp.leu.f32 	%p240, %f1, 0f00000000;
	// begin inline asm
	{  cvt.rn.f16.f32 %rs331, %f1600;}

	// end inline asm
	add.s32 	%r708, %r85, 128;
	cvt.s64.s32 	%rd202, %r708;
	add.s64 	%rd203, %rd6, %rd202;
	shl.b64 	%rd204, %rd203, 1;
	add.s64 	%rd205, %rd1, %rd204;
	st.global.u16 	[%rd205], %rs331;
	mov.f32 	%f1601, 0f00000000;
	@%p240 bra 	$L__BB0_91;
	ld.local.f32 	%f1432, [%rd14+20];
	div.rn.f32 	%f1601, %f1432, %f1;
$L__BB0_91:
	setp.leu.f32 	%p241, %f1, 0f00000000;
	// begin inline asm
	{  cvt.rn.f16.f32 %rs332, %f1601;}

	// end inline asm
	add.s32 	%r709, %r85, 160;
	cvt.s64.s32 	%rd206, %r709;
	add.s64 	%rd207, %rd6, %rd206;
	shl.b64 	%rd208, %rd207, 1;
	add.s64 	%rd209, %rd1, %rd208;
	st.global.u16 	[%rd209], %rs332;
	mov.f32 	%f1602, 0f00000000;
	@%p241 bra 	$L__BB0_93;
	ld.local.f32 	%f1435, [%rd14+24];
	div.rn.f32 	%f1602, %f1435, %f1;
$L__BB0_93:
	setp.leu.f32 	%p242, %f1, 0f00000000;
	// begin inline asm
	{  cvt.rn.f16.f32 %rs333, %f1602;}

	// end inline asm
	add.s32 	%r710, %r85, 192;
	cvt.s64.s32 	%rd210, %r710;
	add.s64 	%rd211, %rd6, %rd210;
	shl.b64 	%rd212, %rd211, 1;
	add.s64 	%rd213, %rd1, %rd212;
	st.global.u16 	[%rd213], %rs333;
	mov.f32 	%f1603, 0f00000000;
	@%p242 bra 	$L__BB0_95;
	ld.local.f32 	%f1438, [%rd14+28];
	div.rn.f32 	%f1603, %f1438, %f1;
$L__BB0_95:
	// begin inline asm
	{  cvt.rn.f16.f32 %rs334, %f1603;}

	// end inline asm
	add.s32 	%r711, %r85, 224;
	cvt.s64.s32 	%rd214, %r711;
	add.s64 	%rd215, %rd6, %rd214;
	shl.b64 	%rd216, %rd215, 1;
	add.s64 	%rd217, %rd1, %rd216;
	st.global.u16 	[%rd217], %rs334;
	add.s32 	%r801, %r801, 8;
	setp.eq.s32 	%p243, %r801, %r814;
	@%p243 bra 	$L__BB0_96;
	bra.uni 	$L__BB0_79;
$L__BB0_96:
	setp.eq.s32 	%p244, %r79, 0;
	@%p244 bra 	$L__BB0_118;
	setp.lt.u32 	%p245, %r79, 4;
	@%p245 bra 	$L__BB0_107;
	setp.leu.f32 	%p246, %f1, 0f00000000;
	mul.wide.u32 	%rd218, %r814, 4;
	add.s64 	%rd24, %rd4, %rd218;
	mov.f32 	%f1649, 0f00000000;
	@%p246 bra 	$L__BB0_100;
	ld.local.f32 	%f1441, [%rd24];
	div.rn.f32 	%f1649, %f1441, %f1;
$L__BB0_100:
	setp.leu.f32 	%p247, %f1, 0f00000000;
	// begin inline asm
	{  cvt.rn.f16.f32 %rs335, %f1649;}

	// end inline asm
	shl.b32 	%r712, %r814, 5;
	add.s32 	%r125, %r83, %r712;
	cvt.s64.s32 	%rd219, %r125;
	add.s64 	%rd220, %rd6, %rd219;
	shl.b64 	%rd221, %rd220, 1;
	add.s64 	%rd222, %rd1, %rd221;
	st.global.u16 	[%rd222], %rs335;
	mov.f32 	%f1650, 0f00000000;
	@%p247 bra 	$L__BB0_102;
	ld.local.f32 	%f1444, [%rd24+4];
	div.rn.f32 	%f1650, %f1444, %f1;
$L__BB0_102:
	setp.leu.f32 	%p248, %f1, 0f00000000;
	// begin inline asm
	{  cvt.rn.f16.f32 %rs336, %f1650;}

	// end inline asm
	add.s32 	%r713, %r125, 32;
	cvt.s64.s32 	%rd223, %r713;
	add.s64 	%rd224, %rd6, %rd223;
	shl.b64 	%rd225, %rd224, 1;
	add.s64 	%rd226, %rd1, %rd225;
	st.global.u16 	[%rd226], %rs336;
	mov.f32 	%f1651, 0f00000000;
	@%p248 bra 	$L__BB0_104;
	ld.local.f32 	%f1447, [%rd24+8];
	div.rn.f32 	%f1651, %f1447, %f1;
$L__BB0_104:
	setp.leu.f32 	%p249, %f1, 0f00000000;
	// begin inline asm
	{  cvt.rn.f16.f32 %rs337, %f1651;}

	// end inline asm
	add.s32 	%r714, %r125, 64;
	cvt.s64.s32 	%rd227, %r714;
	add.s64 	%rd228, %rd6, %rd227;
	shl.b64 	%rd229, %rd228, 1;
	add.s64 	%rd230, %rd1, %rd229;
	st.global.u16 	[%rd230], %rs337;
	mov.f32 	%f1652, 0f00000000;
	@%p249 bra 	$L__BB0_106;
	ld.local.f32 	%f1450, [%rd24+12];
	div.rn.f32 	%f1652, %f1450, %f1;
$L__BB0_106:
	// begin inline asm
	{  cvt.rn.f16.f32 %rs338, %f1652;}

	// end inline asm
	add.s32 	%r715, %r125, 96;
	cvt.s64.s32 	%rd231, %r715;
	add.s64 	%rd232, %rd6, %rd231;
	shl.b64 	%rd233, %rd232, 1;
	add.s64 	%rd234, %rd1, %rd233;
	st.global.u16 	[%rd234], %rs338;
	add.s32 	%r814, %r814, 4;
$L__BB0_107:
	setp.eq.s32 	%p250, %r80, 0;
	@%p250 bra 	$L__BB0_118;
	setp.eq.s32 	%p251, %r81, 0;
	@%p251 bra 	$L__BB0_114;
	setp.leu.f32 	%p252, %f1, 0f00000000;
	mul.wide.u32 	%rd235, %r814, 4;
	add.s64 	%rd25, %rd4, %rd235;
	mov.f32 	%f1653, 0f00000000;
	@%p252 bra 	$L__BB0_111;
	ld.local.f32 	%f1453, [%rd25];
	div.rn.f32 	%f1653, %f1453, %f1;
$L__BB0_111:
	setp.leu.f32 	%p253, %f1, 0f00000000;
	// begin inline asm
	{  cvt.rn.f16.f32 %rs339, %f1653;}

	// end inline asm
	shl.b32 	%r716, %r814, 5;
	add.s32 	%r128, %r83, %r716;
	cvt.s64.s32 	%rd236, %r128;
	add.s64 	%rd237, %rd6, %rd236;
	shl.b64 	%rd238, %rd237, 1;
	add.s64 	%rd239, %rd1, %rd238;
	st.global.u16 	[%rd239], %rs339;
	mov.f32 	%f1654, 0f00000000;
	@%p253 bra 	$L__BB0_113;
	ld.local.f32 	%f1456, [%rd25+4];
	div.rn.f32 	%f1654, %f1456, %f1;
$L__BB0_113:
	// begin inline asm
	{  cvt.rn.f16.f32 %rs340, %f1654;}

	// end inline asm
	add.s32 	%r717, %r128, 32;
	cvt.s64.s32 	%rd240, %r717;
	add.s64 	%rd241, %rd6, %rd240;
	shl.b64 	%rd242, %rd241, 1;
	add.s64 	%rd243, %rd1, %rd242;
	st.global.u16 	[%rd243], %rs340;
	add.s32 	%r814, %r814, 2;
$L__BB0_114:
	and.b32  	%r718, %r15, 1;
	setp.eq.b32 	%p254, %r718, 1;
	not.pred 	%p255, %p254;
	@%p255 bra 	$L__BB0_118;
	setp.leu.f32 	%p256, %f1, 0f00000000;
	mov.f32 	%f1655, 0f00000000;
	@%p256 bra 	$L__BB0_117;
	mul.wide.u32 	%rd244, %r814, 4;
	add.s64 	%rd245, %rd4, %rd244;
	ld.local.f32 	%f1459, [%rd245];
	div.rn.f32 	%f1655, %f1459, %f1;
$L__BB0_117:
	// begin inline asm
	{  cvt.rn.f16.f32 %rs341, %f1655;}

	// end inline asm
	shl.b32 	%r719, %r814, 5;
	add.s32 	%r720, %r83, %r719;
	cvt.s64.s32 	%rd246, %r720;
	add.s64 	%rd247, %rd6, %rd246;
	shl.b64 	%rd248, %rd247, 1;
	add.s64 	%rd249, %rd1, %rd248;
	st.global.u16 	[%rd249], %rs341;
$L__BB0_118:
	or.b32  	%r721, %r2, 4;
	setp.lt.s32 	%p257, %r721, %r8;
	@%p257 bra 	$L__BB0_119;
	bra.uni 	$L__BB0_247;
$L__BB0_119:
	setp.lt.s32 	%p258, %r7, 5;
	@%p258 bra 	$L__BB0_161;
	setp.lt.u32 	%p259, %r78, 7;
	add.s32 	%r723, %r82, 4;
	ld.local.f32 	%f18, [%rd3+4];
	mad.lo.s32 	%r87, %r723, %r268, %r3;
	mov.b32 	%r804, 0;
	@%p259 bra 	$L__BB0_139;
	and.b32  	%r804, %r15, 67108856;
	mov.b32 	%r802, 0;
$L__BB0_122:
	.pragma "nounroll";
	setp.leu.f32 	%p260, %f18, 0f00000000;
	mul.wide.u32 	%rd250, %r802, 4;
	add.s64 	%rd15, %rd4, %rd250;
	mov.f32 	%f1604, 0f00000000;
	@%p260 bra 	$L__BB0_124;
	ld.local.f32 	%f1462, [%rd15+16];
	div.rn.f32 	%f1604, %f1462, %f18;
$L__BB0_124:
	setp.leu.f32 	%p261, %f18, 0f00000000;
	// begin inline asm
	{  cvt.rn.f16.f32 %rs342, %f1604;}

	// end inline asm
	shl.b32 	%r725, %r802, 5;
	add.s32 	%r90, %r87, %r725;
	cvt.s64.s32 	%rd251, %r90;
	add.s64 	%rd252, %rd6, %rd251;
	shl.b64 	%rd253, %rd252, 1;
	add.s64 	%rd254, %rd1, %rd253;
	st.global.u16 	[%rd254], %rs342;
	mov.f32 	%f1605, 0f00000000;
	@%p261 bra 	$L__BB0_126;
	ld.local.f32 	%f1465, [%rd15+20];
	div.rn.f32 	%f1605, %f1465, %f18;
$L__BB0_126:
	setp.leu.f32 	%p262, %f18, 0f00000000;
	// begin inline asm
	{  cvt.rn.f16.f32 %rs343, %f1605;}

	// end inline asm
	add.s32 	%r726, %r90, 32;
	cvt.s64.s32 	%rd255, %r726;
	add.s64 	%rd256, %rd6, %rd255;
	shl.b64 	%rd257, %rd256, 1;
	add.s64 	%rd258, %rd1, %rd257;
	st.global.u16 	[%rd258], %rs343;
	mov.f32 	%f1606, 0f00000000;
	@%p262 bra 	$L__BB0_128;
	ld.local.f32 	%f1468, [%rd15+24];
	div.rn.f32 	%f1606, %f1468, %f18;
$L__BB0_128:
	setp.leu.f32 	%p263, %f18, 0f00000000;
	// begin inline asm
	{  cvt.rn.f16.f32 %rs344, %f1606;}

	// end inline asm
	add.s32 	%r727, %r90, 64;
	cvt.s64.s32 	%rd259, %r727;
	add.s64 	%rd260, %rd6, %rd259;
	shl.b64 	%rd261, %rd260, 1;
	add.s64 	%rd262, %rd1, %rd261;
	st.global.u16 	[%rd262], %rs344;
	mov.f32 	%f1607, 0f00000000;
	@%p263 bra 	$L__BB0_130;
	ld.local.f32 	%f1471, [%rd15+28];
	div.rn.f32 	%f1607, %f1471, %f18;
$L__BB0_130:
	setp.leu.f32 	%p264, %f18, 0f00000000;
	// begin inline asm
	{  cvt.rn.f16.f32 %rs345, %f1607;}

	// end inline asm
	add.s32 	%r728, %r90, 96;
	cvt.s64.s32 	%rd263, %r728;
	add.s64 	%rd264, %rd6, %rd263;
	shl.b64 	%rd265, %rd264, 1;
	add.s64 	%rd266, %rd1, %rd265;
	st.global.u16 	[%rd266], %rs345;
	mov.f32 	%f1608, 0f00000000;
	@%p264 bra 	$L__BB0_132;
	ld.local.f32 	%f1474, [%rd15+32];
	div.rn.f32 	%f1608, %f1474, %f18;
$L__BB0_132:
	setp.leu.f32 	%p265, %f18, 0f00000000;
	// begin inline asm
	{  cvt.rn.f16.f32 %rs346, %f1608;}

	// end inline asm
	add.s32 	%r729, %r90, 128;
	cvt.s64.s32 	%rd267, %r729;
	add.s64 	%rd268, %rd6, %rd267;
	shl.b64 	%rd269, %rd268, 1;
	add.s64 	%rd270, %rd1, %rd269;
	st.global.u16 	[%rd270], %rs346;
	mov.f32 	%f1609, 0f00000000;
	@%p265 bra 	$L__BB0_134;
	ld.local.f32 	%f1477, [%rd15+36];
	div.rn.f32 	%f1609, %f1477, %f18;
$L__BB0_134:
	setp.leu.f32 	%p266, %f18, 0f00000000;
	// begin inline asm
	{  cvt.rn.f16.f32 %rs347, %f1609;}

	// end inline asm
	add.s32 	%r730, %r90, 160;
	cvt.s64.s32 	%rd271, %r730;
	add.s64 	%rd272, %rd6, %rd271;
	shl.b64 	%rd273, %rd272, 1;
	add.s64 	%rd274, %rd1, %rd273;
	st.global.u16 	[%rd274], %rs347;
	mov.f32 	%f1610, 0f00000000;
	@%p266 bra 	$L__BB0_136;
	ld.local.f32 	%f1480, [%rd15+40];
	div.rn.f32 	%f1610, %f1480, %f18;
$L__BB0_136:
	setp.leu.f32 	%p267, %f18, 0f00000000;
	// begin inline asm
	{  cvt.rn.f16.f32 %rs348, %f1610;}

	// end inline asm
	add.s32 	%r731, %r90, 192;
	cvt.s64.s32 	%rd275, %r731;
	add.s64 	%rd276, %rd6, %rd275;
	shl.b64 	%rd277, %rd276, 1;
	add.s64 	%rd278, %rd1, %rd277;
	st.global.u16 	[%rd278], %rs348;
	mov.f32 	%f1611, 0f00000000;
	@%p267 bra 	$L__BB0_138;
	ld.local.f32 	%f1483, [%rd15+44];
	div.rn.f32 	%f1611, %f1483, %f18;
$L__BB0_138:
	// begin inline asm
	{  cvt.rn.f16.f32 %rs349, %f1611;}

	// end inline asm
	add.s32 	%r732, %r90, 224;
	cvt.s64.s32 	%rd279, %r732;
	add.s64 	%rd280, %rd6, %rd279;
	shl.b64 	%rd281, %rd280, 1;
	add.s64 	%rd282, %rd1, %rd281;
	st.global.u16 	[%rd282], %rs349;
	add.s32 	%r802, %r802, 8;
	setp.ne.s32 	%p268, %r802, %r804;
	@%p268 bra 	$L__BB0_122;
$L__BB0_139:
	setp.eq.s32 	%p269, %r79, 0;
	@%p269 bra 	$L__BB0_161;
	setp.lt.u32 	%p270, %r79, 4;
	@%p270 bra 	$L__BB0_150;
	setp.leu.f32 	%p271, %f18, 0f00000000;
	mul.wide.u32 	%rd283, %r804, 4;
	add.s64 	%rd16, %rd4, %rd283;
	mov.f32 	%f1612, 0f00000000;
	@%p271 bra 	$L__BB0_143;
	ld.local.f32 	%f1486, [%rd16+16];
	div.rn.f32 	%f1612, %f1486, %f18;
$L__BB0_143:
	setp.leu.f32 	%p272, %f18, 0f00000000;
	// begin inline asm
	{  cvt.rn.f16.f32 %rs350, %f1612;}

	// end inline asm
	shl.b32 	%r733, %r804, 5;
	add.s32 	%r93, %r87, %r733;
	cvt.s64.s32 	%rd284, %r93;
	add.s64 	%rd285, %rd6, %rd284;
	shl.b64 	%rd286, %rd285, 1;
	add.s64 	%rd287, %rd1, %rd286;
	st.global.u16 	[%rd287], %rs350;
	mov.f32 	%f1613, 0f00000000;
	@%p272 bra 	$L__BB0_145;
	ld.local.f32 	%f1489, [%rd16+20];
	div.rn.f32 	%f1613, %f1489, %f18;
$L__BB0_145:
	setp.leu.f32 	%p273, %f18, 0f00000000;
	// begin inline asm
	{  cvt.rn.f16.f32 %rs351, %f1613;}

	// end inline asm
	add.s32 	%r734, %r93, 32;
	cvt.s64.s32 	%rd288, %r734;
	add.s64 	%rd289, %rd6, %rd288;
	shl.b64 	%rd290, %rd289, 1;
	add.s64 	%rd291, %rd1, %rd290;
	st.global.u16 	[%rd291], %rs351;
	mov.f32 	%f1614, 0f00000000;
	@%p273 bra 	$L__BB0_147;
	ld.local.f32 	%f1492, [%rd16+24];
	div.rn.f32 	%f1614, %f1492, %f18;
$L__BB0_147:
	setp.leu.f32 	%p274, %f18, 0f00000000;
	// begin inline asm
	{  cvt.rn.f16.f32 %rs352, %f1614;}

	// end inline asm
	add.s32 	%r735, %r93, 64;
	cvt.s64.s32 	%rd292, %r735;
	add.s64 	%rd293, %rd6, %rd292;
	shl.b64 	%rd294, %rd293, 1;
	add.s64 	%rd295, %rd1, %rd294;
	st.global.u16 	[%rd295], %rs352;
	mov.f32 	%f1615, 0f00000000;
	@%p274 bra 	$L__BB0_149;
	ld.local.f32 	%f1495, [%rd16+28];
	div.rn.f32 	%f1615, %f1495, %f18;
$L__BB0_149:
	// begin inline asm
	{  cvt.rn.f16.f32 %rs353, %f1615;}

	// end inline asm
	add.s32 	%r736, %r93, 96;
	cvt.s64.s32 	%rd296, %r736;
	add.s64 	%rd297, %rd6, %rd296;
	shl.b64 	%rd298, %rd297, 1;
	add.s64 	%rd299, %rd1, %rd298;
	st.global.u16 	[%rd299], %rs353;
	add.s32 	%r804, %r804, 4;
$L__BB0_150:
	setp.eq.s32 	%p275, %r80, 0;
	@%p275 bra 	$L__BB0_161;
	setp.eq.s32 	%p276, %r81, 0;
	@%p276 bra 	$L__BB0_157;
	setp.leu.f32 	%p277, %f18, 0f00000000;
	mul.wide.u32 	%rd300, %r804, 4;
	add.s64 	%rd17, %rd4, %rd300;
	mov.f32 	%f1616, 0f00000000;
	@%p277 bra 	$L__BB0_154;
	ld.local.f32 	%f1498, [%rd17+16];
	div.rn.f32 	%f1616, %f1498, %f18;
$L__BB0_154:
	setp.leu.f32 	%p278, %f18, 0f00000000;
	// begin inline asm
	{  cvt.rn.f16.f32 %rs354, %f1616;}

	// end inline asm
	shl.b32 	%r737, %r804, 5;
	add.s32 	%r96, %r87, %r737;
	cvt.s64.s32 	%rd301, %r96;
	add.s64 	%rd302, %rd6, %rd301;
	shl.b64 	%rd303, %rd302, 1;
	add.s64 	%rd304, %rd1, %rd303;
	st.global.u16 	[%rd304], %rs354;
	mov.f32 	%f1617, 0f00000000;
	@%p278 bra 	$L__BB0_156;
	ld.local.f32 	%f1501, [%rd17+20];
	div.rn.f32 	%f1617, %f1501, %f18;
$L__BB0_156:
	// begin inline asm
	{  cvt.rn.f16.f32 %rs355, %f1617;}

	// end inline asm
	add.s32 	%r738, %r96, 32;
	cvt.s64.s32 	%rd305, %r738;
	add.s64 	%rd306, %rd6, %rd305;
	shl.b64 	%rd307, %rd306, 1;
	add.s64 	%rd308, %rd1, %rd307;
	st.global.u16 	[%rd308], %rs355;
	add.s32 	%r804, %r804, 2;
$L__BB0_157:
	and.b32  	%r739, %r15, 1;
	setp.eq.b32 	%p279, %r739, 1;
	not.pred 	%p280, %p279;
	@%p280 bra 	$L__BB0_161;
	setp.leu.f32 	%p281, %f18, 0f00000000;
	mov.f32 	%f1618, 0f00000000;
	@%p281 bra 	$L__BB0_160;
	mul.wide.u32 	%rd309, %r804, 4;
	add.s64 	%rd310, %rd4, %rd309;
	ld.local.f32 	%f1504, [%rd310+16];
	div.rn.f32 	%f1618, %f1504, %f18;
$L__BB0_160:
	// begin inline asm
	{  cvt.rn.f16.f32 %rs356, %f1618;}

	// end inline asm
	shl.b32 	%r740, %r804, 5;
	add.s32 	%r741, %r87, %r740;
	cvt.s64.s32 	%rd311, %r741;
	add.s64 	%rd312, %rd6, %rd311;
	shl.b64 	%rd313, %rd312, 1;
	add.s64 	%rd314, %rd1, %rd313;
	st.global.u16 	[%rd314], %rs356;
$L__BB0_161:
	or.b32  	%r742, %r2, 8;
	setp.ge.s32 	%p282, %r742, %r8;
	@%p282 bra 	$L__BB0_247;
	setp.lt.s32 	%p283, %r7, 9;
	@%p283 bra 	$L__BB0_204;
	setp.lt.u32 	%p284, %r78, 7;
	add.s32 	%r744, %r82, 8;
	ld.local.f32 	%f49, [%rd3+8];
	mad.lo.s32 	%r99, %r744, %r268, %r3;
	mov.b32 	%r808, 0;
	@%p284 bra 	$L__BB0_182;
	and.b32  	%r808, %r15, 67108856;
	mov.b32 	%r806, 0;
$L__BB0_165:
	.pragma "nounroll";
	setp.leu.f32 	%p285, %f49, 0f00000000;
	mul.wide.u32 	%rd315, %r806, 4;
	add.s64 	%rd18, %rd4, %rd315;
	mov.f32 	%f1619, 0f00000000;
	@%p285 bra 	$L__BB0_167;
	ld.local.f32 	%f1507, [%rd18+32];
	div.rn.f32 	%f1619, %f1507, %f49;
$L__BB0_167:
	setp.leu.f32 	%p286, %f49, 0f00000000;
	// begin inline asm
	{  cvt.rn.f16.f32 %rs357, %f1619;}

	// end inline asm
	shl.b32 	%r746, %r806, 5;
	add.s32 	%r102, %r99, %r746;
	cvt.s64.s32 	%rd316, %r102;
	add.s64 	%rd317, %rd6, %rd316;
	shl.b64 	%rd318, %rd317, 1;
	add.s64 	%rd319, %rd1, %rd318;
	st.global.u16 	[%rd319], %rs357;
	mov.f32 	%f1620, 0f00000000;
	@%p286 bra 	$L__BB0_169;
	ld.local.f32 	%f1510, [%rd18+36];
	div.rn.f32 	%f1620, %f1510, %f49;
$L__BB0_169:
	setp.leu.f32 	%p287, %f49, 0f00000000;
	// begin inline asm
	{  cvt.rn.f16.f32 %rs358, %f1620;}

	// end inline asm
	add.s32 	%r747, %r102, 32;
	cvt.s64.s32 	%rd320, %r747;
	add.s64 	%rd321, %rd6, %rd320;
	shl.b64 	%rd322, %rd321, 1;
	add.s64 	%rd323, %rd1, %rd322;
	st.global.u16 	[%rd323], %rs358;
	mov.f32 	%f1621, 0f00000000;
	@%p287 bra 	$L__BB0_171;
	ld.local.f32 	%f1513, [%rd18+40];
	div.rn.f32 	%f1621, %f1513, %f49;
$L__BB0_171:
	setp.leu.f32 	%p288, %f49, 0f00000000;
	// begin inline asm
	{  cvt.rn.f16.f32 %rs359, %f1621;}

	// end inline asm
	add.s32 	%r748, %r102, 64;
	cvt.s64.s32 	%rd324, %r748;
	add.s64 	%rd325, %rd6, %rd324;
	shl.b64 	%rd326, %rd325, 1;
	add.s64 	%rd327, %rd1, %rd326;
	st.global.u16 	[%rd327], %rs359;
	mov.f32 	%f1622, 0f00000000;
	@%p288 bra 	$L__BB0_173;
	ld.local.f32 	%f1516, [%rd18+44];
	div.rn.f32 	%f1622, %f1516, %f49;
$L__BB0_173:
	setp.leu.f32 	%p289, %f49, 0f00000000;
	// begin inline asm
	{  cvt.rn.f16.f32 %rs360, %f1622;}

	// end inline asm
	add.s32 	%r749, %r102, 96;
	cvt.s64.s32 	%rd328, %r749;
	add.s64 	%rd329, %rd6, %rd328;
	shl.b64 	%rd330, %rd329, 1;
	add.s64 	%rd331, %rd1, %rd330;
	st.global.u16 	[%rd331], %rs360;
	mov.f32 	%f1623, 0f00000000;
	@%p289 bra 	$L__BB0_175;
	ld.local.f32 	%f1519, [%rd18+48];
	div.rn.f32 	%f1623, %f1519, %f49;
$L__BB0_175:
	setp.leu.f32 	%p290, %f49, 0f00000000;
	// begin inline asm
	{  cvt.rn.f16.f32 %rs361, %f1623;}

	// end inline asm
	add.s32 	%r750, %r102, 128;
	cvt.s64.s32 	%rd332, %r750;
	add.s64 	%rd333, %rd6, %rd332;
	shl.b64 	%rd334, %rd333, 1;
	add.s64 	%rd335, %rd1, %rd334;
	st.global.u16 	[%rd335], %rs361;
	mov.f32 	%f1624, 0f00000000;
	@%p290 bra 	$L__BB0_177;
	ld.local.f32 	%f1522, [%rd18+52];
	div.rn.f32 	%f1624, %f1522, %f49;
$L__BB0_177:
	setp.leu.f32 	%p291, %f49, 0f00000000;
	// begin inline asm
	{  cvt.rn.f16.f32 %rs362, %f1624;}

	// end inline asm
	add.s32 	%r751, %r102, 160;
	cvt.s64.s32 	%rd336, %r751;
	add.s64 	%rd337, %rd6, %rd336;
	shl.b64 	%rd338, %rd337, 1;
	add.s64 	%rd339, %rd1, %rd338;
	st.global.u16 	[%rd339], %rs362;
	mov.f32 	%f1625, 0f00000000;
	@%p291 bra 	$L__BB0_179;
	ld.local.f32 	%f1525, [%rd18+56];
	div.rn.f32 	%f1625, %f1525, %f49;
$L__BB0_179:
	setp.leu.f32 	%p292, %f49, 0f00000000;
	// begin inline asm
	{  cvt.rn.f16.f32 %rs363, %f1625;}

	// end inline asm
	add.s32 	%r752, %r102, 192;
	cvt.s64.s32 	%rd340, %r752;
	add.s64 	%rd341, %rd6, %rd340;
	shl.b64 	%rd342, %rd341, 1;
	add.s64 	%rd343, %rd1, %rd342;
	st.global.u16 	[%rd343], %rs363;
	mov.f32 	%f1626, 0f00000000;
	@%p292 bra 	$L__BB0_181;
	ld.local.f32 	%f1528, [%rd18+60];
	div.rn.f32 	%f1626, %f1528, %f49;
$L__BB0_181:
	// begin inline asm
	{  cvt.rn.f16.f32 %rs364, %f1626;}

	// end inline asm
	add.s32 	%r753, %r102, 224;
	cvt.s64.s32 	%rd344, %r753;
	add.s64 	%rd345, %rd6, %rd344;
	shl.b64 	%rd346, %rd345, 1;
	add.s64 	%rd347, %rd1, %rd346;
	st.global.u16 	[%rd347], %rs364;
	add.s32 	%r806, %r806, 8;
	setp.ne.s32 	%p293, %r806, %r808;
	@%p293 bra 	$L__BB0_165;
$L__BB0_182:
	setp.eq.s32 	%p294, %r79, 0;
	@%p294 bra 	$L__BB0_204;
	setp.lt.u32 	%p295, %r79, 4;
	@%p295 bra 	$L__BB0_193;
	setp.leu.f32 	%p296, %f49, 0f00000000;
	mul.wide.u32 	%rd348, %r808, 4;
	add.s64 	%rd19, %rd4, %rd348;
	mov.f32 	%f1627, 0f00000000;
	@%p296 bra 	$L__BB0_186;
	ld.local.f32 	%f1531, [%rd19+32];
	div.rn.f32 	%f1627, %f1531, %f49;
$L__BB0_186:
	setp.leu.f32 	%p297, %f49, 0f00000000;
	// begin inline asm
	{  cvt.rn.f16.f32 %rs365, %f1627;}

	// end inline asm
	shl.b32 	%r754, %r808, 5;
	add.s32 	%r105, %r99, %r754;
	cvt.s64.s32 	%rd349, %r105;
	add.s64 	%rd350, %rd6, %rd349;
	shl.b64 	%rd351, %rd350, 1;
	add.s64 	%rd352, %rd1, %rd351;
	st.global.u16 	[%rd352], %rs365;
	mov.f32 	%f1628, 0f00000000;
	@%p297 bra 	$L__BB0_188;
	ld.local.f32 	%f1534, [%rd19+36];
	div.rn.f32 	%f1628, %f1534, %f49;
$L__BB0_188:
	setp.leu.f32 	%p298, %f49, 0f00000000;
	// begin inline asm
	{  cvt.rn.f16.f32 %rs366, %f1628;}

	// end inline asm
	add.s32 	%r755, %r105, 32;
	cvt.s64.s32 	%rd353, %r755;
	add.s64 	%rd354, %rd6, %rd353;
	shl.b64 	%rd355, %rd354, 1;
	add.s64 	%rd356, %rd1, %rd355;
	st.global.u16 	[%rd356], %rs366;
	mov.f32 	%f1629, 0f00000000;
	@%p298 bra 	$L__BB0_190;
	ld.local.f32 	%f1537, [%rd19+40];
	div.rn.f32 	%f1629, %f1537, %f49;
$L__BB0_190:
	setp.leu.f32 	%p299, %f49, 0f00000000;
	// begin inline asm
	{  cvt.rn.f16.f32 %rs367, %f1629;}

	// end inline asm
	add.s32 	%r756, %r105, 64;
	cvt.s64.s32 	%rd357, %r756;
	add.s64 	%rd358, %rd6, %rd357;
	shl.b64 	%rd359, %rd358, 1;
	add.s64 	%rd360, %rd1, %rd359;
	st.global.u16 	[%rd360], %rs367;
	mov.f32 	%f1630, 0f00000000;
	@%p299 bra 	$L__BB0_192;
	ld.local.f32 	%f1540, [%rd19+44];
	div.rn.f32 	%f1630, %f1540, %f49;
$L__BB0_192:
	// begin inline asm
	{  cvt.rn.f16.f32 %rs368, %f1630;}

	// end inline asm
	add.s32 	%r757, %r105, 96;
	cvt.s64.s32 	%rd361, %r757;
	add.s64 	%rd362, %rd6, %rd361;
	shl.b64 	%rd363, %rd362, 1;
	add.s64 	%rd364, %rd1, %rd363;
	st.global.u16 	[%rd364], %rs368;
	add.s32 	%r808, %r808, 4;
$L__BB0_193:
	setp.eq.s32 	%p300, %r80, 0;
	@%p300 bra 	$L__BB0_204;
	setp.eq.s32 	%p301, %r81, 0;
	@%p301 bra 	$L__BB0_200;
	setp.leu.f32 	%p302, %f49, 0f00000000;
	mul.wide.u32 	%rd365, %r808, 4;
	add.s64 	%rd20, %rd4, %rd365;
	mov.f32 	%f1631, 0f00000000;
	@%p302 bra 	$L__BB0_197;
	ld.local.f32 	%f1543, [%rd20+32];
	div.rn.f32 	%f1631, %f1543, %f49;
$L__BB0_197:
	setp.leu.f32 	%p303, %f49, 0f00000000;
	// begin inline asm
	{  cvt.rn.f16.f32 %rs369, %f1631;}

	// end inline asm
	shl.b32 	%r758, %r808, 5;
	add.s32 	%r108, %r99, %r758;
	cvt.s64.s32 	%rd366, %r108;
	add.s64 	%rd367, %rd6, %rd366;
	shl.b64 	%rd368, %rd367, 1;
	add.s64 	%rd369, %rd1, %rd368;
	st.global.u16 	[%rd369], %rs369;
	mov.f32 	%f1632, 0f00000000;
	@%p303 bra 	$L__BB0_199;
	ld.local.f32 	%f1546, [%rd20+36];
	div.rn.f32 	%f1632, %f1546, %f49;
$L__BB0_199:
	// begin inline asm
	{  cvt.rn.f16.f32 %rs370, %f1632;}

	// end inline asm
	add.s32 	%r759, %r108, 32;
	cvt.s64.s32 	%rd370, %r759;
	add.s64 	%rd371, %rd6, %rd370;
	shl.b64 	%rd372, %rd371, 1;
	add.s64 	%rd373, %rd1, %rd372;
	st.global.u16 	[%rd373], %rs370;
	add.s32 	%r808, %r808, 2;
$L__BB0_200:
	and.b32  	%r760, %r15, 1;
	setp.eq.b32 	%p304, %r760, 1;
	not.pred 	%p305, %p304;
	@%p305 bra 	$L__BB0_204;
	setp.leu.f32 	%p306, %f49, 0f00000000;
	mov.f32 	%f1633, 0f00000000;
	@%p306 bra 	$L__BB0_203;
	mul.wide.u32 	%rd374, %r808, 4;
	add.s64 	%rd375, %rd4, %rd374;
	ld.local.f32 	%f1549, [%rd375+32];
	div.rn.f32 	%f1633, %f1549, %f49;
$L__BB0_203:
	// begin inline asm
	{  cvt.rn.f16.f32 %rs371, %f1633;}

	// end inline asm
	shl.b32 	%r761, %r808, 5;
	add.s32 	%r762, %r99, %r761;
	cvt.s64.s32 	%rd376, %r762;
	add.s64 	%rd377, %rd6, %rd376;
	shl.b64 	%rd378, %rd377, 1;
	add.s64 	%rd379, %rd1, %rd378;
	st.global.u16 	[%rd379], %rs371;
$L__BB0_204:
	or.b32  	%r763, %r2, 12;
	setp.ge.s32 	%p307, %r763, %r8;
	@%p307 bra 	$L__BB0_247;
	setp.lt.s32 	%p308, %r7, 13;
	@%p308 bra 	$L__BB0_247;
	setp.lt.u32 	%p309, %r78, 7;
	add.s32 	%r765, %r82, 12;
	ld.local.f32 	%f80, [%rd3+12];
	mad.lo.s32 	%r111, %r765, %r268, %r3;
	mov.b32 	%r812, 0;
	@%p309 bra 	$L__BB0_225;
	and.b32  	%r812, %r15, 67108856;
	mov.b32 	%r810, 0;
$L__BB0_208:
	.pragma "nounroll";
	setp.leu.f32 	%p310, %f80, 0f00000000;
	mul.wide.u32 	%rd380, %r810, 4;
	add.s64 	%rd21, %rd4, %rd380;
	mov.f32 	%f1634, 0f00000000;
	@%p310 bra 	$L__BB0_210;
	ld.local.f32 	%f1552, [%rd21+48];
	div.rn.f32 	%f1634, %f1552, %f80;
$L__BB0_210:
	setp.leu.f32 	%p311, %f80, 0f00000000;
	// begin inline asm
	{  cvt.rn.f16.f32 %rs372, %f1634;}

	// end inline asm
	shl.b32 	%r767, %r810, 5;
	add.s32 	%r114, %r111, %r767;
	cvt.s64.s32 	%rd381, %r114;
	add.s64 	%rd382, %rd6, %rd381;
	shl.b64 	%rd383, %rd382, 1;
	add.s64 	%rd384, %rd1, %rd383;
	st.global.u16 	[%rd384], %rs372;
	mov.f32 	%f1635, 0f00000000;
	@%p311 bra 	$L__BB0_212;
	ld.local.f32 	%f1555, [%rd21+52];
	div.rn.f32 	%f1635, %f1555, %f80;
$L__BB0_212:
	setp.leu.f32 	%p312, %f80, 0f00000000;
	// begin inline asm
	{  cvt.rn.f16.f32 %rs373, %f1635;}

	// end inline asm
	add.s32 	%r768, %r114, 32;
	cvt.s64.s32 	%rd385, %r768;
	add.s64 	%rd386, %rd6, %rd385;
	shl.b64 	%rd387, %rd386, 1;
	add.s64 	%rd388, %rd1, %rd387;
	st.global.u16 	[%rd388], %rs373;
	mov.f32 	%f1636, 0f00000000;
	@%p312 bra 	$L__BB0_214;
	ld.local.f32 	%f1558, [%rd21+56];
	div.rn.f32 	%f1636, %f1558, %f80;
$L__BB0_214:
	setp.leu.f32 	%p313, %f80, 0f00000000;
	// begin inline asm
	{  cvt.rn.f16.f32 %rs374, %f1636;}

	// end inline asm
	add.s32 	%r769, %r114, 64;
	cvt.s64.s32 	%rd389, %r769;
	add.s64 	%rd390, %rd6, %rd389;
	shl.b64 	%rd391, %rd390, 1;
	add.s64 	%rd392, %rd1, %rd391;
	st.global.u16 	[%rd392], %rs374;
	mov.f32 	%f1637, 0f00000000;
	@%p313 bra 	$L__BB0_216;
	ld.local.f32 	%f1561, [%rd21+60];
	div.rn.f32 	%f1637, %f1561, %f80;
$L__BB0_216:
	setp.leu.f32 	%p314, %f80, 0f00000000;
	// begin inline asm
	{  cvt.rn.f16.f32 %rs375, %f1637;}

	// end inline asm
	add.s32 	%r770, %r114, 96;
	cvt.s64.s32 	%rd393, %r770;
	add.s64 	%rd394, %rd6, %rd393;
	shl.b64 	%rd395, %rd394, 1;
	add.s64 	%rd396, %rd1, %rd395;
	st.global.u16 	[%rd396], %rs375;
	mov.f32 	%f1638, 0f00000000;
	@%p314 bra 	$L__BB0_218;
	ld.local.f32 	%f1564, [%rd21+64];
	div.rn.f32 	%f1638, %f1564, %f80;
$L__BB0_218:
	setp.leu.f32 	%p315, %f80, 0f00000000;
	// begin inline asm
	{  cvt.rn.f16.f32 %rs376, %f1638;}

	// end inline asm
	add.s32 	%r771, %r114, 128;
	cvt.s64.s32 	%rd397, %r771;
	add.s64 	%rd398, %rd6, %rd397;
	shl.b64 	%rd399, %rd398, 1;
	add.s64 	%rd400, %rd1, %rd399;
	st.global.u16 	[%rd400], %rs376;
	mov.f32 	%f1639, 0f00000000;
	@%p315 bra 	$L__BB0_220;
	ld.local.f32 	%f1567, [%rd21+68];
	div.rn.f32 	%f1639, %f1567, %f80;
$L__BB0_220:
	setp.leu.f32 	%p316, %f80, 0f00000000;
	// begin inline asm
	{  cvt.rn.f16.f32 %rs377, %f1639;}

	// end inline asm
	add.s32 	%r772, %r114, 160;
	cvt.s64.s32 	%rd401, %r772;
	add.s64 	%rd402, %rd6, %rd401;
	shl.b64 	%rd403, %rd402, 1;
	add.s64 	%rd404, %rd1, %rd403;
	st.global.u16 	[%rd404], %rs377;
	mov.f32 	%f1640, 0f00000000;
	@%p316 bra 	$L__BB0_222;
	ld.local.f32 	%f1570, [%rd21+72];
	div.rn.f32 	%f1640, %f1570, %f80;
$L__BB0_222:
	setp.leu.f32 	%p317, %f80, 0f00000000;
	// begin inline asm
	{  cvt.rn.f16.f32 %rs378, %f1640;}

	// end inline asm
	add.s32 	%r773, %r114, 192;
	cvt.s64.s32 	%rd405, %r773;
	add.s64 	%rd406, %rd6, %rd405;
	shl.b64 	%rd407, %rd406, 1;
	add.s64 	%rd408, %rd1, %rd407;
	st.global.u16 	[%rd408], %rs378;
	mov.f32 	%f1641, 0f00000000;
	@%p317 bra 	$L__BB0_224;
	ld.local.f32 	%f1573, [%rd21+76];
	div.rn.f32 	%f1641, %f1573, %f80;
$L__BB0_224:
	// begin inline asm
	{  cvt.rn.f16.f32 %rs379, %f1641;}

	// end inline asm
	add.s32 	%r774, %r114, 224;
	cvt.s64.s32 	%rd409, %r774;
	add.s64 	%rd410, %rd6, %rd409;
	shl.b64 	%rd411, %rd410, 1;
	add.s64 	%rd412, %rd1, %rd411;
	st.global.u16 	[%rd412], %rs379;
	add.s32 	%r810, %r810, 8;
	setp.ne.s32 	%p318, %r810, %r812;
	@%p318 bra 	$L__BB0_208;
$L__BB0_225:
	setp.eq.s32 	%p319, %r79, 0;
	@%p319 bra 	$L__BB0_247;
	setp.lt.u32 	%p320, %r79, 4;
	@%p320 bra 	$L__BB0_236;
	setp.leu.f32 	%p321, %f80, 0f00000000;
	mul.wide.u32 	%rd413, %r812, 4;
	add.s64 	%rd22, %rd4, %rd413;
	mov.f32 	%f1642, 0f00000000;
	@%p321 bra 	$L__BB0_229;
	ld.local.f32 	%f1576, [%rd22+48];
	div.rn.f32 	%f1642, %f1576, %f80;
$L__BB0_229:
	setp.leu.f32 	%p322, %f80, 0f00000000;
	// begin inline asm
	{  cvt.rn.f16.f32 %rs380, %f1642;}

	// end inline asm
	shl.b32 	%r775, %r812, 5;
	add.s32 	%r117, %r111, %r775;
	cvt.s64.s32 	%rd414, %r117;
	add.s64 	%rd415, %rd6, %rd414;
	shl.b64 	%rd416, %rd415, 1;
	add.s64 	%rd417, %rd1, %rd416;
	st.global.u16 	[%rd417], %rs380;
	mov.f32 	%f1643, 0f00000000;
	@%p322 bra 	$L__BB0_231;
	ld.local.f32 	%f1579, [%rd22+52];
	div.rn.f32 	%f1643, %f1579, %f80;
$L__BB0_231:
	setp.leu.f32 	%p323, %f80, 0f00000000;
	// begin inline asm
	{  cvt.rn.f16.f32 %rs381, %f1643;}

	// end inline asm
	add.s32 	%r776, %r117, 32;
	cvt.s64.s32 	%rd418, %r776;
	add.s64 	%rd419, %rd6, %rd418;
	shl.b64 	%rd420, %rd419, 1;
	add.s64 	%rd421, %rd1, %rd420;
	st.global.u16 	[%rd421], %rs381;
	mov.f32 	%f1644, 0f00000000;
	@%p323 bra 	$L__BB0_233;
	ld.local.f32 	%f1582, [%rd22+56];
	div.rn.f32 	%f1644, %f1582, %f80;
$L__BB0_233:
	setp.leu.f32 	%p324, %f80, 0f00000000;
	// begin inline asm
	{  cvt.rn.f16.f32 %rs382, %f1644;}

	// end inline asm
	add.s32 	%r777, %r117, 64;
	cvt.s64.s32 	%rd422, %r777;
	add.s64 	%rd423, %rd6, %rd422;
	shl.b64 	%rd424, %rd423, 1;
	add.s64 	%rd425, %rd1, %rd424;
	st.global.u16 	[%rd425], %rs382;
	mov.f32 	%f1645, 0f00000000;
	@%p324 bra 	$L__BB0_235;
	ld.local.f32 	%f1585, [%rd22+60];
	div.rn.f32 	%f1645, %f1585, %f80;
$L__BB0_235:
	// begin inline asm
	{  cvt.rn.f16.f32 %rs383, %f1645;}

	// end inline asm
	add.s32 	%r778, %r117, 96;
	cvt.s64.s32 	%rd426, %r778;
	add.s64 	%rd427, %rd6, %rd426;
	shl.b64 	%rd428, %rd427, 1;
	add.s64 	%rd429, %rd1, %rd428;
	st.global.u16 	[%rd429], %rs383;
	add.s32 	%r812, %r812, 4;
$L__BB0_236:
	setp.eq.s32 	%p325, %r80, 0;
	@%p325 bra 	$L__BB0_247;
	setp.eq.s32 	%p326, %r81, 0;
	@%p326 bra 	$L__BB0_243;
	setp.leu.f32 	%p327, %f80, 0f00000000;
	mul.wide.u32 	%rd430, %r812, 4;
	add.s64 	%rd23, %rd4, %rd430;
	mov.f32 	%f1646, 0f00000000;
	@%p327 bra 	$L__BB0_240;
	ld.local.f32 	%f1588, [%rd23+48];
	div.rn.f32 	%f1646, %f1588, %f80;
$L__BB0_240:
	setp.leu.f32 	%p328, %f80, 0f00000000;
	// begin inline asm
	{  cvt.rn.f16.f32 %rs384, %f1646;}

	// end inline asm
	shl.b32 	%r779, %r812, 5;
	add.s32 	%r120, %r111, %r779;
	cvt.s64.s32 	%rd431, %r120;
	add.s64 	%rd432, %rd6, %rd431;
	shl.b64 	%rd433, %rd432, 1;
	add.s64 	%rd434, %rd1, %rd433;
	st.global.u16 	[%rd434], %rs384;
	mov.f32 	%f1647, 0f00000000;
	@%p328 bra 	$L__BB0_242;
	ld.local.f32 	%f1591, [%rd23+52];
	div.rn.f32 	%f1647, %f1591, %f80;
$L__BB0_242:
	// begin inline asm
	{  cvt.rn.f16.f32 %rs385, %f1647;}

	// end inline asm
	add.s32 	%r780, %r120, 32;
	cvt.s64.s32 	%rd435, %r780;
	add.s64 	%rd436, %rd6, %rd435;
	shl.b64 	%rd437, %rd436, 1;
	add.s64 	%rd438, %rd1, %rd437;
	st.global.u16 	[%rd438], %rs385;
	add.s32 	%r812, %r812, 2;
$L__BB0_243:
	and.b32  	%r781, %r15, 1;
	setp.eq.b32 	%p329, %r781, 1;
	not.pred 	%p330, %p329;
	@%p330 bra 	$L__BB0_247;
	setp.leu.f32 	%p331, %f80, 0f00000000;
	mov.f32 	%f1648, 0f00000000;
	@%p331 bra 	$L__BB0_246;
	mul.wide.u32 	%rd439, %r812, 4;
	add.s64 	%rd440, %rd4, %rd439;
	ld.local.f32 	%f1594, [%rd440+48];
	div.rn.f32 	%f1648, %f1594, %f80;
$L__BB0_246:
	// begin inline asm
	{  cvt.rn.f16.f32 %rs386, %f1648;}

	// end inline asm
	shl.b32 	%r782, %r812, 5;
	add.s32 	%r783, %r111, %r782;
	cvt.s64.s32 	%rd441, %r783;
	add.s64 	%rd442, %rd6, %rd441;
	shl.b64 	%rd443, %rd442, 1;
	add.s64 	%rd444, %rd1, %rd443;
	st.global.u16 	[%rd444], %rs386;
$L__BB0_247:
	ret;
$L__BB0_248:
	setp.lt.u32 	%p91, %r60, 7;
	mov.b32 	%r861, 0;
	@%p91 bra 	$L__BB0_251;
	mov.b32 	%r820, 0;
$L__BB0_250:
	.pragma "nounroll";
	shl.b32 	%r411, %r820, 5;
	add.s32 	%r412, %r70, %r411;
	shl.b32 	%r413, %r412, 1;
	mov.u32 	%r414, smem;
	add.s32 	%r415, %r414, %r413;
	ld.shared.u16 	%rs19, [%r415];
	// begin inline asm
	{  cvt.f32.f16 %f352, %rs19;}

	// end inline asm
	mul.wide.u32 	%rd97, %r820, 4;
	add.s64 	%rd98, %rd5, %rd97;
	ld.shared.u16 	%rs20, [%r415+64];
	// begin inline asm
	{  cvt.f32.f16 %f353, %rs20;}

	// end inline asm
	ld.shared.u16 	%rs21, [%r415+128];
	// begin inline asm
	{  cvt.f32.f16 %f354, %rs21;}

	// end inline asm
	ld.shared.u16 	%rs22, [%r415+192];
	// begin inline asm
	{  cvt.f32.f16 %f355, %rs22;}

	// end inline asm
	st.local.v4.f32 	[%rd98], {%f352, %f353, %f354, %f355};
	ld.shared.u16 	%rs23, [%r415+256];
	// begin inline asm
	{  cvt.f32.f16 %f356, %rs23;}

	// end inline asm
	ld.shared.u16 	%rs24, [%r415+320];
	// begin inline asm
	{  cvt.f32.f16 %f357, %rs24;}

	// end inline asm
	ld.shared.u16 	%rs25, [%r415+384];
	// begin inline asm
	{  cvt.f32.f16 %f358, %rs25;}

	// end inline asm
	ld.shared.u16 	%rs26, [%r415+448];
	// begin inline asm
	{  cvt.f32.f16 %f359, %rs26;}

	// end inline asm
	st.local.v4.f32 	[%rd98+16], {%f356, %f357, %f358, %f359};
	add.s32 	%r820, %r820, 8;
	setp.eq.s32 	%p92, %r820, %r67;
	mov.u32 	%r861, %r67;
	@%p92 bra 	$L__BB0_251;
	bra.uni 	$L__BB0_250;
$L__BB0_251:
	setp.eq.s32 	%p93, %r61, 0;
	@%p93 bra 	$L__BB0_259;
	setp.lt.u32 	%p94, %r62, 3;
	@%p94 bra 	$L__BB0_254;
	shl.b32 	%r416, %r861, 5;
	add.s32 	%r417, %r70, %r416;
	shl.b32 	%r418, %r417, 1;
	mov.u32 	%r419, smem;
	add.s32 	%r420, %r419, %r418;
	ld.shared.u16 	%rs27, [%r420];
	// begin inline asm
	{  cvt.f32.f16 %f360, %rs27;}

	// end inline asm
	mul.wide.u32 	%rd99, %r861, 4;
	add.s64 	%rd100, %rd5, %rd99;
	st.local.f32 	[%rd100], %f360;
	ld.shared.u16 	%rs28, [%r420+64];
	// begin inline asm
	{  cvt.f32.f16 %f361, %rs28;}

	// end inline asm
	st.local.f32 	[%rd100+4], %f361;
	ld.shared.u16 	%rs29, [%r420+128];
	// begin inline asm
	{  cvt.f32.f16 %f362, %rs29;}

	// end inline asm
	st.local.f32 	[%rd100+8], %f362;
	ld.shared.u16 	%rs30, [%r420+192];
	// begin inline asm
	{  cvt.f32.f16 %f363, %rs30;}

	// end inline asm
	st.local.f32 	[%rd100+12], %f363;
	add.s32 	%r861, %r861, 4;
$L__BB0_254:
	setp.eq.s32 	%p95, %r63, 0;
	@%p95 bra 	$L__BB0_259;
	setp.eq.s32 	%p96, %r64, 0;
	@%p96 bra 	$L__BB0_257;
	shl.b32 	%r421, %r861, 5;
	add.s32 	%r422, %r70, %r421;
	shl.b32 	%r423, %r422, 1;
	mov.u32 	%r424, smem;
	add.s32 	%r425, %r424, %r423;
	ld.shared.u16 	%rs31, [%r425];
	// begin inline asm
	{  cvt.f32.f16 %f364, %rs31;}

	// end inline asm
	mul.wide.u32 	%rd101, %r861, 4;
	add.s64 	%rd102, %rd5, %rd101;
	st.local.f32 	[%rd102], %f364;
	ld.shared.u16 	%rs32, [%r425+64];
	// begin inline asm
	{  cvt.f32.f16 %f365, %rs32;}

	// end inline asm
	st.local.f32 	[%rd102+4], %f365;
	add.s32 	%r861, %r861, 2;
$L__BB0_257:
	setp.eq.s32 	%p97, %r68, 0;
	@%p97 bra 	$L__BB0_259;
	shl.b32 	%r426, %r861, 5;
	add.s32 	%r427, %r70, %r426;
	shl.b32 	%r428, %r427, 1;
	mov.u32 	%r429, smem;
	add.s32 	%r430, %r429, %r428;
	ld.shared.u16 	%rs33, [%r430];
	// begin inline asm
	{  cvt.f32.f16 %f366, %rs33;}

	// end inline asm
	mul.wide.u32 	%rd103, %r861, 4;
	add.s64 	%rd104, %rd5, %rd103;
	st.local.f32 	[%rd104], %f366;
$L__BB0_259:
	ld.local.f32 	%f1687, [%rd2];
	ld.local.f32 	%f1686, [%rd3];
	mov.b32 	%r863, 0;
$L__BB0_260:
	mov.f32 	%f194, %f1687;
	setp.lt.u32 	%p98, %r60, 15;
	mad.lo.s32 	%r226, %r863, %r9, %r3;
	mov.f32 	%f1695, 0f00000000;
	mov.b32 	%r870, 0;
	@%p98 bra 	$L__BB0_263;
	mov.f32 	%f1695, 0f00000000;
	mov.b32 	%r864, 0;
$L__BB0_262:
	.pragma "nounroll";
	shl.b32 	%r434, %r864, 5;
	add.s32 	%r435, %r226, %r434;
	shl.b32 	%r436, %r435, 1;
	add.s32 	%r437, %r57, %r436;
	ld.shared.u16 	%rs34, [%r437];
	// begin inline asm
	{  cvt.f32.f16 %f370, %rs34;}

	// end inline asm
	mul.wide.u32 	%rd105, %r864, 4;
	add.s64 	%rd106, %rd5, %rd105;
	ld.local.v4.f32 	{%f386, %f387, %f388, %f389}, [%rd106];
	fma.rn.f32 	%f390, %f370, %f386, %f1695;
	ld.shared.u16 	%rs35, [%r437+64];
	// begin inline asm
	{  cvt.f32.f16 %f371, %rs35;}

	// end inline asm
	fma.rn.f32 	%f391, %f371, %f387, %f390;
	ld.shared.u16 	%rs36, [%r437+128];
	// begin inline asm
	{  cvt.f32.f16 %f372, %rs36;}

	// end inline asm
	fma.rn.f32 	%f392, %f372, %f388, %f391;
	ld.shared.u16 	%rs37, [%r437+192];
	// begin inline asm
	{  cvt.f32.f16 %f373, %rs37;}

	// end inline asm
	fma.rn.f32 	%f393, %f373, %f389, %f392;
	ld.shared.u16 	%rs38, [%r437+256];
	// begin inline asm
	{  cvt.f32.f16 %f374, %rs38;}

	// end inline asm
	ld.local.v4.f32 	{%f394, %f395, %f396, %f397}, [%rd106+16];
	fma.rn.f32 	%f398, %f374, %f394, %f393;
	ld.shared.u16 	%rs39, [%r437+320];
	// begin inline asm
	{  cvt.f32.f16 %f375, %rs39;}

	// end inline asm
	fma.rn.f32 	%f399, %f375, %f395, %f398;
	ld.shared.u16 	%rs40, [%r437+384];
	// begin inline asm
	{  cvt.f32.f16 %f376, %rs40;}

	// end inline asm
	fma.rn.f32 	%f400, %f376, %f396, %f399;
	ld.shared.u16 	%rs41, [%r437+448];
	// begin inline asm
	{  cvt.f32.f16 %f377, %rs41;}

	// end inline asm
	fma.rn.f32 	%f401, %f377, %f397, %f400;
	ld.shared.u16 	%rs42, [%r437+512];
	// begin inline asm
	{  cvt.f32.f16 %f378, %rs42;}

	// end inline asm
	ld.local.v4.f32 	{%f402, %f403, %f404, %f405}, [%rd106+32];
	fma.rn.f32 	%f406, %f378, %f402, %f401;
	ld.shared.u16 	%rs43, [%r437+576];
	// begin inline asm
	{  cvt.f32.f16 %f379, %rs43;}

	// end inline asm
	fma.rn.f32 	%f407, %f379, %f403, %f406;
	ld.shared.u16 	%rs44, [%r437+640];
	// begin inline asm
	{  cvt.f32.f16 %f380, %rs44;}

	// end inline asm
	fma.rn.f32 	%f408, %f380, %f404, %f407;
	ld.shared.u16 	%rs45, [%r437+704];
	// begin inline asm
	{  cvt.f32.f16 %f381, %rs45;}

	// end inline asm
	fma.rn.f32 	%f409, %f381, %f405, %f408;
	ld.shared.u16 	%rs46, [%r437+768];
	// begin inline asm
	{  cvt.f32.f16 %f382, %rs46;}

	// end inline asm
	ld.local.v4.f32 	{%f410, %f411, %f412, %f413}, [%rd106+48];
	fma.rn.f32 	%f414, %f382, %f410, %f409;
	ld.shared.u16 	%rs47, [%r437+832];
	// begin inline asm
	{  cvt.f32.f16 %f383, %rs47;}

	// end inline asm
	fma.rn.f32 	%f415, %f383, %f411, %f414;
	ld.shared.u16 	%rs48, [%r437+896];
	// begin inline asm
	{  cvt.f32.f16 %f384, %rs48;}

	// end inline asm
	fma.rn.f32 	%f416, %f384, %f412, %f415;
	ld.shared.u16 	%rs49, [%r437+960];
	// begin inline asm
	{  cvt.f32.f16 %f385, %rs49;}

	// end inline asm
	fma.rn.f32 	%f1695, %f385, %f413, %f416;
	add.s32 	%r864, %r864, 16;
	setp.eq.s32 	%p99, %r864, %r71;
	mov.u32 	%r870, %r71;
	@%p99 bra 	$L__BB0_263;
	bra.uni 	$L__BB0_262;
$L__BB0_263:
	setp.eq.s32 	%p100, %r65, 0;
	@%p100 bra 	$L__BB0_273;
	setp.lt.u32 	%p101, %r66, 7;
	@%p101 bra 	$L__BB0_266;
	shl.b32 	%r438, %r870, 5;
	add.s32 	%r439, %r226, %r438;
	shl.b32 	%r440, %r439, 1;
	add.s32 	%r441, %r57, %r440;
	ld.shared.u16 	%rs50, [%r441];
	// begin inline asm
	{  cvt.f32.f16 %f418, %rs50;}

	// end inline asm
	mul.wide.u32 	%rd107, %r870, 4;
	add.s64 	%rd108, %rd5, %rd107;
	ld.local.f32 	%f426, [%rd108];
	fma.rn.f32 	%f427, %f418, %f426, %f1695;
	ld.shared.u16 	%rs51, [%r441+64];
	// begin inline asm
	{  cvt.f32.f16 %f419, %rs51;}

	// end inline asm
	ld.local.f32 	%f428, [%rd108+4];
	fma.rn.f32 	%f429, %f419, %f428, %f427;
	ld.shared.u16 	%rs52, [%r441+128];
	// begin inline asm
	{  cvt.f32.f16 %f420, %rs52;}

	// end inline asm
	ld.local.f32 	%f430, [%rd108+8];
	fma.rn.f32 	%f431, %f420, %f430, %f429;
	ld.shared.u16 	%rs53, [%r441+192];
	// begin inline asm
	{  cvt.f32.f16 %f421, %rs53;}

	// end inline asm
	ld.local.f32 	%f432, [%rd108+12];
	fma.rn.f32 	%f433, %f421, %f432, %f431;
	ld.shared.u16 	%rs54, [%r441+256];
	// begin inline asm
	{  cvt.f32.f16 %f422, %rs54;}

	// end inline asm
	ld.local.f32 	%f434, [%rd108+16];
	fma.rn.f32 	%f435, %f422, %f434, %f433;
	ld.shared.u16 	%rs55, [%r441+320];
	// begin inline asm
	{  cvt.f32.f16 %f423, %rs55;}

	// end inline asm
	ld.local.f32 	%f436, [%rd108+20];
	fma.rn.f32 	%f437, %f423, %f436, %f435;
	ld.shared.u16 	%rs56, [%r441+384];
	// begin inline asm
	{  cvt.f32.f16 %f424, %rs56;}

	// end inline asm
	ld.local.f32 	%f438, [%rd108+24];
	fma.rn.f32 	%f439, %f424, %f438, %f437;
	ld.shared.u16 	%rs57, [%r441+448];
	// begin inline asm
	{  cvt.f32.f16 %f425, %rs57;}

	// end inline asm
	ld.local.f32 	%f440, [%rd108+28];
	fma.rn.f32 	%f1695, %f425, %f440, %f439;
	add.s32 	%r870, %r870, 8;
$L__BB0_266:
	setp.eq.s32 	%p102, %r61, 0;
	@%p102 bra 	$L__BB0_273;
	setp.lt.u32 	%p103, %r62, 3;
	@%p103 bra 	$L__BB0_269;
	shl.b32 	%r442, %r870, 5;
	add.s32 	%r443, %r226, %r442;
	shl.b32 	%r444, %r443, 1;
	add.s32 	%r445, %r57, %r444;
	ld.shared.u16 	%rs58, [%r445];
	// begin inline asm
	{  cvt.f32.f16 %f442, %rs58;}

	// end inline asm
	mul.wide.u32 	%rd109, %r870, 4;
	add.s64 	%rd110, %rd5, %rd109;
	ld.local.f32 	%f446, [%rd110];
	fma.rn.f32 	%f447, %f442, %f446, %f1695;
	ld.shared.u16 	%rs59, [%r445+64];
	// begin inline asm
	{  cvt.f32.f16 %f443, %rs59;}

	// end inline asm
	ld.local.f32 	%f448, [%rd110+4];
	fma.rn.f32 	%f449, %f443, %f448, %f447;
	ld.shared.u16 	%rs60, [%r445+128];
	// begin inline asm
	{  cvt.f32.f16 %f444, %rs60;}

	// end inline asm
	ld.local.f32 	%f450, [%rd110+8];
	fma.rn.f32 	%f451, %f444, %f450, %f449;
	ld.shared.u16 	%rs61, [%r445+192];
	// begin inline asm
	{  cvt.f32.f16 %f445, %rs61;}

	// end inline asm
	ld.local.f32 	%f452, [%rd110+12];
	fma.rn.f32 	%f1695, %f445, %f452, %f451;
	add.s32 	%r870, %r870, 4;
$L__BB0_269:
	setp.eq.s32 	%p104, %r63, 0;
	@%p104 bra 	$L__BB0_273;
	setp.eq.s32 	%p105, %r63, 1;
	shl.b32 	%r446, %r870, 5;
	add.s32 	%r447, %r226, %r446;
	shl.b32 	%r448, %r447, 1;
	add.s32 	%r243, %r57, %r448;
	ld.shared.u16 	%rs62, [%r243];
	// begin inline asm
	{  cvt.f32.f16 %f453, %rs62;}

	// end inline asm
	mul.wide.u32 	%rd111, %r870, 4;
	add.s64 	%rd33, %rd5, %rd111;
	ld.local.f32 	%f454, [%rd33];
	fma.rn.f32 	%f1695, %f453, %f454, %f1695;
	@%p105 bra 	$L__BB0_273;
	setp.eq.s32 	%p106, %r63, 2;
	ld.shared.u16 	%rs63, [%r243+64];
	// begin inline asm
	{  cvt.f32.f16 %f455, %rs63;}

	// end inline asm
	ld.local.f32 	%f456, [%rd33+4];
	fma.rn.f32 	%f1695, %f455, %f456, %f1695;
	@%p106 bra 	$L__BB0_273;
	ld.shared.u16 	%rs64, [%r243+128];
	// begin inline asm
	{  cvt.f32.f16 %f457, %rs64;}

	// end inline asm
	ld.local.f32 	%f458, [%rd33+8];
	fma.rn.f32 	%f1695, %f457, %f458, %f1695;
$L__BB0_273:
	setp.lt.u32 	%p107, %r60, 15;
	setp.ne.s32 	%p108, %r269, 0;
	mov.b32 	%r450, %f1695;
	shfl.sync.bfly.b32	%r451|%p109, %r450, 16, 31, -1;
	mov.b32 	%f459, %r451;
	add.f32 	%f460, %f1695, %f459;
	mov.b32 	%r452, %f460;
	shfl.sync.bfly.b32	%r453|%p110, %r452, 8, 31, -1;
	mov.b32 	%f461, %r453;
	add.f32 	%f462, %f460, %f461;
	mov.b32 	%r454, %f462;
	shfl.sync.bfly.b32	%r455|%p111, %r454, 4, 31, -1;
	mov.b32 	%f463, %r455;
	add.f32 	%f464, %f462, %f463;
	mov.b32 	%r456, %f464;
	shfl.sync.bfly.b32	%r457|%p112, %r456, 2, 31, -1;
	mov.b32 	%f465, %r457;
	add.f32 	%f466, %f464, %f465;
	mov.b32 	%r458, %f466;
	shfl.sync.bfly.b32	%r459|%p113, %r458, 1, 31, -1;
	mov.b32 	%f467, %r459;
	add.f32 	%f468, %f466, %f467;
	mul.f32 	%f469, %f213, %f468;
	add.s32 	%r460, %r863, %r818;
	setp.gt.s32 	%p114, %r460, %r69;
	selp.f32 	%f470, 0fFF800000, %f469, %p114;
	selp.f32 	%f471, %f470, %f469, %p108;
	max.f32 	%f1687, %f194, %f471;
	sub.f32 	%f472, %f194, %f1687;
	fma.rn.f32 	%f473, %f472, 0f3BBB989D, 0f3F000000;
	cvt.sat.f32.f32 	%f474, %f473;
	mov.f32 	%f475, 0f4B400001;
	mov.f32 	%f476, 0f437C0000;
	fma.rm.f32 	%f477, %f474, %f476, %f475;
	add.f32 	%f478, %f477, 0fCB40007F;
	neg.f32 	%f479, %f478;
	fma.rn.f32 	%f480, %f472, 0f3FB8AA3B, %f479;
	fma.rn.f32 	%f481, %f472, 0f32A57060, %f480;
	mov.b32 	%r461, %f477;
	shl.b32 	%r462, %r461, 23;
	mov.b32 	%f482, %r462;
	ex2.approx.ftz.f32 	%f483, %f481;
	mul.f32 	%f210, %f483, %f482;
	sub.f32 	%f484, %f471, %f1687;
	fma.rn.f32 	%f485, %f484, 0f3BBB989D, 0f3F000000;
	cvt.sat.f32.f32 	%f486, %f485;
	fma.rm.f32 	%f487, %f486, %f476, %f475;
	add.f32 	%f488, %f487, 0fCB40007F;
	neg.f32 	%f489, %f488;
	fma.rn.f32 	%f490, %f484, 0f3FB8AA3B, %f489;
	fma.rn.f32 	%f491, %f484, 0f32A57060, %f490;
	mov.b32 	%r463, %f487;
	shl.b32 	%r464, %r463, 23;
	mov.b32 	%f492, %r464;
	ex2.approx.ftz.f32 	%f493, %f491;
	mul.f32 	%f211, %f493, %f492;
	fma.rn.f32 	%f1686, %f1686, %f210, %f211;
	mov.b32 	%r867, 0;
	@%p107 bra 	$L__BB0_276;
	mov.b32 	%r865, 0;
$L__BB0_275:
	.pragma "nounroll";
	shl.b32 	%r466, %r865, 5;
	add.s32 	%r467, %r226, %r466;
	shl.b32 	%r468, %r467, 1;
	add.s32 	%r469, %r58, %r468;
	ld.shared.u16 	%rs65, [%r469];
	// begin inline asm
	{  cvt.f32.f16 %f494, %rs65;}

	// end inline asm
	mul.wide.u32 	%rd112, %r865, 4;
	add.s64 	%rd113, %rd4, %rd112;
	ld.local.v4.f32 	{%f510, %f511, %f512, %f513}, [%rd113];
	mul.f32 	%f514, %f210, %f510;
	fma.rn.f32 	%f515, %f211, %f494, %f514;
	ld.shared.u16 	%rs66, [%r469+64];
	// begin inline asm
	{  cvt.f32.f16 %f495, %rs66;}

	// end inline asm
	mul.f32 	%f516, %f210, %f511;
	fma.rn.f32 	%f517, %f211, %f495, %f516;
	ld.shared.u16 	%rs67, [%r469+128];
	// begin inline asm
	{  cvt.f32.f16 %f496, %rs67;}

	// end inline asm
	mul.f32 	%f518, %f210, %f512;
	fma.rn.f32 	%f519, %f211, %f496, %f518;
	ld.shared.u16 	%rs68, [%r469+192];
	// begin inline asm
	{  cvt.f32.f16 %f497, %rs68;}

	// end inline asm
	mul.f32 	%f520, %f210, %f513;
	fma.rn.f32 	%f521, %f211, %f497, %f520;
	st.local.v4.f32 	[%rd113], {%f515, %f517, %f519, %f521};
	ld.shared.u16 	%rs69, [%r469+256];
	// begin inline asm
	{  cvt.f32.f16 %f498, %rs69;}

	// end inline asm
	ld.local.v4.f32 	{%f522, %f523, %f524, %f525}, [%rd113+16];
	mul.f32 	%f526, %f210, %f522;
	fma.rn.f32 	%f527, %f211, %f498, %f526;
	ld.shared.u16 	%rs70, [%r469+320];
	// begin inline asm
	{  cvt.f32.f16 %f499, %rs70;}

	// end inline asm
	mul.f32 	%f528, %f210, %f523;
	fma.rn.f32 	%f529, %f211, %f499, %f528;
	ld.shared.u16 	%rs71, [%r469+384];
	// begin inline asm
	{  cvt.f32.f16 %f500, %rs71;}

	// end inline asm
	mul.f32 	%f530, %f210, %f524;
	fma.rn.f32 	%f531, %f211, %f500, %f530;
	ld.shared.u16 	%rs72, [%r469+448];
	// begin inline asm
	{  cvt.f32.f16 %f501, %rs72;}

	// end inline asm
	mul.f32 	%f532, %f210, %f525;
	fma.rn.f32 	%f533, %f211, %f501, %f532;
	st.local.v4.f32 	[%rd113+16], {%f527, %f529, %f531, %f533};
	ld.shared.u16 	%rs73, [%r469+512];
	// begin inline asm
	{  cvt.f32.f16 %f502, %rs73;}

	// end inline asm
	ld.local.v4.f32 	{%f534, %f535, %f536, %f537}, [%rd113+32];
	mul.f32 	%f538, %f210, %f534;
	fma.rn.f32 	%f539, %f211, %f502, %f538;
	ld.shared.u16 	%rs74, [%r469+576];
	// begin inline asm
	{  cvt.f32.f16 %f503, %rs74;}

	// end inline asm
	mul.f32 	%f540, %f210, %f535;
	fma.rn.f32 	%f541, %f211, %f503, %f540;
	ld.shared.u16 	%rs75, [%r469+640];
	// begin inline asm
	{  cvt.f32.f16 %f504, %rs75;}

	// end inline asm
	mul.f32 	%f542, %f210, %f536;
	fma.rn.f32 	%f543, %f211, %f504, %f542;
	ld.shared.u16 	%rs76, [%r469+704];
	// begin inline asm
	{  cvt.f32.f16 %f505, %rs76;}

	// end inline asm
	mul.f32 	%f544, %f210, %f537;
	fma.rn.f32 	%f545, %f211, %f505, %f544;
	st.local.v4.f32 	[%rd113+32], {%f539, %f541, %f543, %f545};
	ld.shared.u16 	%rs77, [%r469+768];
	// begin inline asm
	{  cvt.f32.f16 %f506, %rs77;}

	// end inline asm
	ld.local.v4.f32 	{%f546, %f547, %f548, %f549}, [%rd113+48];
	mul.f32 	%f550, %f210, %f546;
	fma.rn.f32 	%f551, %f211, %f506, %f550;
	ld.shared.u16 	%rs78, [%r469+832];
	// begin inline asm
	{  cvt.f32.f16 %f507, %rs78;}

	// end inline asm
	mul.f32 	%f552, %f210, %f547;
	fma.rn.f32 	%f553, %f211, %f507, %f552;
	ld.shared.u16 	%rs79, [%r469+896];
	// begin inline asm
	{  cvt.f32.f16 %f508, %rs79;}

	// end inline asm
	mul.f32 	%f554, %f210, %f548;
	fma.rn.f32 	%f555, %f211, %f508, %f554;
	ld.shared.u16 	%rs80, [%r469+960];
	// begin inline asm
	{  cvt.f32.f16 %f509, %rs80;}

	// end inline asm
	mul.f32 	%f556, %f210, %f549;
	fma.rn.f32 	%f557, %f211, %f509, %f556;
	st.local.v4.f32 	[%rd113+48], {%f551, %f553, %f555, %f557};
	add.s32 	%r865, %r865, 16;
	setp.ne.s32 	%p115, %r865, %r71;
	mov.u32 	%r867, %r71;
	@%p115 bra 	$L__BB0_275;
$L__BB0_276:
	setp.eq.s32 	%p116, %r65, 0;
	@%p116 bra 	$L__BB0_410;
	setp.lt.u32 	%p117, %r66, 7;
	@%p117 bra 	$L__BB0_279;
	shl.b32 	%r470, %r867, 5;
	add.s32 	%r471, %r226, %r470;
	shl.b32 	%r472, %r471, 1;
	add.s32 	%r473, %r58, %r472;
	ld.shared.u16 	%rs81, [%r473];
	// begin inline asm
	{  cvt.f32.f16 %f558, %rs81;}

	// end inline asm
	mul.wide.u32 	%rd114, %r867, 4;
	add.s64 	%rd115, %rd4, %rd114;
	ld.local.f32 	%f566, [%rd115];
	mul.f32 	%f567, %f210, %f566;
	fma.rn.f32 	%f568, %f211, %f558, %f567;
	st.local.f32 	[%rd115], %f568;
	ld.shared.u16 	%rs82, [%r473+64];
	// begin inline asm
	{  cvt.f32.f16 %f559, %rs82;}

	// end inline asm
	ld.local.f32 	%f569, [%rd115+4];
	mul.f32 	%f570, %f210, %f569;
	fma.rn.f32 	%f571, %f211, %f559, %f570;
	st.local.f32 	[%rd115+4], %f571;
	ld.shared.u16 	%rs83, [%r473+128];
	// begin inline asm
	{  cvt.f32.f16 %f560, %rs83;}

	// end inline asm
	ld.local.f32 	%f572, [%rd115+8];
	mul.f32 	%f573, %f210, %f572;
	fma.rn.f32 	%f574, %f211, %f560, %f573;
	st.local.f32 	[%rd115+8], %f574;
	ld.shared.u16 	%rs84, [%r473+192];
	// begin inline asm
	{  cvt.f32.f16 %f561, %rs84;}

	// end inline asm
	ld.local.f32 	%f575, [%rd115+12];
	mul.f32 	%f576, %f210, %f575;
	fma.rn.f32 	%f577, %f211, %f561, %f576;
	st.local.f32 	[%rd115+12], %f577;
	ld.shared.u16 	%rs85, [%r473+256];
	// begin inline asm
	{  cvt.f32.f16 %f562, %rs85;}

	// end inline asm
	ld.local.f32 	%f578, [%rd115+16];
	mul.f32 	%f579, %f210, %f578;
	fma.rn.f32 	%f580, %f211, %f562, %f579;
	st.local.f32 	[%rd115+16], %f580;
	ld.shared.u16 	%rs86, [%r473+320];
	// begin inline asm
	{  cvt.f32.f16 %f563, %rs86;}

	// end inline asm
	ld.local.f32 	%f581, [%rd115+20];
	mul.f32 	%f582, %f210, %f581;
	fma.rn.f32 	%f583, %f211, %f563, %f582;
	st.local.f32 	[%rd115+20], %f583;
	ld.shared.u16 	%rs87, [%r473+384];
	// begin inline asm
	{  cvt.f32.f16 %f564, %rs87;}

	// end inline asm
	ld.local.f32 	%f584, [%rd115+24];
	mul.f32 	%f585, %f210, %f584;
	fma.rn.f32 	%f586, %f211, %f564, %f585;
	st.local.f32 	[%rd115+24], %f586;
	ld.shared.u16 	%rs88, [%r473+448];
	// begin inline asm
	{  cvt.f32.f16 %f565, %rs88;}

	// end inline asm
	ld.local.f32 	%f587, [%rd115+28];
	mul.f32 	%f588, %f210, %f587;
	fma.rn.f32 	%f589, %f211, %f565, %f588;
	st.local.f32 	[%rd115+28], %f589;
	add.s32 	%r867, %r867, 8;
$L__BB0_279:
	setp.eq.s32 	%p118, %r61, 0;
	@%p118 bra 	$L__BB0_410;
	setp.lt.u32 	%p119, %r62, 3;
	@%p119 bra 	$L__BB0_282;
	shl.b32 	%r474, %r867, 5;
	add.s32 	%r475, %r226, %r474;
	shl.b32 	%r476, %r475, 1;
	add.s32 	%r477, %r58, %r476;
	ld.shared.u16 	%rs89, [%r477];
	// begin inline asm
	{  cvt.f32.f16 %f590, %rs89;}

	// end inline asm
	mul.wide.u32 	%rd116, %r867, 4;
	add.s64 	%rd117, %rd4, %rd116;
	ld.local.f32 	%f594, [%rd117];
	mul.f32 	%f595, %f210, %f594;
	fma.rn.f32 	%f596, %f211, %f590, %f595;
	st.local.f32 	[%rd117], %f596;
	ld.shared.u16 	%rs90, [%r477+64];
	// begin inline asm
	{  cvt.f32.f16 %f591, %rs90;}

	// end inline asm
	ld.local.f32 	%f597, [%rd117+4];
	mul.f32 	%f598, %f210, %f597;
	fma.rn.f32 	%f599, %f211, %f591, %f598;
	st.local.f32 	[%rd117+4], %f599;
	ld.shared.u16 	%rs91, [%r477+128];
	// begin inline asm
	{  cvt.f32.f16 %f592, %rs91;}

	// end inline asm
	ld.local.f32 	%f600, [%rd117+8];
	mul.f32 	%f601, %f210, %f600;
	fma.rn.f32 	%f602, %f211, %f592, %f601;
	st.local.f32 	[%rd117+8], %f602;
	ld.shared.u16 	%rs92, [%r477+192];
	// begin inline asm
	{  cvt.f32.f16 %f593, %rs92;}

	// end inline asm
	ld.local.f32 	%f603, [%rd117+12];
	mul.f32 	%f604, %f210, %f603;
	fma.rn.f32 	%f605, %f211, %f593, %f604;
	st.local.f32 	[%rd117+12], %f605;
	add.s32 	%r867, %r867, 4;
$L__BB0_282:
	setp.eq.s32 	%p120, %r63, 0;
	@%p120 bra 	$L__BB0_410;
	setp.eq.s32 	%p121, %r63, 1;
	shl.b32 	%r478, %r867, 5;
	add.s32 	%r479, %r226, %r478;
	shl.b32 	%r480, %r479, 1;
	add.s32 	%r236, %r58, %r480;
	ld.shared.u16 	%rs93, [%r236];
	// begin inline asm
	{  cvt.f32.f16 %f606, %rs93;}

	// end inline asm
	mul.wide.u32 	%rd118, %r867, 4;
	add.s64 	%rd32, %rd4, %rd118;
	ld.local.f32 	%f607, [%rd32];
	mul.f32 	%f608, %f210, %f607;
	fma.rn.f32 	%f609, %f211, %f606, %f608;
	st.local.f32 	[%rd32], %f609;
	@%p121 bra 	$L__BB0_410;
	setp.eq.s32 	%p122, %r63, 2;
	ld.shared.u16 	%rs94, [%r236+64];
	// begin inline asm
	{  cvt.f32.f16 %f610, %rs94;}

	// end inline asm
	ld.local.f32 	%f611, [%rd32+4];
	mul.f32 	%f612, %f210, %f611;
	fma.rn.f32 	%f613, %f211, %f610, %f612;
	st.local.f32 	[%rd32+4], %f613;
	@%p122 bra 	$L__BB0_410;
	ld.shared.u16 	%rs95, [%r236+128];
	// begin inline asm
	{  cvt.f32.f16 %f614, %rs95;}

	// end inline asm
	ld.local.f32 	%f615, [%rd32+8];
	mul.f32 	%f616, %f210, %f615;
	fma.rn.f32 	%f617, %f211, %f614, %f616;
	st.local.f32 	[%rd32+8], %f617;
	bra.uni 	$L__BB0_410;
$L__BB0_286:
	setp.lt.u32 	%p125, %r7, 5;
	@%p125 bra 	$L__BB0_327;
	setp.lt.u32 	%p126, %r60, 7;
	mov.b32 	%r823, 0;
	@%p126 bra 	$L__BB0_290;
	mov.b32 	%r821, 0;
$L__BB0_289:
	.pragma "nounroll";
	shl.b32 	%r484, %r821, 5;
	add.s32 	%r485, %r72, %r484;
	shl.b32 	%r486, %r485, 1;
	mov.u32 	%r487, smem;
	add.s32 	%r488, %r487, %r486;
	ld.shared.u16 	%rs96, [%r488];
	// begin inline asm
	{  cvt.f32.f16 %f618, %rs96;}

	// end inline asm
	mul.wide.u32 	%rd119, %r821, 4;
	add.s64 	%rd120, %rd5, %rd119;
	ld.shared.u16 	%rs97, [%r488+64];
	// begin inline asm
	{  cvt.f32.f16 %f619, %rs97;}

	// end inline asm
	ld.shared.u16 	%rs98, [%r488+128];
	// begin inline asm
	{  cvt.f32.f16 %f620, %rs98;}

	// end inline asm
	ld.shared.u16 	%rs99, [%r488+192];
	// begin inline asm
	{  cvt.f32.f16 %f621, %rs99;}

	// end inline asm
	st.local.v4.f32 	[%rd120], {%f618, %f619, %f620, %f621};
	ld.shared.u16 	%rs100, [%r488+256];
	// begin inline asm
	{  cvt.f32.f16 %f622, %rs100;}

	// end inline asm
	ld.shared.u16 	%rs101, [%r488+320];
	// begin inline asm
	{  cvt.f32.f16 %f623, %rs101;}

	// end inline asm
	ld.shared.u16 	%rs102, [%r488+384];
	// begin inline asm
	{  cvt.f32.f16 %f624, %rs102;}

	// end inline asm
	ld.shared.u16 	%rs103, [%r488+448];
	// begin inline asm
	{  cvt.f32.f16 %f625, %rs103;}

	// end inline asm
	st.local.v4.f32 	[%rd120+16], {%f622, %f623, %f624, %f625};
	add.s32 	%r821, %r821, 8;
	setp.ne.s32 	%p127, %r821, %r67;
	mov.u32 	%r823, %r67;
	@%p127 bra 	$L__BB0_289;
$L__BB0_290:
	setp.eq.s32 	%p128, %r61, 0;
	@%p128 bra 	$L__BB0_298;
	setp.lt.u32 	%p129, %r62, 3;
	@%p129 bra 	$L__BB0_293;
	shl.b32 	%r489, %r823, 5;
	add.s32 	%r490, %r72, %r489;
	shl.b32 	%r491, %r490, 1;
	mov.u32 	%r492, smem;
	add.s32 	%r493, %r492, %r491;
	ld.shared.u16 	%rs104, [%r493];
	// begin inline asm
	{  cvt.f32.f16 %f626, %rs104;}

	// end inline asm
	mul.wide.u32 	%rd121, %r823, 4;
	add.s64 	%rd122, %rd5, %rd121;
	st.local.f32 	[%rd122], %f626;
	ld.shared.u16 	%rs105, [%r493+64];
	// begin inline asm
	{  cvt.f32.f16 %f627, %rs105;}

	// end inline asm
	st.local.f32 	[%rd122+4], %f627;
	ld.shared.u16 	%rs106, [%r493+128];
	// begin inline asm
	{  cvt.f32.f16 %f628, %rs106;}

	// end inline asm
	st.local.f32 	[%rd122+8], %f628;
	ld.shared.u16 	%rs107, [%r493+192];
	// begin inline asm
	{  cvt.f32.f16 %f629, %rs107;}

	// end inline asm
	st.local.f32 	[%rd122+12], %f629;
	add.s32 	%r823, %r823, 4;
$L__BB0_293:
	setp.eq.s32 	%p130, %r63, 0;
	@%p130 bra 	$L__BB0_298;
	setp.eq.s32 	%p131, %r64, 0;
	@%p131 bra 	$L__BB0_296;
	shl.b32 	%r494, %r823, 5;
	add.s32 	%r495, %r72, %r494;
	shl.b32 	%r496, %r495, 1;
	mov.u32 	%r497, smem;
	add.s32 	%r498, %r497, %r496;
	ld.shared.u16 	%rs108, [%r498];
	// begin inline asm
	{  cvt.f32.f16 %f630, %rs108;}

	// end inline asm
	mul.wide.u32 	%rd123, %r823, 4;
	add.s64 	%rd124, %rd5, %rd123;
	st.local.f32 	[%rd124], %f630;
	ld.shared.u16 	%rs109, [%r498+64];
	// begin inline asm
	{  cvt.f32.f16 %f631, %rs109;}

	// end inline asm
	st.local.f32 	[%rd124+4], %f631;
	add.s32 	%r823, %r823, 2;
$L__BB0_296:
	setp.eq.s32 	%p132, %r68, 0;
	@%p132 bra 	$L__BB0_298;
	shl.b32 	%r499, %r823, 5;
	add.s32 	%r500, %r72, %r499;
	shl.b32 	%r501, %r500, 1;
	mov.u32 	%r502, smem;
	add.s32 	%r503, %r502, %r501;
	ld.shared.u16 	%rs110, [%r503];
	// begin inline asm
	{  cvt.f32.f16 %f632, %rs110;}

	// end inline asm
	mul.wide.u32 	%rd125, %r823, 4;
	add.s64 	%rd126, %rd5, %rd125;
	st.local.f32 	[%rd126], %f632;
$L__BB0_298:
	ld.local.f32 	%f1657, [%rd2+4];
	ld.local.f32 	%f1656, [%rd3+4];
	mov.b32 	%r825, 0;
$L__BB0_299:
	mov.f32 	%f128, %f1657;
	setp.lt.u32 	%p133, %r60, 15;
	mad.lo.s32 	%r150, %r825, %r9, %r3;
	mov.f32 	%f1665, 0f00000000;
	mov.b32 	%r828, 0;
	@%p133 bra 	$L__BB0_302;
	mov.f32 	%f1665, 0f00000000;
	mov.b32 	%r826, 0;
$L__BB0_301:
	.pragma "nounroll";
	shl.b32 	%r507, %r826, 5;
	add.s32 	%r508, %r150, %r507;
	shl.b32 	%r509, %r508, 1;
	add.s32 	%r510, %r57, %r509;
	ld.shared.u16 	%rs111, [%r510];
	// begin inline asm
	{  cvt.f32.f16 %f636, %rs111;}

	// end inline asm
	mul.wide.u32 	%rd127, %r826, 4;
	add.s64 	%rd128, %rd5, %rd127;
	ld.local.v4.f32 	{%f652, %f653, %f654, %f655}, [%rd128];
	fma.rn.f32 	%f656, %f636, %f652, %f1665;
	ld.shared.u16 	%rs112, [%r510+64];
	// begin inline asm
	{  cvt.f32.f16 %f637, %rs112;}

	// end inline asm
	fma.rn.f32 	%f657, %f637, %f653, %f656;
	ld.shared.u16 	%rs113, [%r510+128];
	// begin inline asm
	{  cvt.f32.f16 %f638, %rs113;}

	// end inline asm
	fma.rn.f32 	%f658, %f638, %f654, %f657;
	ld.shared.u16 	%rs114, [%r510+192];
	// begin inline asm
	{  cvt.f32.f16 %f639, %rs114;}

	// end inline asm
	fma.rn.f32 	%f659, %f639, %f655, %f658;
	ld.shared.u16 	%rs115, [%r510+256];
	// begin inline asm
	{  cvt.f32.f16 %f640, %rs115;}

	// end inline asm
	ld.local.v4.f32 	{%f660, %f661, %f662, %f663}, [%rd128+16];
	fma.rn.f32 	%f664, %f640, %f660, %f659;
	ld.shared.u16 	%rs116, [%r510+320];
	// begin inline asm
	{  cvt.f32.f16 %f641, %rs116;}

	// end inline asm
	fma.rn.f32 	%f665, %f641, %f661, %f664;
	ld.shared.u16 	%rs117, [%r510+384];
	// begin inline asm
	{  cvt.f32.f16 %f642, %rs117;}

	// end inline asm
	fma.rn.f32 	%f666, %f642, %f662, %f665;
	ld.shared.u16 	%rs118, [%r510+448];
	// begin inline asm
	{  cvt.f32.f16 %f643, %rs118;}

	// end inline asm
	fma.rn.f32 	%f667, %f643, %f663, %f666;
	ld.shared.u16 	%rs119, [%r510+512];
	// begin inline asm
	{  cvt.f32.f16 %f644, %rs119;}

	// end inline asm
	ld.local.v4.f32 	{%f668, %f669, %f670, %f671}, [%rd128+32];
	fma.rn.f32 	%f672, %f644, %f668, %f667;
	ld.shared.u16 	%rs120, [%r510+576];
	// begin inline asm
	{  cvt.f32.f16 %f645, %rs120;}

	// end inline asm
	fma.rn.f32 	%f673, %f645, %f669, %f672;
	ld.shared.u16 	%rs121, [%r510+640];
	// begin inline asm
	{  cvt.f32.f16 %f646, %rs121;}

	// end inline asm
	fma.rn.f32 	%f674, %f646, %f670, %f673;
	ld.shared.u16 	%rs122, [%r510+704];
	// begin inline asm
	{  cvt.f32.f16 %f647, %rs122;}

	// end inline asm
	fma.rn.f32 	%f675, %f647, %f671, %f674;
	ld.shared.u16 	%rs123, [%r510+768];
	// begin inline asm
	{  cvt.f32.f16 %f648, %rs123;}

	// end inline asm
	ld.local.v4.f32 	{%f676, %f677, %f678, %f679}, [%rd128+48];
	fma.rn.f32 	%f680, %f648, %f676, %f675;
	ld.shared.u16 	%rs124, [%r510+832];
	// begin inline asm
	{  cvt.f32.f16 %f649, %rs124;}

	// end inline asm
	fma.rn.f32 	%f681, %f649, %f677, %f680;
	ld.shared.u16 	%rs125, [%r510+896];
	// begin inline asm
	{  cvt.f32.f16 %f650, %rs125;}

	// end inline asm
	fma.rn.f32 	%f682, %f650, %f678, %f681;
	ld.shared.u16 	%rs126, [%r510+960];
	// begin inline asm
	{  cvt.f32.f16 %f651, %rs126;}

	// end inline asm
	fma.rn.f32 	%f1665, %f651, %f679, %f682;
	add.s32 	%r826, %r826, 16;
	setp.ne.s32 	%p134, %r826, %r71;
	mov.u32 	%r828, %r71;
	@%p134 bra 	$L__BB0_301;
$L__BB0_302:
	setp.eq.s32 	%p135, %r65, 0;
	@%p135 bra 	$L__BB0_312;
	setp.lt.u32 	%p136, %r66, 7;
	@%p136 bra 	$L__BB0_305;
	shl.b32 	%r511, %r828, 5;
	add.s32 	%r512, %r150, %r511;
	shl.b32 	%r513, %r512, 1;
	add.s32 	%r514, %r57, %r513;
	ld.shared.u16 	%rs127, [%r514];
	// begin inline asm
	{  cvt.f32.f16 %f684, %rs127;}

	// end inline asm
	mul.wide.u32 	%rd129, %r828, 4;
	add.s64 	%rd130, %rd5, %rd129;
	ld.local.f32 	%f692, [%rd130];
	fma.rn.f32 	%f693, %f684, %f692, %f1665;
	ld.shared.u16 	%rs128, [%r514+64];
	// begin inline asm
	{  cvt.f32.f16 %f685, %rs128;}

	// end inline asm
	ld.local.f32 	%f694, [%rd130+4];
	fma.rn.f32 	%f695, %f685, %f694, %f693;
	ld.shared.u16 	%rs129, [%r514+128];
	// begin inline asm
	{  cvt.f32.f16 %f686, %rs129;}

	// end inline asm
	ld.local.f32 	%f696, [%rd130+8];
	fma.rn.f32 	%f697, %f686, %f696, %f695;
	ld.shared.u16 	%rs130, [%r514+192];
	// begin inline asm
	{  cvt.f32.f16 %f687, %rs130;}

	// end inline asm
	ld.local.f32 	%f698, [%rd130+12];
	fma.rn.f32 	%f699, %f687, %f698, %f697;
	ld.shared.u16 	%rs131, [%r514+256];
	// begin inline asm
	{  cvt.f32.f16 %f688, %rs131;}

	// end inline asm
	ld.local.f32 	%f700, [%rd130+16];
	fma.rn.f32 	%f701, %f688, %f700, %f699;
	ld.shared.u16 	%rs132, [%r514+320];
	// begin inline asm
	{  cvt.f32.f16 %f689, %rs132;}

	// end inline asm
	ld.local.f32 	%f702, [%rd130+20];
	fma.rn.f32 	%f703, %f689, %f702, %f701;
	ld.shared.u16 	%rs133, [%r514+384];
	// begin inline asm
	{  cvt.f32.f16 %f690, %rs133;}

	// end inline asm
	ld.local.f32 	%f704, [%rd130+24];
	fma.rn.f32 	%f705, %f690, %f704, %f703;
	ld.shared.u16 	%rs134, [%r514+448];
	// begin inline asm
	{  cvt.f32.f16 %f691, %rs134;}

	// end inline asm
	ld.local.f32 	%f706, [%rd130+28];
	fma.rn.f32 	%f1665, %f691, %f706, %f705;
	add.s32 	%r828, %r828, 8;
$L__BB0_305:
	setp.eq.s32 	%p137, %r61, 0;
	@%p137 bra 	$L__BB0_312;
	setp.lt.u32 	%p138, %r62, 3;
	@%p138 bra 	$L__BB0_308;
	shl.b32 	%r515, %r828, 5;
	add.s32 	%r516, %r150, %r515;
	shl.b32 	%r517, %r516, 1;
	add.s32 	%r518, %r57, %r517;
	ld.shared.u16 	%rs135, [%r518];
	// begin inline asm
	{  cvt.f32.f16 %f708, %rs135;}

	// end inline asm
	mul.wide.u32 	%rd131, %r828, 4;
	add.s64 	%rd132, %rd5, %rd131;
	ld.local.f32 	%f712, [%rd132];
	fma.rn.f32 	%f713, %f708, %f712, %f1665;
	ld.shared.u16 	%rs136, [%r518+64];
	// begin inline asm
	{  cvt.f32.f16 %f709, %rs136;}

	// end inline asm
	ld.local.f32 	%f714, [%rd132+4];
	fma.rn.f32 	%f715, %f709, %f714, %f713;
	ld.shared.u16 	%rs137, [%r518+128];
	// begin inline asm
	{  cvt.f32.f16 %f710, %rs137;}

	// end inline asm
	ld.local.f32 	%f716, [%rd132+8];
	fma.rn.f32 	%f717, %f710, %f716, %f715;
	ld.shared.u16 	%rs138, [%r518+192];
	// begin inline asm
	{  cvt.f32.f16 %f711, %rs138;}

	// end inline asm
	ld.local.f32 	%f718, [%rd132+12];
	fma.rn.f32 	%f1665, %f711, %f718, %f717;
	add.s32 	%r828, %r828, 4;
$L__BB0_308:
	setp.eq.s32 	%p139, %r63, 0;
	@%p139 bra 	$L__BB0_312;
	setp.eq.s32 	%p140, %r63, 1;
	shl.b32 	%r519, %r828, 5;
	add.s32 	%r520, %r150, %r519;
	shl.b32 	%r521, %r520, 1;
	add.s32 	%r158, %r57, %r521;
	ld.shared.u16 	%rs139, [%r158];
	// begin inline asm
	{  cvt.f32.f16 %f719, %rs139;}

	// end inline asm
	mul.wide.u32 	%rd133, %r828, 4;
	add.s64 	%rd26, %rd5, %rd133;
	ld.local.f32 	%f720, [%rd26];
	fma.rn.f32 	%f1665, %f719, %f720, %f1665;
	@%p140 bra 	$L__BB0_312;
	setp.eq.s32 	%p141, %r63, 2;
	ld.shared.u16 	%rs140, [%r158+64];
	// begin inline asm
	{  cvt.f32.f16 %f721, %rs140;}

	// end inline asm
	ld.local.f32 	%f722, [%rd26+4];
	fma.rn.f32 	%f1665, %f721, %f722, %f1665;
	@%p141 bra 	$L__BB0_312;
	ld.shared.u16 	%rs141, [%r158+128];
	// begin inline asm
	{  cvt.f32.f16 %f723, %rs141;}

	// end inline asm
	ld.local.f32 	%f724, [%rd26+8];
	fma.rn.f32 	%f1665, %f723, %f724, %f1665;
$L__BB0_312:
	setp.lt.u32 	%p142, %r60, 15;
	setp.ne.s32 	%p143, %r269, 0;
	mov.b32 	%r523, %f1665;
	shfl.sync.bfly.b32	%r524|%p144, %r523, 16, 31, -1;
	mov.b32 	%f725, %r524;
	add.f32 	%f726, %f1665, %f725;
	mov.b32 	%r525, %f726;
	shfl.sync.bfly.b32	%r526|%p145, %r525, 8, 31, -1;
	mov.b32 	%f727, %r526;
	add.f32 	%f728, %f726, %f727;
	mov.b32 	%r527, %f728;
	shfl.sync.bfly.b32	%r528|%p146, %r527, 4, 31, -1;
	mov.b32 	%f729, %r528;
	add.f32 	%f730, %f728, %f729;
	mov.b32 	%r529, %f730;
	shfl.sync.bfly.b32	%r530|%p147, %r529, 2, 31, -1;
	mov.b32 	%f731, %r530;
	add.f32 	%f732, %f730, %f731;
	mov.b32 	%r531, %f732;
	shfl.sync.bfly.b32	%r532|%p148, %r531, 1, 31, -1;
	mov.b32 	%f733, %r532;
	add.f32 	%f734, %f732, %f733;
	mul.f32 	%f735, %f213, %f734;
	add.s32 	%r533, %r825, %r818;
	add.s32 	%r534, %r69, 4;
	setp.gt.s32 	%p149, %r533, %r534;
	selp.f32 	%f736, 0fFF800000, %f735, %p149;
	selp.f32 	%f737, %f736, %f735, %p143;
	max.f32 	%f1657, %f128, %f737;
	sub.f32 	%f738, %f128, %f1657;
	fma.rn.f32 	%f739, %f738, 0f3BBB989D, 0f3F000000;
	cvt.sat.f32.f32 	%f740, %f739;
	mov.f32 	%f741, 0f4B400001;
	mov.f32 	%f742, 0f437C0000;
	fma.rm.f32 	%f743, %f740, %f742, %f741;
	add.f32 	%f744, %f743, 0fCB40007F;
	neg.f32 	%f745, %f744;
	fma.rn.f32 	%f746, %f738, 0f3FB8AA3B, %f745;
	fma.rn.f32 	%f747, %f738, 0f32A57060, %f746;
	mov.b32 	%r535, %f743;
	shl.b32 	%r536, %r535, 23;
	mov.b32 	%f748, %r536;
	ex2.approx.ftz.f32 	%f749, %f747;
	mul.f32 	%f144, %f749, %f748;
	sub.f32 	%f750, %f737, %f1657;
	fma.rn.f32 	%f751, %f750, 0f3BBB989D, 0f3F000000;
	cvt.sat.f32.f32 	%f752, %f751;
	fma.rm.f32 	%f753, %f752, %f742, %f741;
	add.f32 	%f754, %f753, 0fCB40007F;
	neg.f32 	%f755, %f754;
	fma.rn.f32 	%f756, %f750, 0f3FB8AA3B, %f755;
	fma.rn.f32 	%f757, %f750, 0f32A57060, %f756;
	mov.b32 	%r537, %f753;
	shl.b32 	%r538, %r537, 23;
	mov.b32 	%f758, %r538;
	ex2.approx.ftz.f32 	%f759, %f757;
	mul.f32 	%f145, %f759, %f758;
	fma.rn.f32 	%f1656, %f1656, %f144, %f145;
	mov.b32 	%r832, 0;
	@%p142 bra 	$L__BB0_315;
	mov.b32 	%r830, 0;
$L__BB0_314:
	.pragma "nounroll";
	shl.b32 	%r540, %r830, 5;
	add.s32 	%r541, %r150, %r540;
	shl.b32 	%r542, %r541, 1;
	add.s32 	%r543, %r58, %r542;
	ld.shared.u16 	%rs142, [%r543];
	// begin inline asm
	{  cvt.f32.f16 %f760, %rs142;}

	// end inline asm
	mul.wide.u32 	%rd134, %r830, 4;
	add.s64 	%rd135, %rd4, %rd134;
	ld.local.v4.f32 	{%f776, %f777, %f778, %f779}, [%rd135+16];
	mul.f32 	%f780, %f144, %f776;
	fma.rn.f32 	%f781, %f145, %f760, %f780;
	ld.shared.u16 	%rs143, [%r543+64];
	// begin inline asm
	{  cvt.f32.f16 %f761, %rs143;}

	// end inline asm
	mul.f32 	%f782, %f144, %f777;
	fma.rn.f32 	%f783, %f145, %f761, %f782;
	ld.shared.u16 	%rs144, [%r543+128];
	// begin inline asm
	{  cvt.f32.f16 %f762, %rs144;}

	// end inline asm
	mul.f32 	%f784, %f144, %f778;
	fma.rn.f32 	%f785, %f145, %f762, %f784;
	ld.shared.u16 	%rs145, [%r543+192];
	// begin inline asm
	{  cvt.f32.f16 %f763, %rs145;}

	// end inline asm
	mul.f32 	%f786, %f144, %f779;
	fma.rn.f32 	%f787, %f145, %f763, %f786;
	st.local.v4.f32 	[%rd135+16], {%f781, %f783, %f785, %f787};
	ld.shared.u16 	%rs146, [%r543+256];
	// begin inline asm
	{  cvt.f32.f16 %f764, %rs146;}

	// end inline asm
	ld.local.v4.f32 	{%f788, %f789, %f790, %f791}, [%rd135+32];
	mul.f32 	%f792, %f144, %f788;
	fma.rn.f32 	%f793, %f145, %f764, %f792;
	ld.shared.u16 	%rs147, [%r543+320];
	// begin inline asm
	{  cvt.f32.f16 %f765, %rs147;}

	// end inline asm
	mul.f32 	%f794, %f144, %f789;
	fma.rn.f32 	%f795, %f145, %f765, %f794;
	ld.shared.u16 	%rs148, [%r543+384];
	// begin inline asm
	{  cvt.f32.f16 %f766, %rs148;}

	// end inline asm
	mul.f32 	%f796, %f144, %f790;
	fma.rn.f32 	%f797, %f145, %f766, %f796;
	ld.shared.u16 	%rs149, [%r543+448];
	// begin inline asm
	{  cvt.f32.f16 %f767, %rs149;}

	// end inline asm
	mul.f32 	%f798, %f144, %f791;
	fma.rn.f32 	%f799, %f145, %f767, %f798;
	st.local.v4.f32 	[%rd135+32], {%f793, %f795, %f797, %f799};
	ld.shared.u16 	%rs150, [%r543+512];
	// begin inline asm
	{  cvt.f32.f16 %f768, %rs150;}

	// end inline asm
	ld.local.v4.f32 	{%f800, %f801, %f802, %f803}, [%rd135+48];
	mul.f32 	%f804, %f144, %f800;
	fma.rn.f32 	%f805, %f145, %f768, %f804;
	ld.shared.u16 	%rs151, [%r543+576];
	// begin inline asm
	{  cvt.f32.f16 %f769, %rs151;}

	// end inline asm
	mul.f32 	%f806, %f144, %f801;
	fma.rn.f32 	%f807, %f145, %f769, %f806;
	ld.shared.u16 	%rs152, [%r543+640];
	// begin inline asm
	{  cvt.f32.f16 %f770, %rs152;}

	// end inline asm
	mul.f32 	%f808, %f144, %f802;
	fma.rn.f32 	%f809, %f145, %f770, %f808;
	ld.shared.u16 	%rs153, [%r543+704];
	// begin inline asm
	{  cvt.f32.f16 %f771, %rs153;}

	// end inline asm
	mul.f32 	%f810, %f144, %f803;
	fma.rn.f32 	%f811, %f145, %f771, %f810;
	st.local.v4.f32 	[%rd135+48], {%f805, %f807, %f809, %f811};
	ld.shared.u16 	%rs154, [%r543+768];
	// begin inline asm
	{  cvt.f32.f16 %f772, %rs154;}

	// end inline asm
	ld.local.v4.f32 	{%f812, %f813, %f814, %f815}, [%rd135+64];
	mul.f32 	%f816, %f144, %f812;
	fma.rn.f32 	%f817, %f145, %f772, %f816;
	ld.shared.u16 	%rs155, [%r543+832];
	// begin inline asm
	{  cvt.f32.f16 %f773, %rs155;}

	// end inline asm
	mul.f32 	%f818, %f144, %f813;
	fma.rn.f32 	%f819, %f145, %f773, %f818;
	ld.shared.u16 	%rs156, [%r543+896];
	// begin inline asm
	{  cvt.f32.f16 %f774, %rs156;}

	// end inline asm
	mul.f32 	%f820, %f144, %f814;
	fma.rn.f32 	%f821, %f145, %f774, %f820;
	ld.shared.u16 	%rs157, [%r543+960];
	// begin inline asm
	{  cvt.f32.f16 %f775, %rs157;}

	// end inline asm
	mul.f32 	%f822, %f144, %f815;
	fma.rn.f32 	%f823, %f145, %f775, %f822;
	st.local.v4.f32 	[%rd135+64], {%f817, %f819, %f821, %f823};
	add.s32 	%r830, %r830, 16;
	setp.ne.s32 	%p150, %r830, %r71;
	mov.u32 	%r832, %r71;
	@%p150 bra 	$L__BB0_314;
$L__BB0_315:
	setp.eq.s32 	%p151, %r65, 0;
	@%p151 bra 	$L__BB0_325;
	setp.lt.u32 	%p152, %r66, 7;
	@%p152 bra 	$L__BB0_318;
	shl.b32 	%r544, %r832, 5;
	add.s32 	%r545, %r150, %r544;
	shl.b32 	%r546, %r545, 1;
	add.s32 	%r547, %r58, %r546;
	ld.shared.u16 	%rs158, [%r547];
	// begin inline asm
	{  cvt.f32.f16 %f824, %rs158;}

	// end inline asm
	mul.wide.u32 	%rd136, %r832, 4;
	add.s64 	%rd137, %rd4, %rd136;
	ld.local.f32 	%f832, [%rd137+16];
	mul.f32 	%f833, %f144, %f832;
	fma.rn.f32 	%f834, %f145, %f824, %f833;
	st.local.f32 	[%rd137+16], %f834;
	ld.shared.u16 	%rs159, [%r547+64];
	// begin inline asm
	{  cvt.f32.f16 %f825, %rs159;}

	// end inline asm
	ld.local.f32 	%f835, [%rd137+20];
	mul.f32 	%f836, %f144, %f835;
	fma.rn.f32 	%f837, %f145, %f825, %f836;
	st.local.f32 	[%rd137+20], %f837;
	ld.shared.u16 	%rs160, [%r547+128];
	// begin inline asm
	{  cvt.f32.f16 %f826, %rs160;}

	// end inline asm
	ld.local.f32 	%f838, [%rd137+24];
	mul.f32 	%f839, %f144, %f838;
	fma.rn.f32 	%f840, %f145, %f826, %f839;
	st.local.f32 	[%rd137+24], %f840;
	ld.shared.u16 	%rs161, [%r547+192];
	// begin inline asm
	{  cvt.f32.f16 %f827, %rs161;}

	// end inline asm
	ld.local.f32 	%f841, [%rd137+28];
	mul.f32 	%f842, %f144, %f841;
	fma.rn.f32 	%f843, %f145, %f827, %f842;
	st.local.f32 	[%rd137+28], %f843;
	ld.shared.u16 	%rs162, [%r547+256];
	// begin inline asm
	{  cvt.f32.f16 %f828, %rs162;}

	// end inline asm
	ld.local.f32 	%f844, [%rd137+32];
	mul.f32 	%f845, %f144, %f844;
	fma.rn.f32 	%f846, %f145, %f828, %f845;
	st.local.f32 	[%rd137+32], %f846;
	ld.shared.u16 	%rs163, [%r547+320];
	// begin inline asm
	{  cvt.f32.f16 %f829, %rs163;}

	// end inline asm
	ld.local.f32 	%f847, [%rd137+36];
	mul.f32 	%f848, %f144, %f847;
	fma.rn.f32 	%f849, %f145, %f829, %f848;
	st.local.f32 	[%rd137+36], %f849;
	ld.shared.u16 	%rs164, [%r547+384];
	// begin inline asm
	{  cvt.f32.f16 %f830, %rs164;}

	// end inline asm
	ld.local.f32 	%f850, [%rd137+40];
	mul.f32 	%f851, %f144, %f850;
	fma.rn.f32 	%f852, %f145, %f830, %f851;
	st.local.f32 	[%rd137+40], %f852;
	ld.shared.u16 	%rs165, [%r547+448];
	// begin inline asm
	{  cvt.f32.f16 %f831, %rs165;}

	// end inline asm
	ld.local.f32 	%f853, [%rd137+44];
	mul.f32 	%f854, %f144, %f853;
	fma.rn.f32 	%f855, %f145, %f831, %f854;
	st.local.f32 	[%rd137+44], %f855;
	add.s32 	%r832, %r832, 8;
$L__BB0_318:
	setp.eq.s32 	%p153, %r61, 0;
	@%p153 bra 	$L__BB0_325;
	setp.lt.u32 	%p154, %r62, 3;
	@%p154 bra 	$L__BB0_321;
	shl.b32 	%r548, %r832, 5;
	add.s32 	%r549, %r150, %r548;
	shl.b32 	%r550, %r549, 1;
	add.s32 	%r551, %r58, %r550;
	ld.shared.u16 	%rs166, [%r551];
	// begin inline asm
	{  cvt.f32.f16 %f856, %rs166;}

	// end inline asm
	mul.wide.u32 	%rd138, %r832, 4;
	add.s64 	%rd139, %rd4, %rd138;
	ld.local.f32 	%f860, [%rd139+16];
	mul.f32 	%f861, %f144, %f860;
	fma.rn.f32 	%f862, %f145, %f856, %f861;
	st.local.f32 	[%rd139+16], %f862;
	ld.shared.u16 	%rs167, [%r551+64];
	// begin inline asm
	{  cvt.f32.f16 %f857, %rs167;}

	// end inline asm
	ld.local.f32 	%f863, [%rd139+20];
	mul.f32 	%f864, %f144, %f863;
	fma.rn.f32 	%f865, %f145, %f857, %f864;
	st.local.f32 	[%rd139+20], %f865;
	ld.shared.u16 	%rs168, [%r551+128];
	// begin inline asm
	{  cvt.f32.f16 %f858, %rs168;}

	// end inline asm
	ld.local.f32 	%f866, [%rd139+24];
	mul.f32 	%f867, %f144, %f866;
	fma.rn.f32 	%f868, %f145, %f858, %f867;
	st.local.f32 	[%rd139+24], %f868;
	ld.shared.u16 	%rs169, [%r551+192];
	// begin inline asm
	{  cvt.f32.f16 %f859, %rs169;}

	// end inline asm
	ld.local.f32 	%f869, [%rd139+28];
	mul.f32 	%f870, %f144, %f869;
	fma.rn.f32 	%f871, %f145, %f859, %f870;
	st.local.f32 	[%rd139+28], %f871;
	add.s32 	%r832, %r832, 4;
$L__BB0_321:
	setp.eq.s32 	%p155, %r63, 0;
	@%p155 bra 	$L__BB0_325;
	setp.eq.s32 	%p156, %r63, 1;
	shl.b32 	%r552, %r832, 5;
	add.s32 	%r553, %r150, %r552;
	shl.b32 	%r554, %r553, 1;
	add.s32 	%r166, %r58, %r554;
	ld.shared.u16 	%rs170, [%r166];
	// begin inline asm
	{  cvt.f32.f16 %f872, %rs170;}

	// end inline asm
	mul.wide.u32 	%rd140, %r832, 4;
	add.s64 	%rd27, %rd4, %rd140;
	ld.local.f32 	%f873, [%rd27+16];
	mul.f32 	%f874, %f144, %f873;
	fma.rn.f32 	%f875, %f145, %f872, %f874;
	st.local.f32 	[%rd27+16], %f875;
	@%p156 bra 	$L__BB0_325;
	setp.eq.s32 	%p157, %r63, 2;
	ld.shared.u16 	%rs171, [%r166+64];
	// begin inline asm
	{  cvt.f32.f16 %f876, %rs171;}

	// end inline asm
	ld.local.f32 	%f877, [%rd27+20];
	mul.f32 	%f878, %f144, %f877;
	fma.rn.f32 	%f879, %f145, %f876, %f878;
	st.local.f32 	[%rd27+20], %f879;
	@%p157 bra 	$L__BB0_325;
	ld.shared.u16 	%rs172, [%r166+128];
	// begin inline asm
	{  cvt.f32.f16 %f880, %rs172;}

	// end inline asm
	ld.local.f32 	%f881, [%rd27+24];
	mul.f32 	%f882, %f144, %f881;
	fma.rn.f32 	%f883, %f145, %f880, %f882;
	st.local.f32 	[%rd27+24], %f883;
$L__BB0_325:
	add.s32 	%r825, %r825, 1;
	setp.ne.s32 	%p158, %r825, %r133;
	@%p158 bra 	$L__BB0_299;
	st.local.f32 	[%rd2+4], %f1657;
	st.local.f32 	[%rd3+4], %f1656;
$L__BB0_327:
	or.b32  	%r555, %r2, 8;
	setp.ge.s32 	%p159, %r555, %r8;
	@%p159 bra 	$L__BB0_421;
	setp.lt.u32 	%p160, %r7, 9;
	@%p160 bra 	$L__BB0_369;
	setp.lt.u32 	%p161, %r60, 7;
	mov.b32 	%r836, 0;
	@%p161 bra 	$L__BB0_332;
	mov.b32 	%r834, 0;
$L__BB0_331:
	.pragma "nounroll";
	shl.b32 	%r558, %r834, 5;
	add.s32 	%r559, %r74, %r558;
	shl.b32 	%r560, %r559, 1;
	mov.u32 	%r561, smem;
	add.s32 	%r562, %r561, %r560;
	ld.shared.u16 	%rs173, [%r562];
	// begin inline asm
	{  cvt.f32.f16 %f884, %rs173;}

	// end inline asm
	mul.wide.u32 	%rd141, %r834, 4;
	add.s64 	%rd142, %rd5, %rd141;
	ld.shared.u16 	%rs174, [%r562+64];
	// begin inline asm
	{  cvt.f32.f16 %f885, %rs174;}

	// end inline asm
	ld.shared.u16 	%rs175, [%r562+128];
	// begin inline asm
	{  cvt.f32.f16 %f886, %rs175;}

	// end inline asm
	ld.shared.u16 	%rs176, [%r562+192];
	// begin inline asm
	{  cvt.f32.f16 %f887, %rs176;}

	// end inline asm
	st.local.v4.f32 	[%rd142], {%f884, %f885, %f886, %f887};
	ld.shared.u16 	%rs177, [%r562+256];
	// begin inline asm
	{  cvt.f32.f16 %f888, %rs177;}

	// end inline asm
	ld.shared.u16 	%rs178, [%r562+320];
	// begin inline asm
	{  cvt.f32.f16 %f889, %rs178;}

	// end inline asm
	ld.shared.u16 	%rs179, [%r562+384];
	// begin inline asm
	{  cvt.f32.f16 %f890, %rs179;}

	// end inline asm
	ld.shared.u16 	%rs180, [%r562+448];
	// begin inline asm
	{  cvt.f32.f16 %f891, %rs180;}

	// end inline asm
	st.local.v4.f32 	[%rd142+16], {%f888, %f889, %f890, %f891};
	add.s32 	%r834, %r834, 8;
	setp.ne.s32 	%p162, %r834, %r67;
	mov.u32 	%r836, %r67;
	@%p162 bra 	$L__BB0_331;
$L__BB0_332:
	setp.eq.s32 	%p163, %r61, 0;
	@%p163 bra 	$L__BB0_340;
	setp.lt.u32 	%p164, %r62, 3;
	@%p164 bra 	$L__BB0_335;
	shl.b32 	%r563, %r836, 5;
	add.s32 	%r564, %r74, %r563;
	shl.b32 	%r565, %r564, 1;
	mov.u32 	%r566, smem;
	add.s32 	%r567, %r566, %r565;
	ld.shared.u16 	%rs181, [%r567];
	// begin inline asm
	{  cvt.f32.f16 %f892, %rs181;}

	// end inline asm
	mul.wide.u32 	%rd143, %r836, 4;
	add.s64 	%rd144, %rd5, %rd143;
	st.local.f32 	[%rd144], %f892;
	ld.shared.u16 	%rs182, [%r567+64];
	// begin inline asm
	{  cvt.f32.f16 %f893, %rs182;}

	// end inline asm
	st.local.f32 	[%rd144+4], %f893;
	ld.shared.u16 	%rs183, [%r567+128];
	// begin inline asm
	{  cvt.f32.f16 %f894, %rs183;}

	// end inline asm
	st.local.f32 	[%rd144+8], %f894;
	ld.shared.u16 	%rs184, [%r567+192];
	// begin inline asm
	{  cvt.f32.f16 %f895, %rs184;}

	// end inline asm
	st.local.f32 	[%rd144+12], %f895;
	add.s32 	%r836, %r836, 4;
$L__BB0_335:
	setp.eq.s32 	%p165, %r63, 0;
	@%p165 bra 	$L__BB0_340;
	setp.eq.s32 	%p166, %r64, 0;
	@%p166 bra 	$L__BB0_338;
	shl.b32 	%r568, %r836, 5;
	add.s32 	%r569, %r74, %r568;
	shl.b32 	%r570, %r569, 1;
	mov.u32 	%r571, smem;
	add.s32 	%r572, %r571, %r570;
	ld.shared.u16 	%rs185, [%r572];
	// begin inline asm
	{  cvt.f32.f16 %f896, %rs185;}

	// end inline asm
	mul.wide.u32 	%rd145, %r836, 4;
	add.s64 	%rd146, %rd5, %rd145;
	st.local.f32 	[%rd146], %f896;
	ld.shared.u16 	%rs186, [%r572+64];
	// begin inline asm
	{  cvt.f32.f16 %f897, %rs186;}

	// end inline asm
	st.local.f32 	[%rd146+4], %f897;
	add.s32 	%r836, %r836, 2;
$L__BB0_338:
	setp.eq.s32 	%p167, %r68, 0;
	@%p167 bra 	$L__BB0_340;
	shl.b32 	%r573, %r836, 5;
	add.s32 	%r574, %r74, %r573;
	shl.b32 	%r575, %r574, 1;
	mov.u32 	%r576, smem;
	add.s32 	%r577, %r576, %r575;
	ld.shared.u16 	%rs187, [%r577];
	// begin inline asm
	{  cvt.f32.f16 %f898, %rs187;}

	// end inline asm
	mul.wide.u32 	%rd147, %r836, 4;
	add.s64 	%rd148, %rd5, %rd147;
	st.local.f32 	[%rd148], %f898;
$L__BB0_340:
	ld.local.f32 	%f1667, [%rd2+8];
	ld.local.f32 	%f1666, [%rd3+8];
	mov.b32 	%r838, 0;
$L__BB0_341:
	mov.f32 	%f150, %f1667;
	setp.lt.u32 	%p168, %r60, 15;
	mad.lo.s32 	%r176, %r838, %r9, %r3;
	mov.f32 	%f1675, 0f00000000;
	mov.b32 	%r841, 0;
	@%p168 bra 	$L__BB0_344;
	mov.f32 	%f1675, 0f00000000;
	mov.b32 	%r839, 0;
$L__BB0_343:
	.pragma "nounroll";
	shl.b32 	%r581, %r839, 5;
	add.s32 	%r582, %r176, %r581;
	shl.b32 	%r583, %r582, 1;
	add.s32 	%r584, %r57, %r583;
	ld.shared.u16 	%rs188, [%r584];
	// begin inline asm
	{  cvt.f32.f16 %f902, %rs188;}

	// end inline asm
	mul.wide.u32 	%rd149, %r839, 4;
	add.s64 	%rd150, %rd5, %rd149;
	ld.local.v4.f32 	{%f918, %f919, %f920, %f921}, [%rd150];
	fma.rn.f32 	%f922, %f902, %f918, %f1675;
	ld.shared.u16 	%rs189, [%r584+64];
	// begin inline asm
	{  cvt.f32.f16 %f903, %rs189;}

	// end inline asm
	fma.rn.f32 	%f923, %f903, %f919, %f922;
	ld.shared.u16 	%rs190, [%r584+128];
	// begin inline asm
	{  cvt.f32.f16 %f904, %rs190;}

	// end inline asm
	fma.rn.f32 	%f924, %f904, %f920, %f923;
	ld.shared.u16 	%rs191, [%r584+192];
	// begin inline asm
	{  cvt.f32.f16 %f905, %rs191;}

	// end inline asm
	fma.rn.f32 	%f925, %f905, %f921, %f924;
	ld.shared.u16 	%rs192, [%r584+256];
	// begin inline asm
	{  cvt.f32.f16 %f906, %rs192;}

	// end inline asm
	ld.local.v4.f32 	{%f926, %f927, %f928, %f929}, [%rd150+16];
	fma.rn.f32 	%f930, %f906, %f926, %f925;
	ld.shared.u16 	%rs193, [%r584+320];
	// begin inline asm
	{  cvt.f32.f16 %f907, %rs193;}

	// end inline asm
	fma.rn.f32 	%f931, %f907, %f927, %f930;
	ld.shared.u16 	%rs194, [%r584+384];
	// begin inline asm
	{  cvt.f32.f16 %f908, %rs194;}

	// end inline asm
	fma.rn.f32 	%f932, %f908, %f928, %f931;
	ld.shared.u16 	%rs195, [%r584+448];
	// begin inline asm
	{  cvt.f32.f16 %f909, %rs195;}

	// end inline asm
	fma.rn.f32 	%f933, %f909, %f929, %f932;
	ld.shared.u16 	%rs196, [%r584+512];
	// begin inline asm
	{  cvt.f32.f16 %f910, %rs196;}

	// end inline asm
	ld.local.v4.f32 	{%f934, %f935, %f936, %f937}, [%rd150+32];
	fma.rn.f32 	%f938, %f910, %f934, %f933;
	ld.shared.u16 	%rs197, [%r584+576];
	// begin inline asm
	{  cvt.f32.f16 %f911, %rs197;}

	// end inline asm
	fma.rn.f32 	%f939, %f911, %f935, %f938;
	ld.shared.u16 	%rs198, [%r584+640];
	// begin inline asm
	{  cvt.f32.f16 %f912, %rs198;}

	// end inline asm
	fma.rn.f32 	%f940, %f912, %f936, %f939;
	ld.shared.u16 	%rs199, [%r584+704];
	// begin inline asm
	{  cvt.f32.f16 %f913, %rs199;}

	// end inline asm
	fma.rn.f32 	%f941, %f913, %f937, %f940;
	ld.shared.u16 	%rs200, [%r584+768];
	// begin inline asm
	{  cvt.f32.f16 %f914, %rs200;}

	// end inline asm
	ld.local.v4.f32 	{%f942, %f943, %f944, %f945}, [%rd150+48];
	fma.rn.f32 	%f946, %f914, %f942, %f941;
	ld.shared.u16 	%rs201, [%r584+832];
	// begin inline asm
	{  cvt.f32.f16 %f915, %rs201;}

	// end inline asm
	fma.rn.f32 	%f947, %f915, %f943, %f946;
	ld.shared.u16 	%rs202, [%r584+896];
	// begin inline asm
	{  cvt.f32.f16 %f916, %rs202;}

	// end inline asm
	fma.rn.f32 	%f948, %f916, %f944, %f947;
	ld.shared.u16 	%rs203, [%r584+960];
	// begin inline asm
	{  cvt.f32.f16 %f917, %rs203;}

	// end inline asm
	fma.rn.f32 	%f1675, %f917, %f945, %f948;
	add.s32 	%r839, %r839, 16;
	setp.ne.s32 	%p169, %r839, %r71;
	mov.u32 	%r841, %r71;
	@%p169 bra 	$L__BB0_343;
$L__BB0_344:
	setp.eq.s32 	%p170, %r65, 0;
	@%p170 bra 	$L__BB0_354;
	setp.lt.u32 	%p171, %r66, 7;
	@%p171 bra 	$L__BB0_347;
	shl.b32 	%r585, %r841, 5;
	add.s32 	%r586, %r176, %r585;
	shl.b32 	%r587, %r586, 1;
	add.s32 	%r588, %r57, %r587;
	ld.shared.u16 	%rs204, [%r588];
	// begin inline asm
	{  cvt.f32.f16 %f950, %rs204;}

	// end inline asm
	mul.wide.u32 	%rd151, %r841, 4;
	add.s64 	%rd152, %rd5, %rd151;
	ld.local.f32 	%f958, [%rd152];
	fma.rn.f32 	%f959, %f950, %f958, %f1675;
	ld.shared.u16 	%rs205, [%r588+64];
	// begin inline asm
	{  cvt.f32.f16 %f951, %rs205;}

	// end inline asm
	ld.local.f32 	%f960, [%rd152+4];
	fma.rn.f32 	%f961, %f951, %f960, %f959;
	ld.shared.u16 	%rs206, [%r588+128];
	// begin inline asm
	{  cvt.f32.f16 %f952, %rs206;}

	// end inline asm
	ld.local.f32 	%f962, [%rd152+8];
	fma.rn.f32 	%f963, %f952, %f962, %f961;
	ld.shared.u16 	%rs207, [%r588+192];
	// begin inline asm
	{  cvt.f32.f16 %f953, %rs207;}

	// end inline asm
	ld.local.f32 	%f964, [%rd152+12];
	fma.rn.f32 	%f965, %f953, %f964, %f963;
	ld.shared.u16 	%rs208, [%r588+256];
	// begin inline asm
	{  cvt.f32.f16 %f954, %rs208;}

	// end inline asm
	ld.local.f32 	%f966, [%rd152+16];
	fma.rn.f32 	%f967, %f954, %f966, %f965;
	ld.shared.u16 	%rs209, [%r588+320];
	// begin inline asm
	{  cvt.f32.f16 %f955, %rs209;}

	// end inline asm
	ld.local.f32 	%f968, [%rd152+20];
	fma.rn.f32 	%f969, %f955, %f968, %f967;
	ld.shared.u16 	%rs210, [%r588+384];
	// begin inline asm
	{  cvt.f32.f16 %f956, %rs210;}

	// end inline asm
	ld.local.f32 	%f970, [%rd152+24];
	fma.rn.f32 	%f971, %f956, %f970, %f969;
	ld.shared.u16 	%rs211, [%r588+448];
	// begin inline asm
	{  cvt.f32.f16 %f957, %rs211;}

	// end inline asm
	ld.local.f32 	%f972, [%rd152+28];
	fma.rn.f32 	%f1675, %f957, %f972, %f971;
	add.s32 	%r841, %r841, 8;
$L__BB0_347:
	setp.eq.s32 	%p172, %r61, 0;
	@%p172 bra 	$L__BB0_354;
	setp.lt.u32 	%p173, %r62, 3;
	@%p173 bra 	$L__BB0_350;
	shl.b32 	%r589, %r841, 5;
	add.s32 	%r590, %r176, %r589;
	shl.b32 	%r591, %r590, 1;
	add.s32 	%r592, %r57, %r591;
	ld.shared.u16 	%rs212, [%r592];
	// begin inline asm
	{  cvt.f32.f16 %f974, %rs212;}

	// end inline asm
	mul.wide.u32 	%rd153, %r841, 4;
	add.s64 	%rd154, %rd5, %rd153;
	ld.local.f32 	%f978, [%rd154];
	fma.rn.f32 	%f979, %f974, %f978, %f1675;
	ld.shared.u16 	%rs213, [%r592+64];
	// begin inline asm
	{  cvt.f32.f16 %f975, %rs213;}

	// end inline asm
	ld.local.f32 	%f980, [%rd154+4];
	fma.rn.f32 	%f981, %f975, %f980, %f979;
	ld.shared.u16 	%rs214, [%r592+128];
	// begin inline asm
	{  cvt.f32.f16 %f976, %rs214;}

	// end inline asm
	ld.local.f32 	%f982, [%rd154+8];
	fma.rn.f32 	%f983, %f976, %f982, %f981;
	ld.shared.u16 	%rs215, [%r592+192];
	// begin inline asm
	{  cvt.f32.f16 %f977, %rs215;}

	// end inline asm
	ld.local.f32 	%f984, [%rd154+12];
	fma.rn.f32 	%f1675, %f977, %f984, %f983;
	add.s32 	%r841, %r841, 4;
$L__BB0_350:
	setp.eq.s32 	%p174, %r63, 0;
	@%p174 bra 	$L__BB0_354;
	setp.eq.s32 	%p175, %r63, 1;
	shl.b32 	%r593, %r841, 5;
	add.s32 	%r594, %r176, %r593;
	shl.b32 	%r595, %r594, 1;
	add.s32 	%r184, %r57, %r595;
	ld.shared.u16 	%rs216, [%r184];
	// begin inline asm
	{  cvt.f32.f16 %f985, %rs216;}

	// end inline asm
	mul.wide.u32 	%rd155, %r841, 4;
	add.s64 	%rd28, %rd5, %rd155;
	ld.local.f32 	%f986, [%rd28];
	fma.rn.f32 	%f1675, %f985, %f986, %f1675;
	@%p175 bra 	$L__BB0_354;
	setp.eq.s32 	%p176, %r63, 2;
	ld.shared.u16 	%rs217, [%r184+64];
	// begin inline asm
	{  cvt.f32.f16 %f987, %rs217;}

	// end inline asm
	ld.local.f32 	%f988, [%rd28+4];
	fma.rn.f32 	%f1675, %f987, %f988, %f1675;
	@%p176 bra 	$L__BB0_354;
	ld.shared.u16 	%rs218, [%r184+128];
	// begin inline asm
	{  cvt.f32.f16 %f989, %rs218;}

	// end inline asm
	ld.local.f32 	%f990, [%rd28+8];
	fma.rn.f32 	%f1675, %f989, %f990, %f1675;
$L__BB0_354:
	setp.lt.u32 	%p177, %r60, 15;
	setp.ne.s32 	%p178, %r269, 0;
	mov.b32 	%r597, %f1675;
	shfl.sync.bfly.b32	%r598|%p179, %r597, 16, 31, -1;
	mov.b32 	%f991, %r598;
	add.f32 	%f992, %f1675, %f991;
	mov.b32 	%r599, %f992;
	shfl.sync.bfly.b32	%r600|%p180, %r599, 8, 31, -1;
	mov.b32 	%f993, %r600;
	add.f32 	%f994, %f992, %f993;
	mov.b32 	%r601, %f994;
	shfl.sync.bfly.b32	%r602|%p181, %r601, 4, 31, -1;
	mov.b32 	%f995, %r602;
	add.f32 	%f996, %f994, %f995;
	mov.b32 	%r603, %f996;
	shfl.sync.bfly.b32	%r604|%p182, %r603, 2, 31, -1;
	mov.b32 	%f997, %r604;
	add.f32 	%f998, %f996, %f997;
	mov.b32 	%r605, %f998;
	shfl.sync.bfly.b32	%r606|%p183, %r605, 1, 31, -1;
	mov.b32 	%f999, %r606;
	add.f32 	%f1000, %f998, %f999;
	mul.f32 	%f1001, %f213, %f1000;
	add.s32 	%r607, %r838, %r818;
	setp.gt.s32 	%p184, %r607, %r73;
	selp.f32 	%f1002, 0fFF800000, %f1001, %p184;
	selp.f32 	%f1003, %f1002, %f1001, %p178;
	max.f32 	%f1667, %f150, %f1003;
	sub.f32 	%f1004, %f150, %f1667;
	fma.rn.f32 	%f1005, %f1004, 0f3BBB989D, 0f3F000000;
	cvt.sat.f32.f32 	%f1006, %f1005;
	mov.f32 	%f1007, 0f4B400001;
	mov.f32 	%f1008, 0f437C0000;
	fma.rm.f32 	%f1009, %f1006, %f1008, %f1007;
	add.f32 	%f1010, %f1009, 0fCB40007F;
	neg.f32 	%f1011, %f1010;
	fma.rn.f32 	%f1012, %f1004, 0f3FB8AA3B, %f1011;
	fma.rn.f32 	%f1013, %f1004, 0f32A57060, %f1012;
	mov.b32 	%r608, %f1009;
	shl.b32 	%r609, %r608, 23;
	mov.b32 	%f1014, %r609;
	ex2.approx.ftz.f32 	%f1015, %f1013;
	mul.f32 	%f166, %f1015, %f1014;
	sub.f32 	%f1016, %f1003, %f1667;
	fma.rn.f32 	%f1017, %f1016, 0f3BBB989D, 0f3F000000;
	cvt.sat.f32.f32 	%f1018, %f1017;
	fma.rm.f32 	%f1019, %f1018, %f1008, %f1007;
	add.f32 	%f1020, %f1019, 0fCB40007F;
	neg.f32 	%f1021, %f1020;
	fma.rn.f32 	%f1022, %f1016, 0f3FB8AA3B, %f1021;
	fma.rn.f32 	%f1023, %f1016, 0f32A57060, %f1022;
	mov.b32 	%r610, %f1019;
	shl.b32 	%r611, %r610, 23;
	mov.b32 	%f1024, %r611;
	ex2.approx.ftz.f32 	%f1025, %f1023;
	mul.f32 	%f167, %f1025, %f1024;
	fma.rn.f32 	%f1666, %f1666, %f166, %f167;
	mov.b32 	%r845, 0;
	@%p177 bra 	$L__BB0_357;
	mov.b32 	%r843, 0;
$L__BB0_356:
	.pragma "nounroll";
	shl.b32 	%r613, %r843, 5;
	add.s32 	%r614, %r176, %r613;
	shl.b32 	%r615, %r614, 1;
	add.s32 	%r616, %r58, %r615;
	ld.shared.u16 	%rs219, [%r616];
	// begin inline asm
	{  cvt.f32.f16 %f1026, %rs219;}

	// end inline asm
	mul.wide.u32 	%rd156, %r843, 4;
	add.s64 	%rd157, %rd4, %rd156;
	ld.local.v4.f32 	{%f1042, %f1043, %f1044, %f1045}, [%rd157+32];
	mul.f32 	%f1046, %f166, %f1042;
	fma.rn.f32 	%f1047, %f167, %f1026, %f1046;
	ld.shared.u16 	%rs220, [%r616+64];
	// begin inline asm
	{  cvt.f32.f16 %f1027, %rs220;}

	// end inline asm
	mul.f32 	%f1048, %f166, %f1043;
	fma.rn.f32 	%f1049, %f167, %f1027, %f1048;
	ld.shared.u16 	%rs221, [%r616+128];
	// begin inline asm
	{  cvt.f32.f16 %f1028, %rs221;}

	// end inline asm
	mul.f32 	%f1050, %f166, %f1044;
	fma.rn.f32 	%f1051, %f167, %f1028, %f1050;
	ld.shared.u16 	%rs222, [%r616+192];
	// begin inline asm
	{  cvt.f32.f16 %f1029, %rs222;}

	// end inline asm
	mul.f32 	%f1052, %f166, %f1045;
	fma.rn.f32 	%f1053, %f167, %f1029, %f1052;
	st.local.v4.f32 	[%rd157+32], {%f1047, %f1049, %f1051, %f1053};
	ld.shared.u16 	%rs223, [%r616+256];
	// begin inline asm
	{  cvt.f32.f16 %f1030, %rs223;}

	// end inline asm
	ld.local.v4.f32 	{%f1054, %f1055, %f1056, %f1057}, [%rd157+48];
	mul.f32 	%f1058, %f166, %f1054;
	fma.rn.f32 	%f1059, %f167, %f1030, %f1058;
	ld.shared.u16 	%rs224, [%r616+320];
	// begin inline asm
	{  cvt.f32.f16 %f1031, %rs224;}

	// end inline asm
	mul.f32 	%f1060, %f166, %f1055;
	fma.rn.f32 	%f1061, %f167, %f1031, %f1060;
	ld.shared.u16 	%rs225, [%r616+384];
	// begin inline asm
	{  cvt.f32.f16 %f1032, %rs225;}

	// end inline asm
	mul.f32 	%f1062, %f166, %f1056;
	fma.rn.f32 	%f1063, %f167, %f1032, %f1062;
	ld.shared.u16 	%rs226, [%r616+448];
	// begin inline asm
	{  cvt.f32.f16 %f1033, %rs226;}

	// end inline asm
	mul.f32 	%f1064, %f166, %f1057;
	fma.rn.f32 	%f1065, %f167, %f1033, %f1064;
	st.local.v4.f32 	[%rd157+48], {%f1059, %f1061, %f1063, %f1065};
	ld.shared.u16 	%rs227, [%r616+512];
	// begin inline asm
	{  cvt.f32.f16 %f1034, %rs227;}

	// end inline asm
	ld.local.v4.f32 	{%f1066, %f1067, %f1068, %f1069}, [%rd157+64];
	mul.f32 	%f1070, %f166, %f1066;
	fma.rn.f32 	%f1071, %f167, %f1034, %f1070;
	ld.shared.u16 	%rs228, [%r616+576];
	// begin inline asm
	{  cvt.f32.f16 %f1035, %rs228;}

	// end inline asm
	mul.f32 	%f1072, %f166, %f1067;
	fma.rn.f32 	%f1073, %f167, %f1035, %f1072;
	ld.shared.u16 	%rs229, [%r616+640];
	// begin inline asm
	{  cvt.f32.f16 %f1036, %rs229;}

	// end inline asm
	mul.f32 	%f1074, %f166, %f1068;
	fma.rn.f32 	%f1075, %f167, %f1036, %f1074;
	ld.shared.u16 	%rs230, [%r616+704];
	// begin inline asm
	{  cvt.f32.f16 %f1037, %rs230;}

	// end inline asm
	mul.f32 	%f1076, %f166, %f1069;
	fma.rn.f32 	%f1077, %f167, %f1037, %f1076;
	st.local.v4.f32 	[%rd157+64], {%f1071, %f1073, %f1075, %f1077};
	ld.shared.u16 	%rs231, [%r616+768];
	// begin inline asm
	{  cvt.f32.f16 %f1038, %rs231;}

	// end inline asm
	ld.local.v4.f32 	{%f1078, %f1079, %f1080, %f1081}, [%rd157+80];
	mul.f32 	%f1082, %f166, %f1078;
	fma.rn.f32 	%f1083, %f167, %f1038, %f1082;
	ld.shared.u16 	%rs232, [%r616+832];
	// begin inline asm
	{  cvt.f32.f16 %f1039, %rs232;}

	// end inline asm
	mul.f32 	%f1084, %f166, %f1079;
	fma.rn.f32 	%f1085, %f167, %f1039, %f1084;
	ld.shared.u16 	%rs233, [%r616+896];
	// begin inline asm
	{  cvt.f32.f16 %f1040, %rs233;}

	// end inline asm
	mul.f32 	%f1086, %f166, %f1080;
	fma.rn.f32 	%f1087, %f167, %f1040, %f1086;
	ld.shared.u16 	%rs234, [%r616+960];
	// begin inline asm
	{  cvt.f32.f16 %f1041, %rs234;}

	// end inline asm
	mul.f32 	%f1088, %f166, %f1081;
	fma.rn.f32 	%f1089, %f167, %f1041, %f1088;
	st.local.v4.f32 	[%rd157+80], {%f1083, %f1085, %f1087, %f1089};
	add.s32 	%r843, %r843, 16;
	setp.ne.s32 	%p185, %r843, %r71;
	mov.u32 	%r845, %r71;
	@%p185 bra 	$L__BB0_356;
$L__BB0_357:
	setp.eq.s32 	%p186, %r65, 0;
	@%p186 bra 	$L__BB0_367;
	setp.lt.u32 	%p187, %r66, 7;
	@%p187 bra 	$L__BB0_360;
	shl.b32 	%r617, %r845, 5;
	add.s32 	%r618, %r176, %r617;
	shl.b32 	%r619, %r618, 1;
	add.s32 	%r620, %r58, %r619;
	ld.shared.u16 	%rs235, [%r620];
	// begin inline asm
	{  cvt.f32.f16 %f1090, %rs235;}

	// end inline asm
	mul.wide.u32 	%rd158, %r845, 4;
	add.s64 	%rd159, %rd4, %rd158;
	ld.local.f32 	%f1098, [%rd159+32];
	mul.f32 	%f1099, %f166, %f1098;
	fma.rn.f32 	%f1100, %f167, %f1090, %f1099;
	st.local.f32 	[%rd159+32], %f1100;
	ld.shared.u16 	%rs236, [%r620+64];
	// begin inline asm
	{  cvt.f32.f16 %f1091, %rs236;}

	// end inline asm
	ld.local.f32 	%f1101, [%rd159+36];
	mul.f32 	%f1102, %f166, %f1101;
	fma.rn.f32 	%f1103, %f167, %f1091, %f1102;
	st.local.f32 	[%rd159+36], %f1103;
	ld.shared.u16 	%rs237, [%r620+128];
	// begin inline asm
	{  cvt.f32.f16 %f1092, %rs237;}

	// end inline asm
	ld.local.f32 	%f1104, [%rd159+40];
	mul.f32 	%f1105, %f166, %f1104;
	fma.rn.f32 	%f1106, %f167, %f1092, %f1105;
	st.local.f32 	[%rd159+40], %f1106;
	ld.shared.u16 	%rs238, [%r620+192];
	// begin inline asm
	{  cvt.f32.f16 %f1093, %rs238;}

	// end inline asm
	ld.local.f32 	%f1107, [%rd159+44];
	mul.f32 	%f1108, %f166, %f1107;
	fma.rn.f32 	%f1109, %f167, %f1093, %f1108;
	st.local.f32 	[%rd159+44], %f1109;
	ld.shared.u16 	%rs239, [%r620+256];
	// begin inline asm
	{  cvt.f32.f16 %f1094, %rs239;}

	// end inline asm
	ld.local.f32 	%f1110, [%rd159+48];
	mul.f32 	%f1111, %f166, %f1110;
	fma.rn.f32 	%f1112, %f167, %f1094, %f1111;
	st.local.f32 	[%rd159+48], %f1112;
	ld.shared.u16 	%rs240, [%r620+320];
	// begin inline asm
	{  cvt.f32.f16 %f1095, %rs240;}

	// end inline asm
	ld.local.f32 	%f1113, [%rd159+52];
	mul.f32 	%f1114, %f166, %f1113;
	fma.rn.f32 	%f1115, %f167, %f1095, %f1114;
	st.local.f32 	[%rd159+52], %f1115;
	ld.shared.u16 	%rs241, [%r620+384];
	// begin inline asm
	{  cvt.f32.f16 %f1096, %rs241;}

	// end inline asm
	ld.local.f32 	%f1116, [%rd159+56];
	mul.f32 	%f1117, %f166, %f1116;
	fma.rn.f32 	%f1118, %f167, %f1096, %f1117;
	st.local.f32 	[%rd159+56], %f1118;
	ld.shared.u16 	%rs242, [%r620+448];
	// begin inline asm
	{  cvt.f32.f16 %f1097, %rs242;}

	// end inline asm
	ld.local.f32 	%f1119, [%rd159+60];
	mul.f32 	%f1120, %f166, %f1119;
	fma.rn.f32 	%f1121, %f167, %f1097, %f1120;
	st.local.f32 	[%rd159+60], %f1121;
	add.s32 	%r845, %r845, 8;
$L__BB0_360:
	setp.eq.s32 	%p188, %r61, 0;
	@%p188 bra 	$L__BB0_367;
	setp.lt.u32 	%p189, %r62, 3;
	@%p189 bra 	$L__BB0_363;
	shl.b32 	%r621, %r845, 5;
	add.s32 	%r622, %r176, %r621;
	shl.b32 	%r623, %r622, 1;
	add.s32 	%r624, %r58, %r623;
	ld.shared.u16 	%rs243, [%r624];
	// begin inline asm
	{  cvt.f32.f16 %f1122, %rs243;}

	// end inline asm
	mul.wide.u32 	%rd160, %r845, 4;
	add.s64 	%rd161, %rd4, %rd160;
	ld.local.f32 	%f1126, [%rd161+32];
	mul.f32 	%f1127, %f166, %f1126;
	fma.rn.f32 	%f1128, %f167, %f1122, %f1127;
	st.local.f32 	[%rd161+32], %f1128;
	ld.shared.u16 	%rs244, [%r624+64];
	// begin inline asm
	{  cvt.f32.f16 %f1123, %rs244;}

	// end inline asm
	ld.local.f32 	%f1129, [%rd161+36];
	mul.f32 	%f1130, %f166, %f1129;
	fma.rn.f32 	%f1131, %f167, %f1123, %f1130;
	st.local.f32 	[%rd161+36], %f1131;
	ld.shared.u16 	%rs245, [%r624+128];
	// begin inline asm
	{  cvt.f32.f16 %f1124, %rs245;}

	// end inline asm
	ld.local.f32 	%f1132, [%rd161+40];
	mul.f32 	%f1133, %f166, %f1132;
	fma.rn.f32 	%f1134, %f167, %f1124, %f1133;
	st.local.f32 	[%rd161+40], %f1134;
	ld.shared.u16 	%rs246, [%r624+192];
	// begin inline asm
	{  cvt.f32.f16 %f1125, %rs246;}

	// end inline asm
	ld.local.f32 	%f1135, [%rd161+44];
	mul.f32 	%f1136, %f166, %f1135;
	fma.rn.f32 	%f1137, %f167, %f1125, %f1136;
	st.local.f32 	[%rd161+44], %f1137;
	add.s32 	%r845, %r845, 4;
$L__BB0_363:
	setp.eq.s32 	%p190, %r63, 0;
	@%p190 bra 	$L__BB0_367;
	setp.eq.s32 	%p191, %r63, 1;
	shl.b32 	%r625, %r845, 5;
	add.s32 	%r626, %r176, %r625;
	shl.b32 	%r627, %r626, 1;
	add.s32 	%r192, %r58, %r627;
	ld.shared.u16 	%rs247, [%r192];
	// begin inline asm
	{  cvt.f32.f16 %f1138, %rs247;}

	// end inline asm
	mul.wide.u32 	%rd162, %r845, 4;
	add.s64 	%rd29, %rd4, %rd162;
	ld.local.f32 	%f1139, [%rd29+32];
	mul.f32 	%f1140, %f166, %f1139;
	fma.rn.f32 	%f1141, %f167, %f1138, %f1140;
	st.local.f32 	[%rd29+32], %f1141;
	@%p191 bra 	$L__BB0_367;
	setp.eq.s32 	%p192, %r63, 2;
	ld.shared.u16 	%rs248, [%r192+64];
	// begin inline asm
	{  cvt.f32.f16 %f1142, %rs248;}

	// end inline asm
	ld.local.f32 	%f1143, [%rd29+36];
	mul.f32 	%f1144, %f166, %f1143;
	fma.rn.f32 	%f1145, %f167, %f1142, %f1144;
	st.local.f32 	[%rd29+36], %f1145;
	@%p192 bra 	$L__BB0_367;
	ld.shared.u16 	%rs249, [%r192+128];
	// begin inline asm
	{  cvt.f32.f16 %f1146, %rs249;}

	// end inline asm
	ld.local.f32 	%f1147, [%rd29+40];
	mul.f32 	%f1148, %f166, %f1147;
	fma.rn.f32 	%f1149, %f167, %f1146, %f1148;
	st.local.f32 	[%rd29+40], %f1149;
$L__BB0_367:
	add.s32 	%r838, %r838, 1;
	setp.ne.s32 	%p193, %r838, %r133;
	@%p193 bra 	$L__BB0_341;
	st.local.f32 	[%rd2+8], %f1667;
	st.local.f32 	[%rd3+8], %f1666;
$L__BB0_369:
	setp.lt.u32 	%p194, %r7, 13;
	or.b32  	%r628, %r2, 12;
	setp.ge.s32 	%p195, %r628, %r8;
	or.pred  	%p196, %p195, %p194;
	@%p196 bra 	$L__BB0_421;
	setp.lt.u32 	%p197, %r60, 7;
	mov.b32 	%r849, 0;
	@%p197 bra 	$L__BB0_373;
	mov.b32 	%r847, 0;
$L__BB0_372:
	.pragma "nounroll";
	shl.b32 	%r631, %r847, 5;
	add.s32 	%r632, %r75, %r631;
	shl.b32 	%r633, %r632, 1;
	mov.u32 	%r634, smem;
	add.s32 	%r635, %r634, %r633;
	ld.shared.u16 	%rs250, [%r635];
	// begin inline asm
	{  cvt.f32.f16 %f1150, %rs250;}

	// end inline asm
	mul.wide.u32 	%rd163, %r847, 4;
	add.s64 	%rd164, %rd5, %rd163;
	ld.shared.u16 	%rs251, [%r635+64];
	// begin inline asm
	{  cvt.f32.f16 %f1151, %rs251;}

	// end inline asm
	ld.shared.u16 	%rs252, [%r635+128];
	// begin inline asm
	{  cvt.f32.f16 %f1152, %rs252;}

	// end inline asm
	ld.shared.u16 	%rs253, [%r635+192];
	// begin inline asm
	{  cvt.f32.f16 %f1153, %rs253;}

	// end inline asm
	st.local.v4.f32 	[%rd164], {%f1150, %f1151, %f1152, %f1153};
	ld.shared.u16 	%rs254, [%r635+256];
	// begin inline asm
	{  cvt.f32.f16 %f1154, %rs254;}

	// end inline asm
	ld.shared.u16 	%rs255, [%r635+320];
	// begin inline asm
	{  cvt.f32.f16 %f1155, %rs255;}

	// end inline asm
	ld.shared.u16 	%rs256, [%r635+384];
	// begin inline asm
	{  cvt.f32.f16 %f1156, %rs256;}

	// end inline asm
	ld.shared.u16 	%rs257, [%r635+448];
	// begin inline asm
	{  cvt.f32.f16 %f1157, %rs257;}

	// end inline asm
	st.local.v4.f32 	[%rd164+16], {%f1154, %f1155, %f1156, %f1157};
	add.s32 	%r847, %r847, 8;
	setp.ne.s32 	%p198, %r847, %r67;
	mov.u32 	%r849, %r67;
	@%p198 bra 	$L__BB0_372;
$L__BB0_373:
	setp.eq.s32 	%p199, %r61, 0;
	@%p199 bra 	$L__BB0_381;
	setp.lt.u32 	%p200, %r62, 3;
	@%p200 bra 	$L__BB0_376;
	shl.b32 	%r636, %r849, 5;
	add.s32 	%r637, %r75, %r636;
	shl.b32 	%r638, %r637, 1;
	mov.u32 	%r639, smem;
	add.s32 	%r640, %r639, %r638;
	ld.shared.u16 	%rs258, [%r640];
	// begin inline asm
	{  cvt.f32.f16 %f1158, %rs258;}

	// end inline asm
	mul.wide.u32 	%rd165, %r849, 4;
	add.s64 	%rd166, %rd5, %rd165;
	st.local.f32 	[%rd166], %f1158;
	ld.shared.u16 	%rs259, [%r640+64];
	// begin inline asm
	{  cvt.f32.f16 %f1159, %rs259;}

	// end inline asm
	st.local.f32 	[%rd166+4], %f1159;
	ld.shared.u16 	%rs260, [%r640+128];
	// begin inline asm
	{  cvt.f32.f16 %f1160, %rs260;}

	// end inline asm
	st.local.f32 	[%rd166+8], %f1160;
	ld.shared.u16 	%rs261, [%r640+192];
	// begin inline asm
	{  cvt.f32.f16 %f1161, %rs261;}

	// end inline asm
	st.local.f32 	[%rd166+12], %f1161;
	add.s32 	%r849, %r849, 4;
$L__BB0_376:
	setp.eq.s32 	%p201, %r63, 0;
	@%p201 bra 	$L__BB0_381;
	setp.eq.s32 	%p202, %r64, 0;
	@%p202 bra 	$L__BB0_379;
	shl.b32 	%r641, %r849, 5;
	add.s32 	%r642, %r75, %r641;
	shl.b32 	%r643, %r642, 1;
	mov.u32 	%r644, smem;
	add.s32 	%r645, %r644, %r643;
	ld.shared.u16 	%rs262, [%r645];
	// begin inline asm
	{  cvt.f32.f16 %f1162, %rs262;}

	// end inline asm
	mul.wide.u32 	%rd167, %r849, 4;
	add.s64 	%rd168, %rd5, %rd167;
	st.local.f32 	[%rd168], %f1162;
	ld.shared.u16 	%rs263, [%r645+64];
	// begin inline asm
	{  cvt.f32.f16 %f1163, %rs263;}

	// end inline asm
	st.local.f32 	[%rd168+4], %f1163;
	add.s32 	%r849, %r849, 2;
$L__BB0_379:
	setp.eq.s32 	%p203, %r68, 0;
	@%p203 bra 	$L__BB0_381;
	shl.b32 	%r646, %r849, 5;
	add.s32 	%r647, %r75, %r646;
	shl.b32 	%r648, %r647, 1;
	mov.u32 	%r649, smem;
	add.s32 	%r650, %r649, %r648;
	ld.shared.u16 	%rs264, [%r650];
	// begin inline asm
	{  cvt.f32.f16 %f1164, %rs264;}

	// end inline asm
	mul.wide.u32 	%rd169, %r849, 4;
	add.s64 	%rd170, %rd5, %rd169;
	st.local.f32 	[%rd170], %f1164;
$L__BB0_381:
	ld.local.f32 	%f1677, [%rd2+12];
	ld.local.f32 	%f1676, [%rd3+12];
	mov.b32 	%r851, 0;
$L__BB0_382:
	mov.f32 	%f172, %f1677;
	setp.lt.u32 	%p204, %r60, 15;
	mad.lo.s32 	%r202, %r851, %r9, %r3;
	mov.f32 	%f1685, 0f00000000;
	mov.b32 	%r854, 0;
	@%p204 bra 	$L__BB0_385;
	mov.f32 	%f1685, 0f00000000;
	mov.b32 	%r852, 0;
$L__BB0_384:
	.pragma "nounroll";
	shl.b32 	%r654, %r852, 5;
	add.s32 	%r655, %r202, %r654;
	shl.b32 	%r656, %r655, 1;
	add.s32 	%r657, %r57, %r656;
	ld.shared.u16 	%rs265, [%r657];
	// begin inline asm
	{  cvt.f32.f16 %f1168, %rs265;}

	// end inline asm
	mul.wide.u32 	%rd171, %r852, 4;
	add.s64 	%rd172, %rd5, %rd171;
	ld.local.v4.f32 	{%f1184, %f1185, %f1186, %f1187}, [%rd172];
	fma.rn.f32 	%f1188, %f1168, %f1184, %f1685;
	ld.shared.u16 	%rs266, [%r657+64];
	// begin inline asm
	{  cvt.f32.f16 %f1169, %rs266;}

	// end inline asm
	fma.rn.f32 	%f1189, %f1169, %f1185, %f1188;
	ld.shared.u16 	%rs267, [%r657+128];
	// begin inline asm
	{  cvt.f32.f16 %f1170, %rs267;}

	// end inline asm
	fma.rn.f32 	%f1190, %f1170, %f1186, %f1189;
	ld.shared.u16 	%rs268, [%r657+192];
	// begin inline asm
	{  cvt.f32.f16 %f1171, %rs268;}

	// end inline asm
	fma.rn.f32 	%f1191, %f1171, %f1187, %f1190;
	ld.shared.u16 	%rs269, [%r657+256];
	// begin inline asm
	{  cvt.f32.f16 %f1172, %rs269;}

	// end inline asm
	ld.local.v4.f32 	{%f1192, %f1193, %f1194, %f1195}, [%rd172+16];
	fma.rn.f32 	%f1196, %f1172, %f1192, %f1191;
	ld.shared.u16 	%rs270, [%r657+320];
	// begin inline asm
	{  cvt.f32.f16 %f1173, %rs270;}

	// end inline asm
	fma.rn.f32 	%f1197, %f1173, %f1193, %f1196;
	ld.shared.u16 	%rs271, [%r657+384];
	// begin inline asm
	{  cvt.f32.f16 %f1174, %rs271;}

	// end inline asm
	fma.rn.f32 	%f1198, %f1174, %f1194, %f1197;
	ld.shared.u16 	%rs272, [%r657+448];
	// begin inline asm
	{  cvt.f32.f16 %f1175, %rs272;}

	// end inline asm
	fma.rn.f32 	%f1199, %f1175, %f1195, %f1198;
	ld.shared.u16 	%rs273, [%r657+512];
	// begin inline asm
	{  cvt.f32.f16 %f1176, %rs273;}

	// end inline asm
	ld.local.v4.f32 	{%f1200, %f1201, %f1202, %f1203}, [%rd172+32];
	fma.rn.f32 	%f1204, %f1176, %f1200, %f1199;
	ld.shared.u16 	%rs274, [%r657+576];
	// begin inline asm
	{  cvt.f32.f16 %f1177, %rs274;}

	// end inline asm
	fma.rn.f32 	%f1205, %f1177, %f1201, %f1204;
	ld.shared.u16 	%rs275, [%r657+640];
	// begin inline asm
	{  cvt.f32.f16 %f1178, %rs275;}

	// end inline asm
	fma.rn.f32 	%f1206, %f1178, %f1202, %f1205;
	ld.shared.u16 	%rs276, [%r657+704];
	// begin inline asm
	{  cvt.f32.f16 %f1179, %rs276;}

	// end inline asm
	fma.rn.f32 	%f1207, %f1179, %f1203, %f1206;
	ld.shared.u16 	%rs277, [%r657+768];
	// begin inline asm
	{  cvt.f32.f16 %f1180, %rs277;}

	// end inline asm
	ld.local.v4.f32 	{%f1208, %f1209, %f1210, %f1211}, [%rd172+48];
	fma.rn.f32 	%f1212, %f1180, %f1208, %f1207;
	ld.shared.u16 	%rs278, [%r657+832];
	// begin inline asm
	{  cvt.f32.f16 %f1181, %rs278;}

	// end inline asm
	fma.rn.f32 	%f1213, %f1181, %f1209, %f1212;
	ld.shared.u16 	%rs279, [%r657+896];
	// begin inline asm
	{  cvt.f32.f16 %f1182, %rs279;}

	// end inline asm
	fma.rn.f32 	%f1214, %f1182, %f1210, %f1213;
	ld.shared.u16 	%rs280, [%r657+960];
	// begin inline asm
	{  cvt.f32.f16 %f1183, %rs280;}

	// end inline asm
	fma.rn.f32 	%f1685, %f1183, %f1211, %f1214;
	add.s32 	%r852, %r852, 16;
	setp.ne.s32 	%p205, %r852, %r71;
	mov.u32 	%r854, %r71;
	@%p205 bra 	$L__BB0_384;
$L__BB0_385:
	setp.eq.s32 	%p206, %r65, 0;
	@%p206 bra 	$L__BB0_395;
	setp.lt.u32 	%p207, %r66, 7;
	@%p207 bra 	$L__BB0_388;
	shl.b32 	%r658, %r854, 5;
	add.s32 	%r659, %r202, %r658;
	shl.b32 	%r660, %r659, 1;
	add.s32 	%r661, %r57, %r660;
	ld.shared.u16 	%rs281, [%r661];
	// begin inline asm
	{  cvt.f32.f16 %f1216, %rs281;}

	// end inline asm
	mul.wide.u32 	%rd173, %r854, 4;
	add.s64 	%rd174, %rd5, %rd173;
	ld.local.f32 	%f1224, [%rd174];
	fma.rn.f32 	%f1225, %f1216, %f1224, %f1685;
	ld.shared.u16 	%rs282, [%r661+64];
	// begin inline asm
	{  cvt.f32.f16 %f1217, %rs282;}

	// end inline asm
	ld.local.f32 	%f1226, [%rd174+4];
	fma.rn.f32 	%f1227, %f1217, %f1226, %f1225;
	ld.shared.u16 	%rs283, [%r661+128];
	// begin inline asm
	{  cvt.f32.f16 %f1218, %rs283;}

	// end inline asm
	ld.local.f32 	%f1228, [%rd174+8];
	fma.rn.f32 	%f1229, %f1218, %f1228, %f1227;
	ld.shared.u16 	%rs284, [%r661+192];
	// begin inline asm
	{  cvt.f32.f16 %f1219, %rs284;}

	// end inline asm
	ld.local.f32 	%f1230, [%rd174+12];
	fma.rn.f32 	%f1231, %f1219, %f1230, %f1229;
	ld.shared.u16 	%rs285, [%r661+256];
	// begin inline asm
	{  cvt.f32.f16 %f1220, %rs285;}

	// end inline asm
	ld.local.f32 	%f1232, [%rd174+16];
	fma.rn.f32 	%f1233, %f1220, %f1232, %f1231;
	ld.shared.u16 	%rs286, [%r661+320];
	// begin inline asm
	{  cvt.f32.f16 %f1221, %rs286;}

	// end inline asm
	ld.local.f32 	%f1234, [%rd174+20];
	fma.rn.f32 	%f1235, %f1221, %f1234, %f1233;
	ld.shared.u16 	%rs287, [%r661+384];
	// begin inline asm
	{  cvt.f32.f16 %f1222, %rs287;}

	// end inline asm
	ld.local.f32 	%f1236, [%rd174+24];
	fma.rn.f32 	%f1237, %f1222, %f1236, %f1235;
	ld.shared.u16 	%rs288, [%r661+448];
	// begin inline asm
	{  cvt.f32.f16 %f1223, %rs288;}

	// end inline asm
	ld.local.f32 	%f1238, [%rd174+28];
	fma.rn.f32 	%f1685, %f1223, %f1238, %f1237;
	add.s32 	%r854, %r854, 8;
$L__BB0_388:
	setp.eq.s32 	%p208, %r61, 0;
	@%p208 bra 	$L__BB0_395;
	setp.lt.u32 	%p209, %r62, 3;
	@%p209 bra 	$L__BB0_391;
	shl.b32 	%r662, %r854, 5;
	add.s32 	%r663, %r202, %r662;
	shl.b32 	%r664, %r663, 1;
	add.s32 	%r665, %r57, %r664;
	ld.shared.u16 	%rs289, [%r665];
	// begin inline asm
	{  cvt.f32.f16 %f1240, %rs289;}

	// end inline asm
	mul.wide.u32 	%rd175, %r854, 4;
	add.s64 	%rd176, %rd5, %rd175;
	ld.local.f32 	%f1244, [%rd176];
	fma.rn.f32 	%f1245, %f1240, %f1244, %f1685;
	ld.shared.u16 	%rs290, [%r665+64];
	// begin inline asm
	{  cvt.f32.f16 %f1241, %rs290;}

	// end inline asm
	ld.local.f32 	%f1246, [%rd176+4];
	fma.rn.f32 	%f1247, %f1241, %f1246, %f1245;
	ld.shared.u16 	%rs291, [%r665+128];
	// begin inline asm
	{  cvt.f32.f16 %f1242, %rs291;}

	// end inline asm
	ld.local.f32 	%f1248, [%rd176+8];
	fma.rn.f32 	%f1249, %f1242, %f1248, %f1247;
	ld.shared.u16 	%rs292, [%r665+192];
	// begin inline asm
	{  cvt.f32.f16 %f1243, %rs292;}

	// end inline asm
	ld.local.f32 	%f1250, [%rd176+12];
	fma.rn.f32 	%f1685, %f1243, %f1250, %f1249;
	add.s32 	%r854, %r854, 4;
$L__BB0_391:
	setp.eq.s32 	%p210, %r63, 0;
	@%p210 bra 	$L__BB0_395;
	setp.eq.s32 	%p211, %r63, 1;
	shl.b32 	%r666, %r854, 5;
	add.s32 	%r667, %r202, %r666;
	shl.b32 	%r668, %r667, 1;
	add.s32 	%r210, %r57, %r668;
	ld.shared.u16 	%rs293, [%r210];
	// begin inline asm
	{  cvt.f32.f16 %f1251, %rs293;}

	// end inline asm
	mul.wide.u32 	%rd177, %r854, 4;
	add.s64 	%rd30, %rd5, %rd177;
	ld.local.f32 	%f1252, [%rd30];
	fma.rn.f32 	%f1685, %f1251, %f1252, %f1685;
	@%p211 bra 	$L__BB0_395;
	setp.eq.s32 	%p212, %r63, 2;
	ld.shared.u16 	%rs294, [%r210+64];
	// begin inline asm
	{  cvt.f32.f16 %f1253, %rs294;}

	// end inline asm
	ld.local.f32 	%f1254, [%rd30+4];
	fma.rn.f32 	%f1685, %f1253, %f1254, %f1685;
	@%p212 bra 	$L__BB0_395;
	ld.shared.u16 	%rs295, [%r210+128];
	// begin inline asm
	{  cvt.f32.f16 %f1255, %rs295;}

	// end inline asm
	ld.local.f32 	%f1256, [%rd30+8];
	fma.rn.f32 	%f1685, %f1255, %f1256, %f1685;
$L__BB0_395:
	setp.lt.u32 	%p213, %r60, 15;
	setp.ne.s32 	%p214, %r269, 0;
	mov.b32 	%r670, %f1685;
	shfl.sync.bfly.b32	%r671|%p215, %r670, 16, 31, -1;
	mov.b32 	%f1257, %r671;
	add.f32 	%f1258, %f1685, %f1257;
	mov.b32 	%r672, %f1258;
	shfl.sync.bfly.b32	%r673|%p216, %r672, 8, 31, -1;
	mov.b32 	%f1259, %r673;
	add.f32 	%f1260, %f1258, %f1259;
	mov.b32 	%r674, %f1260;
	shfl.sync.bfly.b32	%r675|%p217, %r674, 4, 31, -1;
	mov.b32 	%f1261, %r675;
	add.f32 	%f1262, %f1260, %f1261;
	mov.b32 	%r676, %f1262;
	shfl.sync.bfly.b32	%r677|%p218, %r676, 2, 31, -1;
	mov.b32 	%f1263, %r677;
	add.f32 	%f1264, %f1262, %f1263;
	mov.b32 	%r678, %f1264;
	shfl.sync.bfly.b32	%r679|%p219, %r678, 1, 31, -1;
	mov.b32 	%f1265, %r679;
	add.f32 	%f1266, %f1264, %f1265;
	mul.f32 	%f1267, %f213, %f1266;
	add.s32 	%r680, %r851, %r818;
	add.s32 	%r681, %r69, 12;
	setp.gt.s32 	%p220, %r680, %r681;
	selp.f32 	%f1268, 0fFF800000, %f1267, %p220;
	selp.f32 	%f1269, %f1268, %f1267, %p214;
	max.f32 	%f1677, %f172, %f1269;
	sub.f32 	%f1270, %f172, %f1677;
	fma.rn.f32 	%f1271, %f1270, 0f3BBB989D, 0f3F000000;
	cvt.sat.f32.f32 	%f1272, %f1271;
	mov.f32 	%f1273, 0f4B400001;
	mov.f32 	%f1274, 0f437C0000;
	fma.rm.f32 	%f1275, %f1272, %f1274, %f1273;
	add.f32 	%f1276, %f1275, 0fCB40007F;
	neg.f32 	%f1277, %f1276;
	fma.rn.f32 	%f1278, %f1270, 0f3FB8AA3B, %f1277;
	fma.rn.f32 	%f1279, %f1270, 0f32A57060, %f1278;
	mov.b32 	%r682, %f1275;
	shl.b32 	%r683, %r682, 23;
	mov.b32 	%f1280, %r683;
	ex2.approx.ftz.f32 	%f1281, %f1279;
	mul.f32 	%f188, %f1281, %f1280;
	sub.f32 	%f1282, %f1269, %f1677;
	fma.rn.f32 	%f1283, %f1282, 0f3BBB989D, 0f3F000000;
	cvt.sat.f32.f32 	%f1284, %f1283;
	fma.rm.f32 	%f1285, %f1284, %f1274, %f1273;
	add.f32 	%f1286, %f1285, 0fCB40007F;
	neg.f32 	%f1287, %f1286;
	fma.rn.f32 	%f1288, %f1282, 0f3FB8AA3B, %f1287;
	fma.rn.f32 	%f1289, %f1282, 0f32A57060, %f1288;
	mov.b32 	%r684, %f1285;
	shl.b32 	%r685, %r684, 23;
	mov.b32 	%f1290, %r685;
	ex2.approx.ftz.f32 	%f1291, %f1289;
	mul.f32 	%f189, %f1291, %f1290;
	fma.rn.f32 	%f1676, %f1676, %f188, %f189;
	mov.b32 	%r858, 0;
	@%p213 bra 	$L__BB0_398;
	mov.b32 	%r856, 0;
$L__BB0_397:
	.pragma "nounroll";
	shl.b32 	%r687, %r856, 5;
	add.s32 	%r688, %r202, %r687;
	shl.b32 	%r689, %r688, 1;
	add.s32 	%r690, %r58, %r689;
	ld.shared.u16 	%rs296, [%r690];
	// begin inline asm
	{  cvt.f32.f16 %f1292, %rs296;}

	// end inline asm
	mul.wide.u32 	%rd178, %r856, 4;
	add.s64 	%rd179, %rd4, %rd178;
	ld.local.v4.f32 	{%f1308, %f1309, %f1310, %f1311}, [%rd179+48];
	mul.f32 	%f1312, %f188, %f1308;
	fma.rn.f32 	%f1313, %f189, %f1292, %f1312;
	ld.shared.u16 	%rs297, [%r690+64];
	// begin inline asm
	{  cvt.f32.f16 %f1293, %rs297;}

	// end inline asm
	mul.f32 	%f1314, %f188, %f1309;
	fma.rn.f32 	%f1315, %f189, %f1293, %f1314;
	ld.shared.u16 	%rs298, [%r690+128];
	// begin inline asm
	{  cvt.f32.f16 %f1294, %rs298;}

	// end inline asm
	mul.f32 	%f1316, %f188, %f1310;
	fma.rn.f32 	%f1317, %f189, %f1294, %f1316;
	ld.shared.u16 	%rs299, [%r690+192];
	// begin inline asm
	{  cvt.f32.f16 %f1295, %rs299;}

	// end inline asm
	mul.f32 	%f1318, %f188, %f1311;
	fma.rn.f32 	%f1319, %f189, %f1295, %f1318;
	st.local.v4.f32 	[%rd179+48], {%f1313, %f1315, %f1317, %f1319};
	ld.shared.u16 	%rs300, [%r690+256];
	// begin inline asm
	{  cvt.f32.f16 %f1296, %rs300;}

	// end inline asm
	ld.local.v4.f32 	{%f1320, %f1321, %f1322, %f1323}, [%rd179+64];
	mul.f32 	%f1324, %f188, %f1320;
	fma.rn.f32 	%f1325, %f189, %f1296, %f1324;
	ld.shared.u16 	%rs301, [%r690+320];
	// begin inline asm
	{  cvt.f32.f16 %f1297, %rs301;}

	// end inline asm
	mul.f32 	%f1326, %f188, %f1321;
	fma.rn.f32 	%f1327, %f189, %f1297, %f1326;
	ld.shared.u16 	%rs302, [%r690+384];
	// begin inline asm
	{  cvt.f32.f16 %f1298, %rs302;}

	// end inline asm
	mul.f32 	%f1328, %f188, %f1322;
	fma.rn.f32 	%f1329, %f189, %f1298, %f1328;
	ld.shared.u16 	%rs303, [%r690+448];
	// begin inline asm
	{  cvt.f32.f16 %f1299, %rs303;}

	// end inline asm
	mul.f32 	%f1330, %f188, %f1323;
	fma.rn.f32 	%f1331, %f189, %f1299, %f1330;
	st.local.v4.f32 	[%rd179+64], {%f1325, %f1327, %f1329, %f1331};
	ld.shared.u16 	%rs304, [%r690+512];
	// begin inline asm
	{  cvt.f32.f16 %f1300, %rs304;}

	// end inline asm
	ld.local.v4.f32 	{%f1332, %f1333, %f1334, %f1335}, [%rd179+80];
	mul.f32 	%f1336, %f188, %f1332;
	fma.rn.f32 	%f1337, %f189, %f1300, %f1336;
	ld.shared.u16 	%rs305, [%r690+576];
	// begin inline asm
	{  cvt.f32.f16 %f1301, %rs305;}

	// end inline asm
	mul.f32 	%f1338, %f188, %f1333;
	fma.rn.f32 	%f1339, %f189, %f1301, %f1338;
	ld.shared.u16 	%rs306, [%r690+640];
	// begin inline asm
	{  cvt.f32.f16 %f1302, %rs306;}

	// end inline asm
	mul.f32 	%f1340, %f188, %f1334;
	fma.rn.f32 	%f1341, %f189, %f1302, %f1340;
	ld.shared.u16 	%rs307, [%r690+704];
	// begin inline asm
	{  cvt.f32.f16 %f1303, %rs307;}

	// end inline asm
	mul.f32 	%f1342, %f188, %f1335;
	fma.rn.f32 	%f1343, %f189, %f1303, %f1342;
	st.local.v4.f32 	[%rd179+80], {%f1337, %f1339, %f1341, %f1343};
	ld.shared.u16 	%rs308, [%r690+768];
	// begin inline asm
	{  cvt.f32.f16 %f1304, %rs308;}

	// end inline asm
	ld.local.v4.f32 	{%f1344, %f1345, %f1346, %f1347}, [%rd179+96];
	mul.f32 	%f1348, %f188, %f1344;
	fma.rn.f32 	%f1349, %f189, %f1304, %f1348;
	ld.shared.u16 	%rs309, [%r690+832];
	// begin inline asm
	{  cvt.f32.f16 %f1305, %rs309;}

	// end inline asm
	mul.f32 	%f1350, %f188, %f1345;
	fma.rn.f32 	%f1351, %f189, %f1305, %f1350;
	ld.shared.u16 	%rs310, [%r690+896];
	// begin inline asm
	{  cvt.f32.f16 %f1306, %rs310;}

	// end inline asm
	mul.f32 	%f1352, %f188, %f1346;
	fma.rn.f32 	%f1353, %f189, %f1306, %f1352;
	ld.shared.u16 	%rs311, [%r690+960];
	// begin inline asm
	{  cvt.f32.f16 %f1307, %rs311;}

	// end inline asm
	mul.f32 	%f1354, %f188, %f1347;
	fma.rn.f32 	%f1355, %f189, %f1307, %f1354;
	st.local.v4.f32 	[%rd179+96], {%f1349, %f1351, %f1353, %f1355};
	add.s32 	%r856, %r856, 16;
	setp.ne.s32 	%p221, %r856, %r71;
	mov.u32 	%r858, %r71;
	@%p221 bra 	$L__BB0_397;
$L__BB0_398:
	setp.eq.s32 	%p222, %r65, 0;
	@%p222 bra 	$L__BB0_408;
	setp.lt.u32 	%p223, %r66, 7;
	@%p223 bra 	$L__BB0_401;
	shl.b32 	%r691, %r858, 5;
	add.s32 	%r692, %r202, %r691;
	shl.b32 	%r693, %r692, 1;
	add.s32 	%r694, %r58, %r693;
	ld.shared.u16 	%rs312, [%r694];
	// begin inline asm
	{  cvt.f32.f16 %f1356, %rs312;}

	// end inline asm
	mul.wide.u32 	%rd180, %r858, 4;
	add.s64 	%rd181, %rd4, %rd180;
	ld.local.f32 	%f1364, [%rd181+48];
	mul.f32 	%f1365, %f188, %f1364;
	fma.rn.f32 	%f1366, %f189, %f1356, %f1365;
	st.local.f32 	[%rd181+48], %f1366;
	ld.shared.u16 	%rs313, [%r694+64];
	// begin inline asm
	{  cvt.f32.f16 %f1357, %rs313;}

	// end inline asm
	ld.local.f32 	%f1367, [%rd181+52];
	mul.f32 	%f1368, %f188, %f1367;
	fma.rn.f32 	%f1369, %f189, %f1357, %f1368;
	st.local.f32 	[%rd181+52], %f1369;
	ld.shared.u16 	%rs314, [%r694+128];
	// begin inline asm
	{  cvt.f32.f16 %f1358, %rs314;}

	// end inline asm
	ld.local.f32 	%f1370, [%rd181+56];
	mul.f32 	%f1371, %f188, %f1370;
	fma.rn.f32 	%f1372, %f189, %f1358, %f1371;
	st.local.f32 	[%rd181+56], %f1372;
	ld.shared.u16 	%rs315, [%r694+192];
	// begin inline asm
	{  cvt.f32.f16 %f1359, %rs315;}

	// end inline asm
	ld.local.f32 	%f1373, [%rd181+60];
	mul.f32 	%f1374, %f188, %f1373;
	fma.rn.f32 	%f1375, %f189, %f1359, %f1374;
	st.local.f32 	[%rd181+60], %f1375;
	ld.shared.u16 	%rs316, [%r694+256];
	// begin inline asm
	{  cvt.f32.f16 %f1360, %rs316;}

	// end inline asm
	ld.local.f32 	%f1376, [%rd181+64];
	mul.f32 	%f1377, %f188, %f1376;
	fma.rn.f32 	%f1378, %f189, %f1360, %f1377;
	st.local.f32 	[%rd181+64], %f1378;
	ld.shared.u16 	%rs317, [%r694+320];
	// begin inline asm
	{  cvt.f32.f16 %f1361, %rs317;}

	// end inline asm
	ld.local.f32 	%f1379, [%rd181+68];
	mul.f32 	%f1380, %f188, %f1379;
	fma.rn.f32 	%f1381, %f189, %f1361, %f1380;
	st.local.f32 	[%rd181+68], %f1381;
	ld.shared.u16 	%rs318, [%r694+384];
	// begin inline asm
	{  cvt.f32.f16 %f1362, %rs318;}

	// end inline asm
	ld.local.f32 	%f1382, [%rd181+72];
	mul.f32 	%f1383, %f188, %f1382;
	fma.rn.f32 	%f1384, %f189, %f1362, %f1383;
	st.local.f32 	[%rd181+72], %f1384;
	ld.shared.u16 	%rs319, [%r694+448];
	// begin inline asm
	{  cvt.f32.f16 %f1363, %rs319;}

	// end inline asm
	ld.local.f32 	%f1385, [%rd181+76];
	mul.f32 	%f1386, %f188, %f1385;
	fma.rn.f32 	%f1387, %f189, %f1363, %f1386;
	st.local.f32 	[%rd181+76], %f1387;
	add.s32 	%r858, %r858, 8;
$L__BB0_401:
	setp.eq.s32 	%p224, %r61, 0;
	@%p224 bra 	$L__BB0_408;
	setp.lt.u32 	%p225, %r62, 3;
	@%p225 bra 	$L__BB0_404;
	shl.b32 	%r695, %r858, 5;
	add.s32 	%r696, %r202, %r695;
	shl.b32 	%r697, %r696, 1;
	add.s32 	%r698, %r58, %r697;
	ld.shared.u16 	%rs320, [%r698];
	// begin inline asm
	{  cvt.f32.f16 %f1388, %rs320;}

	// end inline asm
	mul.wide.u32 	%rd182, %r858, 4;
	add.s64 	%rd183, %rd4, %rd182;
	ld.local.f32 	%f1392, [%rd183+48];
	mul.f32 	%f1393, %f188, %f1392;
	fma.rn.f32 	%f1394, %f189, %f1388, %f1393;
	st.local.f32 	[%rd183+48], %f1394;
	ld.shared.u16 	%rs321, [%r698+64];
	// begin inline asm
	{  cvt.f32.f16 %f1389, %rs321;}

	// end inline asm
	ld.local.f32 	%f1395, [%rd183+52];
	mul.f32 	%f1396, %f188, %f1395;
	fma.rn.f32 	%f1397, %f189, %f1389, %f1396;
	st.local.f32 	[%rd183+52], %f1397;
	ld.shared.u16 	%rs322, [%r698+128];
	// begin inline asm
	{  cvt.f32.f16 %f1390, %rs322;}

	// end inline asm
	ld.local.f32 	%f1398, [%rd183+56];
	mul.f32 	%f1399, %f188, %f1398;
	fma.rn.f32 	%f1400, %f189, %f1390, %f1399;
	st.local.f32 	[%rd183+56], %f1400;
	ld.shared.u16 	%rs323, [%r698+192];
	// begin inline asm
	{  cvt.f32.f16 %f1391, %rs323;}

	// end inline asm
	ld.local.f32 	%f1401, [%rd183+60];
	mul.f32 	%f1402, %f188, %f1401;
	fma.rn.f32 	%f1403, %f189, %f1391, %f1402;
	st.local.f32 	[%rd183+60], %f1403;
	add.s32 	%r858, %r858, 4;
$L__BB0_404:
	setp.eq.s32 	%p226, %r63, 0;
	@%p226 bra 	$L__BB0_408;
	setp.eq.s32 	%p227, %r63, 1;
	shl.b32 	%r699, %r858, 5;
	add.s32 	%r700, %r202, %r699;
	shl.b32 	%r701, %r700, 1;
	add.s32 	%r218, %r58, %r701;
	ld.shared.u16 	%rs324, [%r218];
	// begin inline asm
	{  cvt.f32.f16 %f1404, %rs324;}

	// end inline asm
	mul.wide.u32 	%rd184, %r858, 4;
	add.s64 	%rd31, %rd4, %rd184;
	ld.local.f32 	%f1405, [%rd31+48];
	mul.f32 	%f1406, %f188, %f1405;
	fma.rn.f32 	%f1407, %f189, %f1404, %f1406;
	st.local.f32 	[%rd31+48], %f1407;
	@%p227 bra 	$L__BB0_408;
	setp.eq.s32 	%p228, %r63, 2;
	ld.shared.u16 	%rs325, [%r218+64];
	// begin inline asm
	{  cvt.f32.f16 %f1408, %rs325;}

	// end inline asm
	ld.local.f32 	%f1409, [%rd31+52];
	mul.f32 	%f1410, %f188, %f1409;
	fma.rn.f32 	%f1411, %f189, %f1408, %f1410;
	st.local.f32 	[%rd31+52], %f1411;
	@%p228 bra 	$L__BB0_408;
	ld.shared.u16 	%rs326, [%r218+128];
	// begin inline asm
	{  cvt.f32.f16 %f1412, %rs326;}

	// end inline asm
	ld.local.f32 	%f1413, [%rd31+56];
	mul.f32 	%f1414, %f188, %f1413;
	fma.rn.f32 	%f1415, %f189, %f1412, %f1414;
	st.local.f32 	[%rd31+56], %f1415;
$L__BB0_408:
	add.s32 	%r851, %r851, 1;
	setp.ne.s32 	%p229, %r851, %r133;
	@%p229 bra 	$L__BB0_382;
	st.local.f32 	[%rd2+12], %f1677;
	st.local.f32 	[%rd3+12], %f1676;
	bra.uni 	$L__BB0_421;
$L__BB0_410:
	add.s32 	%r863, %r863, 1;
	setp.eq.s32 	%p123, %r863, %r133;
	@%p123 bra 	$L__BB0_411;
	bra.uni 	$L__BB0_260;
$L__BB0_411:
	or.b32  	%r481, %r2, 4;
	setp.lt.s32 	%p124, %r481, %r8;
	st.local.f32 	[%rd2], %f1687;
	st.local.f32 	[%rd3], %f1686;
	@%p124 bra 	$L__BB0_286;
	bra.uni 	$L__BB0_421;
$L__BB0_412:
	setp.lt.s32 	%p67, %r817, 2;
	mul.wide.u32 	%rd96, %r246, 4;
	add.s64 	%rd34, %rd2, %rd96;
	add.s64 	%rd35, %rd3, %rd96;
	mov.b32 	%r874, 0;
	@%p67 bra 	$L__BB0_415;
	mov.b32 	%r873, 0;
$L__BB0_414:
	setp.ne.s32 	%p68, %r269, 0;
	add.s32 	%r365, %r873, %r818;
	mov.b32 	%r366, 0;
	shfl.sync.bfly.b32	%r367|%p69, %r366, 16, 31, -1;
	mov.b32 	%f233, %r367;
	add.f32 	%f234, %f233, 0f00000000;
	mov.b32 	%r368, %f234;
	shfl.sync.bfly.b32	%r369|%p70, %r368, 8, 31, -1;
	mov.b32 	%f235, %r369;
	add.f32 	%f236, %f234, %f235;
	mov.b32 	%r370, %f236;
	shfl.sync.bfly.b32	%r371|%p71, %r370, 4, 31, -1;
	mov.b32 	%f237, %r371;
	add.f32 	%f238, %f236, %f237;
	mov.b32 	%r372, %f238;
	shfl.sync.bfly.b32	%r373|%p72, %r372, 2, 31, -1;
	mov.b32 	%f239, %r373;
	add.f32 	%f240, %f238, %f239;
	mov.b32 	%r374, %f240;
	shfl.sync.bfly.b32	%r375|%p73, %r374, 1, 31, -1;
	mov.b32 	%f241, %r375;
	add.f32 	%f242, %f240, %f241;
	mul.f32 	%f243, %f213, %f242;
	setp.gt.s32 	%p74, %r365, %r245;
	selp.f32 	%f244, 0fFF800000, %f243, %p74;
	selp.f32 	%f245, %f244, %f243, %p68;
	ld.local.f32 	%f246, [%rd34];
	max.f32 	%f247, %f246, %f245;
	sub.f32 	%f248, %f246, %f247;
	fma.rn.f32 	%f249, %f248, 0f3BBB989D, 0f3F000000;
	cvt.sat.f32.f32 	%f250, %f249;
	mov.f32 	%f251, 0f4B400001;
	mov.f32 	%f252, 0f437C0000;
	fma.rm.f32 	%f253, %f250, %f252, %f251;
	add.f32 	%f254, %f253, 0fCB40007F;
	neg.f32 	%f255, %f254;
	fma.rn.f32 	%f256, %f248, 0f3FB8AA3B, %f255;
	fma.rn.f32 	%f257, %f248, 0f32A57060, %f256;
	mov.b32 	%r376, %f253;
	shl.b32 	%r377, %r376, 23;
	mov.b32 	%f258, %r377;
	ex2.approx.ftz.f32 	%f259, %f257;
	mul.f32 	%f260, %f259, %f258;
	sub.f32 	%f261, %f245, %f247;
	fma.rn.f32 	%f262, %f261, 0f3BBB989D, 0f3F000000;
	cvt.sat.f32.f32 	%f263, %f262;
	fma.rm.f32 	%f264, %f263, %f252, %f251;
	add.f32 	%f265, %f264, 0fCB40007F;
	neg.f32 	%f266, %f265;
	fma.rn.f32 	%f267, %f261, 0f3FB8AA3B, %f266;
	fma.rn.f32 	%f268, %f261, 0f32A57060, %f267;
	mov.b32 	%r378, %f264;
	shl.b32 	%r379, %r378, 23;
	mov.b32 	%f269, %r379;
	ex2.approx.ftz.f32 	%f270, %f268;
	ld.local.f32 	%f271, [%rd35];
	mul.f32 	%f272, %f271, %f260;
	fma.rn.f32 	%f273, %f270, %f269, %f272;
	shfl.sync.bfly.b32	%r380|%p75, %r366, 16, 31, -1;
	mov.b32 	%f274, %r380;
	add.f32 	%f275, %f274, 0f00000000;
	mov.b32 	%r381, %f275;
	shfl.sync.bfly.b32	%r382|%p76, %r381, 8, 31, -1;
	mov.b32 	%f276, %r382;
	add.f32 	%f277, %f275, %f276;
	mov.b32 	%r383, %f277;
	shfl.sync.bfly.b32	%r384|%p77, %r383, 4, 31, -1;
	mov.b32 	%f278, %r384;
	add.f32 	%f279, %f277, %f278;
	mov.b32 	%r385, %f279;
	shfl.sync.bfly.b32	%r386|%p78, %r385, 2, 31, -1;
	mov.b32 	%f280, %r386;
	add.f32 	%f281, %f279, %f280;
	mov.b32 	%r387, %f281;
	shfl.sync.bfly.b32	%r388|%p79, %r387, 1, 31, -1;
	mov.b32 	%f282, %r388;
	add.f32 	%f283, %f281, %f282;
	mul.f32 	%f284, %f213, %f283;
	setp.ge.s32 	%p80, %r365, %r245;
	selp.f32 	%f285, 0fFF800000, %f284, %p80;
	selp.f32 	%f286, %f285, %f284, %p68;
	max.f32 	%f287, %f247, %f286;
	sub.f32 	%f288, %f247, %f287;
	fma.rn.f32 	%f289, %f288, 0f3BBB989D, 0f3F000000;
	cvt.sat.f32.f32 	%f290, %f289;
	fma.rm.f32 	%f291, %f290, %f252, %f251;
	add.f32 	%f292, %f291, 0fCB40007F;
	neg.f32 	%f293, %f292;
	fma.rn.f32 	%f294, %f288, 0f3FB8AA3B, %f293;
	fma.rn.f32 	%f295, %f288, 0f32A57060, %f294;
	mov.b32 	%r389, %f291;
	shl.b32 	%r390, %r389, 23;
	mov.b32 	%f296, %r390;
	ex2.approx.ftz.f32 	%f297, %f295;
	mul.f32 	%f298, %f297, %f296;
	sub.f32 	%f299, %f286, %f287;
	fma.rn.f32 	%f300, %f299, 0f3BBB989D, 0f3F000000;
	cvt.sat.f32.f32 	%f301, %f300;
	fma.rm.f32 	%f302, %f301, %f252, %f251;
	add.f32 	%f303, %f302, 0fCB40007F;
	neg.f32 	%f304, %f303;
	fma.rn.f32 	%f305, %f299, 0f3FB8AA3B, %f304;
	fma.rn.f32 	%f306, %f299, 0f32A57060, %f305;
	mov.b32 	%r391, %f302;
	shl.b32 	%r392, %r391, 23;
	mov.b32 	%f307, %r392;
	ex2.approx.ftz.f32 	%f308, %f306;
	mul.f32 	%f309, %f273, %f298;
	fma.rn.f32 	%f310, %f308, %f307, %f309;
	st.local.f32 	[%rd34], %f287;
	st.local.f32 	[%rd35], %f310;
	add.s32 	%r873, %r873, 2;
	setp.eq.s32 	%p81, %r873, %r139;
	mov.u32 	%r874, %r139;
	@%p81 bra 	$L__BB0_415;
	bra.uni 	$L__BB0_414;
$L__BB0_415:
	setp.eq.s32 	%p82, %r138, 0;
	@%p82 bra 	$L__BB0_71;
	setp.ne.s32 	%p83, %r269, 0;
	add.s32 	%r394, %r874, %r818;
	mov.b32 	%r395, 0;
	shfl.sync.bfly.b32	%r396|%p84, %r395, 16, 31, -1;
	mov.b32 	%f311, %r396;
	add.f32 	%f312, %f311, 0f00000000;
	mov.b32 	%r397, %f312;
	shfl.sync.bfly.b32	%r398|%p85, %r397, 8, 31, -1;
	mov.b32 	%f313, %r398;
	add.f32 	%f314, %f312, %f313;
	mov.b32 	%r399, %f314;
	shfl.sync.bfly.b32	%r400|%p86, %r399, 4, 31, -1;
	mov.b32 	%f315, %r400;
	add.f32 	%f316, %f314, %f315;
	mov.b32 	%r401, %f316;
	shfl.sync.bfly.b32	%r402|%p87, %r401, 2, 31, -1;
	mov.b32 	%f317, %r402;
	add.f32 	%f318, %f316, %f317;
	mov.b32 	%r403, %f318;
	shfl.sync.bfly.b32	%r404|%p88, %r403, 1, 31, -1;
	mov.b32 	%f319, %r404;
	add.f32 	%f320, %f318, %f319;
	mul.f32 	%f321, %f213, %f320;
	setp.gt.s32 	%p89, %r394, %r245;
	selp.f32 	%f322, 0fFF800000, %f321, %p89;
	selp.f32 	%f323, %f322, %f321, %p83;
	ld.local.f32 	%f324, [%rd34];
	max.f32 	%f325, %f324, %f323;
	sub.f32 	%f326, %f324, %f325;
	fma.rn.f32 	%f327, %f326, 0f3BBB989D, 0f3F000000;
	cvt.sat.f32.f32 	%f328, %f327;
	mov.f32 	%f329, 0f4B400001;
	mov.f32 	%f330, 0f437C0000;
	fma.rm.f32 	%f331, %f328, %f330, %f329;
	add.f32 	%f332, %f331, 0fCB40007F;
	neg.f32 	%f333, %f332;
	fma.rn.f32 	%f334, %f326, 0f3FB8AA3B, %f333;
	fma.rn.f32 	%f335, %f326, 0f32A57060, %f334;
	mov.b32 	%r405, %f331;
	shl.b32 	%r406, %r405, 23;
	mov.b32 	%f336, %r406;
	ex2.approx.ftz.f32 	%f337, %f335;
	mul.f32 	%f338, %f337, %f336;
	sub.f32 	%f339, %f323, %f325;
	fma.rn.f32 	%f340, %f339, 0f3BBB989D, 0f3F000000;
	cvt.sat.f32.f32 	%f341, %f340;
	fma.rm.f32 	%f342, %f341, %f330, %f329;
	add.f32 	%f343, %f342, 0fCB40007F;
	neg.f32 	%f344, %f343;
	fma.rn.f32 	%f345, %f339, 0f3FB8AA3B, %f344;
	fma.rn.f32 	%f346, %f339, 0f32A57060, %f345;
	mov.b32 	%r407, %f342;
	shl.b32 	%r408, %r407, 23;
	mov.b32 	%f347, %r408;
	ex2.approx.ftz.f32 	%f348, %f346;
	ld.local.f32 	%f349, [%rd35];
	mul.f32 	%f350, %f349, %f338;
	fma.rn.f32 	%f351, %f348, %f347, %f350;
	st.local.f32 	[%rd34], %f325;
	st.local.f32 	[%rd35], %f351;
	bra.uni 	$L__BB0_71;
$L__BB0_417:
	setp.lt.s32 	%p55, %r268, 32;
	@%p55 bra 	$L__BB0_421;
	mov.u32 	%r875, %r2;
$L__BB0_419:
	sub.s32 	%r342, %r875, %r2;
	shr.u32 	%r343, %r342, 2;
	setp.lt.u32 	%p56, %r343, %r17;
	@%p56 bra 	$L__BB0_422;
$L__BB0_420:
	add.s32 	%r875, %r875, 4;
	setp.lt.s32 	%p64, %r875, %r8;
	@%p64 bra 	$L__BB0_419;
$L__BB0_421:
	bar.sync 	0;
	add.s32 	%r818, %r818, 64;
	setp.lt.s32 	%p230, %r818, %r267;
	add.s32 	%r817, %r817, -64;
	@%p230 bra 	$L__BB0_63;
	bra.uni 	$L__BB0_76;
$L__BB0_422:
	setp.lt.u32 	%p57, %r60, 7;
	mad.lo.s32 	%r257, %r875, %r9, %r3;
	mov.b32 	%r879, 0;
	@%p57 bra 	$L__BB0_425;
	add.s64 	%rd445, %rd5, 16;
	mul.lo.s32 	%r345, %r9, %r875;
	shl.b32 	%r346, %r345, 1;
	add.s32 	%r876, %r77, %r346;
	mov.u32 	%r877, %r76;
$L__BB0_424:
	.pragma "nounroll";
	ld.shared.u16 	%rs4, [%r876+-256];
	// begin inline asm
	{  cvt.f32.f16 %f218, %rs4;}

	// end inline asm
	ld.shared.u16 	%rs5, [%r876+-192];
	// begin inline asm
	{  cvt.f32.f16 %f219, %rs5;}

	// end inline asm
	ld.shared.u16 	%rs6, [%r876+-128];
	// begin inline asm
	{  cvt.f32.f16 %f220, %rs6;}

	// end inline asm
	ld.shared.u16 	%rs7, [%r876+-64];
	// begin inline asm
	{  cvt.f32.f16 %f221, %rs7;}

	// end inline asm
	st.local.v4.f32 	[%rd445+-16], {%f218, %f219, %f220, %f221};
	ld.shared.u16 	%rs8, [%r876];
	// begin inline asm
	{  cvt.f32.f16 %f222, %rs8;}

	// end inline asm
	ld.shared.u16 	%rs9, [%r876+64];
	// begin inline asm
	{  cvt.f32.f16 %f223, %rs9;}

	// end inline asm
	ld.shared.u16 	%rs10, [%r876+128];
	// begin inline asm
	{  cvt.f32.f16 %f224, %rs10;}

	// end inline asm
	ld.shared.u16 	%rs11, [%r876+192];
	// begin inline asm
	{  cvt.f32.f16 %f225, %rs11;}

	// end inline asm
	st.local.v4.f32 	[%rd445], {%f222, %f223, %f224, %f225};
	add.s32 	%r877, %r877, 8;
	add.s32 	%r876, %r876, 512;
	add.s64 	%rd445, %rd445, 32;
	setp.eq.s32 	%p58, %r877, 0;
	mov.u32 	%r879, %r67;
	@%p58 bra 	$L__BB0_425;
	bra.uni 	$L__BB0_424;
$L__BB0_425:
	setp.eq.s32 	%p59, %r61, 0;
	@%p59 bra 	$L__BB0_420;
	setp.lt.u32 	%p60, %r62, 3;
	@%p60 bra 	$L__BB0_428;
	shl.b32 	%r347, %r879, 5;
	add.s32 	%r348, %r257, %r347;
	shl.b32 	%r349, %r348, 1;
	mov.u32 	%r350, smem;
	add.s32 	%r351, %r350, %r349;
	ld.shared.u16 	%rs12, [%r351];
	// begin inline asm
	{  cvt.f32.f16 %f226, %rs12;}

	// end inline asm
	mul.wide.u32 	%rd90, %r879, 4;
	add.s64 	%rd91, %rd5, %rd90;
	st.local.f32 	[%rd91], %f226;
	ld.shared.u16 	%rs13, [%r351+64];
	// begin inline asm
	{  cvt.f32.f16 %f227, %rs13;}

	// end inline asm
	st.local.f32 	[%rd91+4], %f227;
	ld.shared.u16 	%rs14, [%r351+128];
	// begin inline asm
	{  cvt.f32.f16 %f228, %rs14;}

	// end inline asm
	st.local.f32 	[%rd91+8], %f228;
	ld.shared.u16 	%rs15, [%r351+192];
	// begin inline asm
	{  cvt.f32.f16 %f229, %rs15;}

	// end inline asm
	st.local.f32 	[%rd91+12], %f229;
	add.s32 	%r879, %r879, 4;
$L__BB0_428:
	setp.eq.s32 	%p61, %r63, 0;
	@%p61 bra 	$L__BB0_420;
	setp.eq.s32 	%p62, %r64, 0;
	@%p62 bra 	$L__BB0_431;
	shl.b32 	%r352, %r879, 5;
	add.s32 	%r353, %r257, %r352;
	shl.b32 	%r354, %r353, 1;
	mov.u32 	%r355, smem;
	add.s32 	%r356, %r355, %r354;
	ld.shared.u16 	%rs16, [%r356];
	// begin inline asm
	{  cvt.f32.f16 %f230, %rs16;}

	// end inline asm
	mul.wide.u32 	%rd92, %r879, 4;
	add.s64 	%rd93, %rd5, %rd92;
	st.local.f32 	[%rd93], %f230;
	ld.shared.u16 	%rs17, [%r356+64];
	// begin inline asm
	{  cvt.f32.f16 %f231, %rs17;}

	// end inline asm
	st.local.f32 	[%rd93+4], %f231;
	add.s32 	%r879, %r879, 2;
$L__BB0_431:
	setp.eq.s32 	%p63, %r68, 0;
	@%p63 bra 	$L__BB0_420;
	shl.b32 	%r357, %r879, 5;
	add.s32 	%r358, %r257, %r357;
	shl.b32 	%r359, %r358, 1;
	mov.u32 	%r360, smem;
	add.s32 	%r361, %r360, %r359;
	ld.shared.u16 	%rs18, [%r361];
	// begin inline asm
	{  cvt.f32.f16 %f232, %rs18;}

	// end inline asm
	mul.wide.u32 	%rd94, %r879, 4;
	add.s64 	%rd95, %rd5, %rd94;
	st.local.f32 	[%rd95], %f232;
	bra.uni 	$L__BB0_420;

}


// ===== COMPILED SASS (sm_100) =====

	.target	sm_100

	.elftype	@"ET_EXEC"


//--------------------- .note.nv.tkinfo           --------------------------
	.section	.note.nv.tkinfo,"",@"SHT_NOTE"
	.sectionflags	@"SHF_NOTE_NV_TKINFO"
	.tkinfo
        /*0018*/ 	.word	0x00000002
        /*0030*/ 	.string	""
        /*0030*/ 	.string	"ptxas"
        /*0030*/ 	.string	"Cuda compilation tools, release 13.0, V13.0.88"
        /*0030*/ 	.string	"Build cuda_13.0.r13.0/compiler.36424714_0"
        /*0030*/ 	.string	"-arch sm_100 -m 64 "



//--------------------- .note.nv.cuinfo           --------------------------
	.section	.note.nv.cuinfo,"",@"SHT_NOTE"
	.sectionflags	@"SHF_NOTE_NV_CUINFO"
        /*0018*/ 	.short	0x0002
        /*001a*/ 	.short	0x0064
        /*001c*/ 	.short	0x0082
	.zero		2


//--------------------- .nv.info                  --------------------------
	.section	.nv.info,"",@"SHT_CUDA_INFO"
	.align	4


	//----- nvinfo : EIATTR_REGCOUNT
	.align		4
        /*0000*/ 	.byte	0x04, 0x2f
        /*0002*/ 	.short	(.L_1 - .L_0)
	.align		4
.L_0:
        /*0004*/ 	.word	index@(_Z37flash3_fused_attention_fp16_kernel_v3PK6__halfS1_S1_PS_iiiiif)
        /*0008*/ 	.word	0x00000030


	//----- nvinfo : EIATTR_FRAME_SIZE
	.align		4
.L_1:
        /*000c*/ 	.byte	0x04, 0x11
        /*000e*/ 	.short	(.L_3 - .L_2)
	.align		4
.L_2:
        /*0010*/ 	.word	index@($__internal_0_$__cuda_sm3x_div_rn_noftz_f32_slowpath)
        /*0014*/ 	.word	0x00000070


	//----- nvinfo : EIATTR_FRAME_SIZE
	.align		4
.L_3:
        /*0018*/ 	.byte	0x04, 0x11
        /*001a*/ 	.short	(.L_5 - .L_4)
	.align		4
.L_4:
        /*001c*/ 	.word	index@(_Z37flash3_fused_attention_fp16_kernel_v3PK6__halfS1_S1_PS_iiiiif)
        /*0020*/ 	.word	0x00000070


	//----- nvinfo : EIATTR_MIN_STACK_SIZE
	.align		4
.L_5:
        /*0024*/ 	.byte	0x04, 0x12
        /*0026*/ 	.short	(.L_7 - .L_6)
	.align		4
.L_6:
        /*0028*/ 	.word	index@(_Z37flash3_fused_attention_fp16_kernel_v3PK6__halfS1_S1_PS_iiiiif)
        /*002c*/ 	.word	0x00000070
.L_7:


//--------------------- .nv.compat                --------------------------
	.section	.nv.compat,"",@"SHT_CUDA_COMPAT_INFO"
	.align	4
        /*0000*/ 	.byte	0x02, 0x09, 0x00, 0x00, 0x02, 0x02, 0x01, 0x00, 0x02, 0x05, 0x05, 0x00, 0x03, 0x07, 0x01, 0x01
        /*0010*/ 	.byte	0x02, 0x03, 0x00, 0x00, 0x02, 0x06, 0x01, 0x00, 0x04, 0x0b, 0x08, 0x00, 0x01, 0x00, 0x00, 0x00
        /*0020*/ 	.byte	0x00, 0x00, 0x00, 0x00


//--------------------- .nv.info._Z37flash3_fused_attention_fp16_kernel_v3PK6__halfS1_S1_PS_iiiiif --------------------------
	.section	.nv.info._Z37flash3_fused_attention_fp16_kernel_v3PK6__halfS1_S1_PS_iiiiif,"",@"SHT_CUDA_INFO"
	.sectionflags	@""
	.align	4


	//----- nvinfo : EIATTR_CUDA_API_VERSION
	.align		4
        /*0000*/ 	.byte	0x04, 0x37
        /*0002*/ 	.short	(.L_9 - .L_8)
.L_8:
        /*0004*/ 	.word	0x00000082


	//----- nvinfo : EIATTR_KPARAM_INFO
	.align		4
.L_9:
        /*0008*/ 	.byte	0x04, 0x17
        /*000a*/ 	.short	(.L_11 - .L_10)
.L_10:
        /*000c*/ 	.word	0x00000000
        /*0010*/ 	.short	0x0009
        /*0012*/ 	.short	0x0034
        /*0014*/ 	.byte	0x00, 0xf0, 0x11, 0x00


	//----- nvinfo : EIATTR_KPARAM_INFO
	.align		4
.L_11:
        /*0018*/ 	.byte	0x04, 0x17
        /*001a*/ 	.short	(.L_13 - .L_12)
.L_12:
        /*001c*/ 	.word	0x00000000
        /*0020*/ 	.short	0x0008
        /*0022*/ 	.short	0x0030
        /*0024*/ 	.byte	0x00, 0xf0, 0x11, 0x00


	//----- nvinfo : EIATTR_KPARAM_INFO
	.align		4
.L_13:
        /*0028*/ 	.byte	0x04, 0x17
        /*002a*/ 	.short	(.L_15 - .L_14)
.L_14:
        /*002c*/ 	.word	0x00000000
        /*0030*/ 	.short	0x0007
        /*0032*/ 	.short	0x002c
        /*0034*/ 	.byte	0x00, 0xf0, 0x11, 0x00


	//----- nvinfo : EIATTR_KPARAM_INFO
	.align		4
.L_15:
        /*0038*/ 	.byte	0x04, 0x17
        /*003a*/ 	.short	(.L_17 - .L_16)
.L_16:
        /*003c*/ 	.word	0x00000000
        /*0040*/ 	.short	0x0006
        /*0042*/ 	.short	0x0028
        /*0044*/ 	.byte	0x00, 0xf0, 0x11, 0x00


	//----- nvinfo : EIATTR_KPARAM_INFO
	.align		4
.L_17:
        /*0048*/ 	.byte	0x04, 0x17
        /*004a*/ 	.short	(.L_19 - .L_18)
.L_18:
        /*004c*/ 	.word	0x00000000
        /*0050*/ 	.short	0x0005
        /*0052*/ 	.short	0x0024
        /*0054*/ 	.byte	0x00, 0xf0, 0x11, 0x00


	//----- nvinfo : EIATTR_KPARAM_INFO
	.align		4
.L_19:
        /*0058*/ 	.byte	0x04, 0x17
        /*005a*/ 	.short	(.L_21 - .L_20)
.L_20:
        /*005c*/ 	.word	0x00000000
        /*0060*/ 	.short	0x0004
        /*0062*/ 	.short	0x0020
        /*0064*/ 	.byte	0x00, 0xf0, 0x11, 0x00


	//----- nvinfo : EIATTR_KPARAM_INFO
	.align		4
.L_21:
        /*0068*/ 	.byte	0x04, 0x17
        /*006a*/ 	.short	(.L_23 - .L_22)
.L_22:
        /*006c*/ 	.word	0x00000000
        /*0070*/ 	.short	0x0003
        /*0072*/ 	.short	0x0018
        /*0074*/ 	.byte	0x00, 0xf5, 0x21, 0x00


	//----- nvinfo : EIATTR_KPARAM_INFO
	.align		4
.L_23:
        /*0078*/ 	.byte	0x04, 0x17
        /*007a*/ 	.short	(.L_25 - .L_24)
.L_24:
        /*007c*/ 	.word	0x00000000
        /*0080*/ 	.short	0x0002
        /*0082*/ 	.short	0x0010
        /*0084*/ 	.byte	0x00, 0xf5, 0x21, 0x00


	//----- nvinfo : EIATTR_KPARAM_INFO
	.align		4
.L_25:
        /*0088*/ 	.byte	0x04, 0x17
        /*008a*/ 	.short	(.L_27 - .L_26)
.L_26:
        /*008c*/ 	.word	0x00000000
        /*0090*/ 	.short	0x0001
        /*0092*/ 	.short	0x0008
        /*0094*/ 	.byte	0x00, 0xf5, 0x21, 0x00


	//----- nvinfo : EIATTR_KPARAM_INFO
	.align		4
.L_27:
        /*0098*/ 	.byte	0x04, 0x17
        /*009a*/ 	.short	(.L_29 - .L_28)
.L_28:
        /*009c*/ 	.word	0x00000000
        /*00a0*/ 	.short	0x0000
        /*00a2*/ 	.short	0x0000
        /*00a4*/ 	.byte	0x00, 0xf5, 0x21, 0x00


	//----- nvinfo : EIATTR_SPARSE_MMA_MASK
	.align		4
.L_29:
        /*00a8*/ 	.byte	0x03, 0x50
        /*00aa*/ 	.short	0x0000


	//----- nvinfo : EIATTR_MAXREG_COUNT
	.align		4
        /*00ac*/ 	.byte	0x03, 0x1b
        /*00ae*/ 	.short	0x00ff


	//----- nvinfo : EIATTR_NUM_BARRIERS
	.align		4
        /*00b0*/ 	.byte	0x02, 0x4c
        /*00b2*/ 	.byte	0x01
	.zero		1


	//----- nvinfo : EIATTR_MERCURY_ISA_VERSION
	.align		4
        /*00b4*/ 	.byte	0x03, 0x5f
        /*00b6*/ 	.short	0x0101


	//----- nvinfo : EIATTR_COOP_GROUP_MASK_REGIDS
	.align		4
        /*00b8*/ 	.byte	0x04, 0x29
        /*00ba*/ 	.short	(.L_31 - .L_30)


	//   ....[0]....
.L_30:
        /*00bc*/ 	.word	0xffffffff


	//   ....[1]....
        /*00c0*/ 	.word	0xffffffff


	//   ....[2]....
        /*00c4*/ 	.word	0xffffffff


	//   ....[3]....
        /*00c8*/ 	.word	0xffffffff


	//   ....[4]....
        /*00cc*/ 	.word	0xffffffff


	//   ....[5]....
        /*00d0*/ 	.word	0xffffffff


	//   ....[6]....
        /*00d4*/ 	.word	0xffffffff


	//   ....[7]....
        /*00d8*/ 	.word	0xffffffff


	//   ....[8]....
        /*00dc*/ 	.word	0xffffffff


	//   ....[9]....
        /*00e0*/ 	.word	0xffffffff


	//   ....[10]....
        /*00e4*/ 	.word	0xffffffff


	//   ....[11]....
        /*00e8*/ 	.word	0xffffffff


	//   ....[12]....
        /*00ec*/ 	.word	0xffffffff


	//   ....[13]....
        /*00f0*/ 	.word	0xffffffff


	//   ....[14]....
        /*00f4*/ 	.word	0xffffffff


	//   ....[15]....
        /*00f8*/ 	.word	0xffffffff


	//   ....[16]....
        /*00fc*/ 	.word	0xffffffff


	//   ....[17]....
        /*0100*/ 	.word	0xffffffff


	//   ....[18]....
        /*0104*/ 	.word	0xffffffff


	//   ....[19]....
        /*0108*/ 	.word	0xffffffff


	//   ....[20]....
        /*010c*/ 	.word	0xffffffff


	//   ....[21]....
        /*0110*/ 	.word	0xffffffff


	//   ....[22]....
        /*0114*/ 	.word	0xffffffff


	//   ....[23]....
        /*0118*/ 	.word	0xffffffff


	//   ....[24]....
        /*011c*/ 	.word	0xffffffff


	//   ....[25]....
        /*0120*/ 	.word	0xffffffff


	//   ....[26]....
        /*0124*/ 	.word	0xffffffff


	//   ....[27]....
        /*0128*/ 	.word	0xffffffff


	//   ....[28]....
        /*012c*/ 	.word	0xffffffff


	//   ....[29]....
        /*0130*/ 	.word	0xffffffff


	//   ....[30]....
        /*0134*/ 	.word	0xffffffff


	//   ....[31]....
        /*0138*/ 	.word	0xffffffff


	//   ....[32]....
        /*013c*/ 	.word	0x0500000b


	//   ....[33]....
        /*0140*/ 	.word	0x0500000b


	//   ....[34]....
        /*0144*/ 	.word	0x0500000b


	//   ....[35]....
        /*0148*/ 	.word	0x0500000b


	//   ....[36]....
        /*014c*/ 	.word	0x0500000b


	//   ....[37]....
        /*0150*/ 	.word	0x0500000b


	//   ....[38]....
        /*0154*/ 	.word	0x0500000b


	//   ....[39]....
        /*0158*/ 	.word	0x0500000b


	//   ....[40]....
        /*015c*/ 	.word	0x0500000b


	//   ....[41]....
        /*0160*/ 	.word	0x0500000b


	//   ....[42]....
        /*0164*/ 	.word	0x0500000b


	//   ....[43]....
        /*0168*/ 	.word	0x0500000b


	//   ....[44]....
        /*016c*/ 	.word	0x0500000b


	//   ....[45]....
        /*0170*/ 	.word	0x0500000b


	//   ....[46]....
        /*0174*/ 	.word	0x0500000b


	//   ....[47]....
        /*0178*/ 	.word	0x0500000b


	//   ....[48]....
        /*017c*/ 	.word	0x0500000b


	//   ....[49]....
        /*0180*/ 	.word	0x0500000b


	//   ....[50]....
        /*0184*/ 	.word	0x0500000b


	//   ....[51]....
        /*0188*/ 	.word	0x0500000b


	//   ....[52]....
        /*018c*/ 	.word	0x0500000b


	//   ....[53]....
        /*0190*/ 	.word	0x0500000b


	//   ....[54]....
        /*0194*/ 	.word	0x0500000b


	//   ....[55]....
        /*0198*/ 	.word	0x0500000b


	//   ....[56]....
        /*019c*/ 	.word	0x0500000b


	//   ....[57]....
        /*01a0*/ 	.word	0x0500000b


	//   ....[58]....
        /*01a4*/ 	.word	0x0500000b


	//   ....[59]....
        /*01a8*/ 	.word	0x0500000b


	//   ....[60]....
        /*01ac*/ 	.word	0x0500000b


	//   ....[61]....
        /*01b0*/ 	.word	0x0500000b


	//   ....[62]....
        /*01b4*/ 	.word	0x0500000b


	//   ....[63]....
        /*01b8*/ 	.word	0x0500000b


	//   ....[64]....
        /*01bc*/ 	.word	0x0500000b


	//   ....[65]....
        /*01c0*/ 	.word	0x0500000b


	//   ....[66]....
        /*01c4*/ 	.word	0x0500000b


	//----- nvinfo : EIATTR_COOP_GROUP_INSTR_OFFSETS
	.align		4
.L_31:
        /*01c8*/ 	.byte	0x04, 0x28
        /*01ca*/ 	.short	(.L_33 - .L_32)


	//   ....[0]....
.L_32:
        /*01cc*/ 	.word	0x00001ab0


	//   ....[1]....
        /*01d0*/ 	.word	0x00001ad0


	//   ....[2]....
        /*01d4*/ 	.word	0x00001b00


	//   ....[3]....
        /*01d8*/ 	.word	0x00001b20


	//   ....[4]....
        /*01dc*/ 	.word	0x00001cb0


	//   ....[5]....
        /*01e0*/ 	.word	0x00001ce0


	//   ....[6]....
        /*01e4*/ 	.word	0x00001d00


	//   ....[7]....
        /*01e8*/ 	.word	0x00001d20


	//   ....[8]....
        /*01ec*/ 	.word	0x00001fb0


	//   ....[9]....
        /*01f0*/ 	.word	0x00001fd0


	//   ....[10]....
        /*01f4*/ 	.word	0x00001ff0


	//   ....[11]....
        /*01f8*/ 	.word	0x00002010


	//   ....[12]....
        /*01fc*/ 	.word	0x000031a0


	//   ....[13]....
        /*0200*/ 	.word	0x000031c0


	//   ....[14]....
        /*0204*/ 	.word	0x000031e0


	//   ....[15]....
        /*0208*/ 	.word	0x00003200


	//   ....[16]....
        /*020c*/ 	.word	0x00003220


	//   ....[17]....
        /*0210*/ 	.word	0x000050e0


	//   ....[18]....
        /*0214*/ 	.word	0x00005100


	//   ....[19]....
        /*0218*/ 	.word	0x00005120


	//   ....[20]....
        /*021c*/ 	.word	0x00005140


	//   ....[21]....
        /*0220*/ 	.word	0x00005160


	//   ....[22]....
        /*0224*/ 	.word	0x00007030


	//   ....[23]....
        /*0228*/ 	.word	0x00007050


	//   ....[24]....
        /*022c*/ 	.word	0x00007070


	//   ....[25]....
        /*0230*/ 	.word	0x00007090


	//   ....[26]....
        /*0234*/ 	.word	0x000070b0


	//   ....[27]....
        /*0238*/ 	.word	0x00008f70


	//   ....[28]....
        /*023c*/ 	.word	0x00008f90


	//   ....[29]....
        /*0240*/ 	.word	0x00008fb0


	//   ....[30]....
        /*0244*/ 	.word	0x00008fd0


	//   ....[31]....
        /*0248*/ 	.word	0x00008ff0


	//   ....[32]....
        /*024c*/ 	.word	0x00011da0


	//   ....[33]....
        /*0250*/ 	.word	0x00011e20


	//   ....[34]....
        /*0254*/ 	.word	0x00011e80


	//   ....[35]....
        /*0258*/ 	.word	0x00011ef0


	//   ....[36]....
        /*025c*/ 	.word	0x00011f50


	//   ....[37]....
        /*0260*/ 	.word	0x00012170


	//   ....[38]....
        /*0264*/ 	.word	0x000121e0


	//   ....[39]....
        /*0268*/ 	.word	0x00012240


	//   ....[40]....
        /*026c*/ 	.word	0x000122a0


	//   ....[41]....
        /*0270*/ 	.word	0x00012300


	//   ....[42]....
        /*0274*/ 	.word	0x00012390


	//   ....[43]....
        /*0278*/ 	.word	0x00012410


	//   ....[44]....
        /*027c*/ 	.word	0x00012470


	//   ....[45]....
        /*0280*/ 	.word	0x000124d0


	//   ....[46]....
        /*0284*/ 	.word	0x00012530


	//   ....[47]....
        /*0288*/ 	.word	0x000125b0


	//   ....[48]....
        /*028c*/ 	.word	0x00012630


	//   ....[49]....
        /*0290*/ 	.word	0x00012690


	//   ....[50]....
        /*0294*/ 	.word	0x000126f0


	//   ....[51]....
        /*0298*/ 	.word	0x00012750


	//   ....[52]....
        /*029c*/ 	.word	0x000127d0


	//   ....[53]....
        /*02a0*/ 	.word	0x00012850


	//   ....[54]....
        /*02a4*/ 	.word	0x000128b0


	//   ....[55]....
        /*02a8*/ 	.word	0x00012910


	//   ....[56]....
        /*02ac*/ 	.word	0x00012970


	//   ....[57]....
        /*02b0*/ 	.word	0x000129f0


	//   ....[58]....
        /*02b4*/ 	.word	0x00012a70


	//   ....[59]....
        /*02b8*/ 	.word	0x00012ad0


	//   ....[60]....
        /*02bc*/ 	.word	0x00012b30


	//   ....[61]....
        /*02c0*/ 	.word	0x00012b90


	//   ....[62]....
        /*02c4*/ 	.word	0x00012c10


	//   ....[63]....
        /*02c8*/ 	.word	0x00012c90


	//   ....[64]....
        /*02cc*/ 	.word	0x00012cf0


	//   ....[65]....
        /*02d0*/ 	.word	0x00012d50


	//   ....[66]....
        /*02d4*/ 	.word	0x00012db0


	//----- nvinfo : EIATTR_VRC_CTA_INIT_COUNT
	.align		4
.L_33:
        /*02d8*/ 	.byte	0x02, 0x4a
	.zero		1
	.zero		1


	//----- nvinfo : EIATTR_EXIT_INSTR_OFFSETS
	.align		4
        /*02dc*/ 	.byte	0x04, 0x1c
        /*02de*/ 	.short	(.L_35 - .L_34)


	//   ....[0]....
.L_34:
        /*02e0*/ 	.word	0x00000090


	//   ....[1]....
        /*02e4*/ 	.word	0x000000f0


	//   ....[2]....
        /*02e8*/ 	.word	0x0000a5f0


	//   ....[3]....
        /*02ec*/ 	.word	0x0000c420


	//   ....[4]....
        /*02f0*/ 	.word	0x0000e1f0


	//   ....[5]....
        /*02f4*/ 	.word	0x0000ffc0


	//   ....[6]....
        /*02f8*/ 	.word	0x0000fff0


	//   ....[7]....
        /*02fc*/ 	.word	0x00010f70


	//   ....[8]....
        /*0300*/ 	.word	0x00011730


	//   ....[9]....
        /*0304*/ 	.word	0x00011b40


	//   ....[10]....
        /*0308*/ 	.word	0x00011d30


	//----- nvinfo : EIATTR_MAX_THREADS
	.align		4
.L_35:
        /*030c*/ 	.byte	0x04, 0x05
        /*030e*/ 	.short	(.L_37 - .L_36)
.L_36:
        /*0310*/ 	.word	0x00000080
        /*0314*/ 	.word	0x00000001
        /*0318*/ 	.word	0x00000001


	//----- nvinfo : EIATTR_CRS_STACK_SIZE
	.align		4
.L_37:
        /*031c*/ 	.byte	0x04, 0x1e
        /*031e*/ 	.short	(.L_39 - .L_38)
.L_38:
        /*0320*/ 	.word	0x00000000


	//----- nvinfo : EIATTR_CBANK_PARAM_SIZE
	.align		4
.L_39:
        /*0324*/ 	.byte	0x03, 0x19
        /*0326*/ 	.short	0x0038


	//----- nvinfo : EIATTR_PARAM_CBANK
	.align		4
        /*0328*/ 	.byte	0x04, 0x0a
        /*032a*/ 	.short	(.L_41 - .L_40)
	.align		4
.L_40:
        /*032c*/ 	.word	index@(.nv.constant0._Z37flash3_fused_attention_fp16_kernel_v3PK6__halfS1_S1_PS_iiiiif)
        /*0330*/ 	.short	0x0380
        /*0332*/ 	.short	0x0038


	//----- nvinfo : EIATTR_SW_WAR
	.align		4
.L_41:
        /*0334*/ 	.byte	0x04, 0x36
        /*0336*/ 	.short	(.L_43 - .L_42)
.L_42:
        /*0338*/ 	.word	0x00000008
.L_43:


//--------------------- .nv.callgraph             --------------------------
	.section	.nv.callgraph,"",@"SHT_CUDA_CALLGRAPH"
	.align	4
	.sectionentsize	8
	.align		4
        /*0000*/ 	.word	0x00000000
	.align		4
        /*0004*/ 	.word	0xffffffff
	.align		4
        /*0008*/ 	.word	0x00000000
	.align		4
        /*000c*/ 	.word	0xfffffffe
	.align		4
        /*0010*/ 	.word	0x00000000
	.align		4
        /*0014*/ 	.word	0xfffffffd
	.align		4
        /*0018*/ 	.word	0x00000000
	.align		4
        /*001c*/ 	.word	0xfffffffc


//--------------------- .text._Z37flash3_fused_attention_fp16_kernel_v3PK6__halfS1_S1_PS_iiiiif --------------------------
	.section	.text._Z37flash3_fused_attention_fp16_kernel_v3PK6__halfS1_S1_PS_iiiiif,"ax",@progbits
	.align	128
        .global         _Z37flash3_fused_attention_fp16_kernel_v3PK6__halfS1_S1_PS_iiiiif
        .type           _Z37flash3_fused_attention_fp16_kernel_v3PK6__halfS1_S1_PS_iiiiif,@function
        .size           _Z37flash3_fused_attention_fp16_kernel_v3PK6__halfS1_S1_PS_iiiiif,(.L_x_496 - _Z37flash3_fused_attention_fp16_kernel_v3PK6__halfS1_S1_PS_iiiiif)
        .other          _Z37flash3_fused_attention_fp16_kernel_v3PK6__halfS1_S1_PS_iiiiif,@"STO_CUDA_ENTRY STV_DEFAULT"
_Z37flash3_fused_attention_fp16_kernel_v3PK6__halfS1_S1_PS_iiiiif:
.text._Z37flash3_fused_attention_fp16_kernel_v3PK6__halfS1_S1_PS_iiiiif:
[----:B------:R-:W0:Y:S08]  /*0000*/  LDC R1, c[0x0][0x37c] ;  /* 0x0000df00ff017b82 */ /* 0x000e300000000800 */
[----:B------:R-:W1:Y:S01]  /*0010*/  S2UR UR4, SR_CTAID.Y ;  /* 0x00000000000479c3 */ /* 0x000e620000002600 */
[----:B------:R-:W1:Y:S01]  /*0020*/  LDCU.64 UR8, c[0x0][0x3a0] ;  /* 0x00007400ff0877ac */ /* 0x000e620008000a00 */
[----:B0-----:R-:W-:-:S04]  /*0030*/  IADD3 R1, PT, PT, R1, -0x70, RZ ;  /* 0xffffff9001017810 */ /* 0x001fc80007ffe0ff */
[----:B------:R-:W-:Y:S02]  /*0040*/  R2UR UR14, R1 ;  /* 0x00000000010e72ca */ /* 0x000fe400000e0000 */
[----:B------:R-:W0:Y:S01]  /*0050*/  S2UR UR6, SR_CTAID.Z ;  /* 0x00000000000679c3 */ /* 0x000e220000002700 */
[----:B-1----:R-:W-:-:S04]  /*0060*/  UISETP.GE.AND UP0, UPT, UR4, UR9, UPT ;  /* 0x000000090400728c */ /* 0x002fc8000bf06270 */
[----:B0-----:R-:W-:-:S06]  /*0070*/  UISETP.GE.OR UP0, UPT, UR6, UR8, UP0 ;  /* 0x000000080600728c */ /* 0x001fcc0008706670 */
[----:B------:R-:W-:-:S13]  /*0080*/  PLOP3.LUT P0, PT, PT, PT, UP0, 0x80, 0x8 ;  /* 0x000000000008781c */ /* 0x000fda0003f0f008 */
[----:B------:R-:W-:Y:S05]  /*0090*/  @P0 EXIT ;  /* 0x000000000000094d */ /* 0x000fea0003800000 */
[----:B------:R-:W0:Y:S01]  /*00a0*/  S2UR UR15, SR_CTAID.X ;  /* 0x00000000000f79c3 */ /* 0x000e220000002500 */
[----:B------:R-:W0:Y:S02]  /*00b0*/  LDCU UR8, c[0x0][0x3a8] ;  /* 0x00007500ff0877ac */ /* 0x000e240008000800 */
[----:B0-----:R-:W-:-:S04]  /*00c0*/  UIMAD UR16, UR15, -0x40, UR8 ;  /* 0xffffffc00f1078a4 */ /* 0x001fc8000f8e0208 */
[----:B------:R-:W-:-:S06]  /*00d0*/  UISETP.GE.AND UP0, UPT, UR16, 0x1, UPT ;  /* 0x000000011000788c */ /* 0x000fcc000bf06270 */
[----:B------:R-:W-:-:S13]  /*00e0*/  PLOP3.LUT P0, PT, PT, PT, UP0, 0x80, 0x8 ;  /* 0x000000000008781c */ /* 0x000fda0003f0f008 */
[----:B------:R-:W-:Y:S05]  /*00f0*/  @!P0 EXIT ;  /* 0x000000000000894d */ /* 0x000fea0003800000 */
[----:B------:R-:W0:Y:S01]  /*0100*/  S2R R20, SR_TID.X ;  /* 0x0000000000147919 */ /* 0x000e220000002100 */
[----:B------:R-:W1:Y:S01]  /*0110*/  LDCU UR7, c[0x0][0x3ac] ;  /* 0x00007580ff0777ac */ /* 0x000e620008000800 */
[----:B------:R-:W-:Y:S01]  /*0120*/  BSSY.RECONVERGENT B0, `(.L_x_0) ;  /* 0x0000048000007945 */ /* 0x000fe20003800200 */
[----:B------:R-:W-:Y:S01]  /*0130*/  UISETP.LT.AND UP0, UPT, UR16, 0x40, UPT ;  /* 0x000000401000788c */ /* 0x000fe2000bf01270 */
[----:B------:R-:W-:Y:S01]  /*0140*/  UMOV UR5, URZ ;  /* 0x000000ff00057c82 */ /* 0x000fe20008000000 */
[----:B------:R-:W2:Y:S01]  /*0150*/  LDCU.64 UR12, c[0x0][0x358] ;  /* 0x00006b00ff0c77ac */ /* 0x000ea20008000a00 */
[----:B------:R-:W-:Y:S02]  /*0160*/  UIMAD.WIDE.U32 UR4, UR6, UR9, UR4 ;  /* 0x00000009060472a5 */ /* 0x000fe4000f8e0004 */
[----:B------:R-:W-:Y:S02]  /*0170*/  USEL UR17, UR16, 0x40, UP0 ;  /* 0x0000004010117887 */ /* 0x000fe40008000000 */
[----:B------:R-:W-:-:S02]  /*0180*/  USHF.R.S32.HI UR6, URZ, 0x1f, UR8 ;  /* 0x0000001fff067899 */ /* 0x000fc40008011408 */
[----:B------:R-:W-:Y:S01]  /*0190*/  UIMAD UR5, UR5, UR8, URZ ;  /* 0x00000008050572a4 */ /* 0x000fe2000f8e02ff */
[----:B-1----:R-:W-:Y:S01]  /*01a0*/  MOV R3, UR7 ;  /* 0x0000000700037c02 */ /* 0x002fe20008000f00 */
[----:B------:R-:W-:Y:S02]  /*01b0*/  UIMAD.WIDE.U32 UR8, UR4, UR8, URZ ;  /* 0x00000008040872a5 */ /* 0x000fe4000f8e00ff */
[----:B------:R-:W-:Y:S01]  /*01c0*/  UIMAD UR5, UR4, UR6, UR5 ;  /* 0x00000006040572a4 */ /* 0x000fe2000f8e0205 */
[C---:B------:R-:W-:Y:S01]  /*01d0*/  R2UR UR7, R3.reuse ;  /* 0x00000000030772ca */ /* 0x040fe200000e0000 */
[C---:B------:R-:W-:Y:S01]  /*01e0*/  IMAD R7, R3.reuse, UR17, RZ ;  /* 0x0000001103077c24 */ /* 0x040fe2000f8e02ff */
[----:B------:R-:W-:Y:S01]  /*01f0*/  R2UR UR10, R3 ;  /* 0x00000000030a72ca */ /* 0x000fe200000e0000 */
[----:B------:R-:W-:Y:S01]  /*0200*/  UIADD3 UR5, UPT, UPT, UR9, UR5, URZ ;  /* 0x0000000509057290 */ /* 0x000fe2000fffe0ff */
[----:B------:R-:W1:Y:S02]  /*0210*/  LDCU UR11, c[0x0][0x3ac] ;  /* 0x00007580ff0b77ac */ /* 0x000e640008000800 */
[----:B0-----:R-:W-:-:S07]  /*0220*/  ISETP.GE.AND P0, PT, R20, R7, PT ;  /* 0x000000071400720c */ /* 0x001fce0003f06270 */
[----:B------:R-:W-:Y:S02]  /*0230*/  USHF.R.S32.HI UR4, URZ, 0x1f, UR7 ;  /* 0x0000001fff047899 */ /* 0x000fe40008011407 */
[----:B------:R-:W-:Y:S02]  /*0240*/  UIMAD UR5, UR5, UR7, URZ ;  /* 0x00000007050572a4 */ /* 0x000fe4000f8e02ff */
[----:B------:R-:W-:Y:S02]  /*0250*/  UIMAD.WIDE.U32 UR6, UR8, UR10, URZ ;  /* 0x0000000a080672a5 */ /* 0x000fe4000f8e00ff */
[----:B------:R-:W-:Y:S01]  /*0260*/  UIMAD UR5, UR4, UR8, UR5 ;  /* 0x00000008040572a4 */ /* 0x000fe2000f8e0205 */
[----:B------:R-:W0:Y:S03]  /*0270*/  LDCU.64 UR8, c[0x0][0x380] ;  /* 0x00007000ff0877ac */ /* 0x000e260008000a00 */
[----:B------:R-:W-:Y:S01]  /*0280*/  UIADD3 UR5, UPT, UPT, UR7, UR5, URZ ;  /* 0x0000000507057290 */ /* 0x000fe2000fffe0ff */
[----:B-12---:R-:W-:Y:S11]  /*0290*/  @P0 BRA `(.L_x_1) ;  /* 0x0000000000c00947 */ /* 0x006ff60003800000 */
[----:B------:R-:W-:Y:S01]  /*02a0*/  IABS R12, R3 ;  /* 0x00000003000c7213 */ /* 0x000fe20000000000 */
[----:B------:R-:W1:Y:S01]  /*02b0*/  S2R R13, SR_CgaCtaId ;  /* 0x00000000000d7919 */ /* 0x000e620000008800 */
[----:B------:R-:W2:Y:S01]  /*02c0*/  LDC R15, c[0x0][0x360] ;  /* 0x0000d800ff0f7b82 */ /* 0x000ea20000000800 */
[----:B------:R-:W-:Y:S01]  /*02d0*/  MOV R2, 0x400 ;  /* 0x0000040000027802 */ /* 0x000fe20000000f00 */
[----:B------:R-:W3:Y:S01]  /*02e0*/  I2F.RP R0, R12 ;  /* 0x0000000c00007306 */ /* 0x000ee20000209400 */
[----:B------:R-:W-:-:S07]  /*02f0*/  ISETP.NE.AND P0, PT, R3, RZ, PT ;  /* 0x000000ff0300720c */ /* 0x000fce0003f05270 */
[----:B---3--:R-:W3:Y:S01]  /*0300*/  MUFU.RCP R0, R0 ;  /* 0x0000000000007308 */ /* 0x008ee20000001000 */
[----:B-1----:R-:W-:Y:S02]  /*0310*/  LEA R13, R13, R2, 0x18 ;  /* 0x000000020d0d7211 */ /* 0x002fe400078ec0ff */
[----:B------:R-:W-:Y:S01]  /*0320*/  MOV R2, R20 ;  /* 0x0000001400027202 */ /* 0x000fe20000000f00 */
[----:B---3--:R-:W-:Y:S02]  /*0330*/  VIADD R4, R0, 0xffffffe ;  /* 0x0ffffffe00047836 */ /* 0x008fe40000000000 */
[----:B------:R-:W-:Y:S02]  /*0340*/  VIADD R0, R3, 0x8 ;  /* 0x0000000803007836 */ /* 0x000fe40000000000 */
[----:B------:R1:W3:Y:S02]  /*0350*/  F2I.FTZ.U32.TRUNC.NTZ R5, R4 ;  /* 0x0000000400057305 */ /* 0x0002e4000021f000 */
[----:B-1----:R-:W-:Y:S01]  /*0360*/  HFMA2 R4, -RZ, RZ, 0, 0 ;  /* 0x00000000ff047431 */ /* 0x002fe200000001ff */
[----:B---3--:R-:W-:-:S05]  /*0370*/  IADD3 R9, PT, PT, RZ, -R5, RZ ;  /* 0x80000005ff097210 */ /* 0x008fca0007ffe0ff */
[----:B------:R-:W-:-:S04]  /*0380*/  IMAD R9, R9, R12, RZ ;  /* 0x0000000c09097224 */ /* 0x000fc800078e02ff */
[----:B------:R-:W-:Y:S01]  /*0390*/  IMAD.HI.U32 R6, R5, R9, R4 ;  /* 0x0000000905067227 */ /* 0x000fe200078e0004 */
[----:B--2---:R-:W-:-:S07]  /*03a0*/  LOP3.LUT R9, RZ, R3, RZ, 0x33, !PT ;  /* 0x00000003ff097212 */ /* 0x004fce00078e33ff */
.L_x_2:
[----:B-1----:R-:W-:Y:S02]  /*03b0*/  IABS R5, R2 ;  /* 0x0000000200057213 */ /* 0x002fe40000000000 */
[----:B------:R-:W-:-:S03]  /*03c0*/  MOV R3, UR11 ;  /* 0x0000000b00037c02 */ /* 0x000fc60008000f00 */
[----:B------:R-:W-:Y:S01]  /*03d0*/  IMAD.HI.U32 R4, R6, R5, RZ ;  /* 0x0000000506047227 */ /* 0x000fe200078e00ff */
[----:B------:R-:W-:-:S03]  /*03e0*/  IABS R10, R3 ;  /* 0x00000003000a7213 */ /* 0x000fc60000000000 */
[----:B------:R-:W-:-:S04]  /*03f0*/  IMAD.MOV R8, RZ, RZ, -R4 ;  /* 0x000000ffff087224 */ /* 0x000fc800078e0a04 */
[----:B------:R-:W-:-:S05]  /*0400*/  IMAD R5, R10, R8, R5 ;  /* 0x000000080a057224 */ /* 0x000fca00078e0205 */
[----:B------:R-:W-:-:S13]  /*0410*/  ISETP.GT.U32.AND P2, PT, R12, R5, PT ;  /* 0x000000050c00720c */ /* 0x000fda0003f44070 */
[----:B------:R-:W-:Y:S02]  /*0420*/  @!P2 IADD3 R5, PT, PT, R5, -R10, RZ ;  /* 0x8000000a0505a210 */ /* 0x000fe40007ffe0ff */
[----:B------:R-:W-:Y:S02]  /*0430*/  @!P2 IADD3 R4, PT, PT, R4, 0x1, RZ ;  /* 0x000000010404a810 */ /* 0x000fe40007ffe0ff */
[----:B------:R-:W-:Y:S02]  /*0440*/  ISETP.GE.U32.AND P1, PT, R5, R12, PT ;  /* 0x0000000c0500720c */ /* 0x000fe40003f26070 */
[----:B------:R-:W-:-:S04]  /*0450*/  LOP3.LUT R5, R2, R3, RZ, 0x3c, !PT ;  /* 0x0000000302057212 */ /* 0x000fc800078e3cff */
[----:B------:R-:W-:-:S07]  /*0460*/  ISETP.GE.AND P3, PT, R5, RZ, PT ;  /* 0x000000ff0500720c */ /* 0x000fce0003f66270 */
[----:B------:R-:W-:-:S06]  /*0470*/  @P1 VIADD R4, R4, 0x1 ;  /* 0x0000000104041836 */ /* 0x000fcc0000000000 */
[----:B------:R-:W-:-:S04]  /*0480*/  @!P3 IADD3 R4, PT, PT, -R4, RZ, RZ ;  /* 0x000000ff0404b210 */ /* 0x000fc80007ffe1ff */
[----:B------:R-:W-:Y:S02]  /*0490*/  SEL R11, R9, R4, !P0 ;  /* 0x00000004090b7207 */ /* 0x000fe40004000000 */
[----:B------:R-:W-:-:S03]  /*04a0*/  MOV R4, UR15 ;  /* 0x0000000f00047c02 */ /* 0x000fc60008000f00 */
[----:B------:R-:W-:Y:S01]  /*04b0*/  IMAD.MOV R8, RZ, RZ, -R11 ;  /* 0x000000ffff087224 */ /* 0x000fe200078e0a0b */
[----:B------:R-:W-:-:S03]  /*04c0*/  LEA R4, R4, R11, 0x6 ;  /* 0x0000000b04047211 */ /* 0x000fc600078e30ff */
[----:B------:R-:W-:-:S04]  /*04d0*/  IMAD R8, R3, R8, R2 ;  /* 0x0000000803087224 */ /* 0x000fc800078e0202 */
[----:B------:R-:W-:-:S05]  /*04e0*/  IMAD R4, R4, R3, R8 ;  /* 0x0000000304047224 */ /* 0x000fca00078e0208 */
[----:B------:R-:W-:-:S04]  /*04f0*/  IADD3 R5, P1, PT, R4, UR6, RZ ;  /* 0x0000000604057c10 */ /* 0x000fc8000ff3e0ff */
[----:B------:R-:W-:Y:S02]  /*0500*/  LEA.HI.X.SX32 R10, R4, UR5, 0x1, P1 ;  /* 0x00000005040a7c11 */ /* 0x000fe400088f0eff */
[----:B0-----:R-:W-:-:S04]  /*0510*/  LEA R4, P1, R5, UR8, 0x1 ;  /* 0x0000000805047c11 */ /* 0x001fc8000f8208ff */
[----:B------:R-:W-:-:S06]  /*0520*/  LEA.HI.X R5, R5, UR9, R10, 0x1, P1 ;  /* 0x0000000905057c11 */ /* 0x000fcc00088f0c0a */
[----:B------:R-:W2:Y:S01]  /*0530*/  LDG.E.U16.CONSTANT R5, desc[UR12][R4.64] ;  /* 0x0000000c04057981 */ /* 0x000ea2000c1e9500 */
[----:B------:R-:W-:Y:S02]  /*0540*/  IMAD R8, R0, R11, R8 ;  /* 0x0000000b00087224 */ /* 0x000fe400078e0208 */
[----:B------:R-:W-:-:S03]  /*0550*/  IMAD.IADD R2, R15, 0x1, R2 ;  /* 0x000000010f027824 */ /* 0x000fc600078e0202 */
[----:B------:R-:W-:Y:S02]  /*0560*/  LEA R8, R8, R13, 0x1 ;  /* 0x0000000d08087211 */ /* 0x000fe400078e08ff */
[----:B------:R-:W-:-:S03]  /*0570*/  ISETP.GE.AND P1, PT, R2, R7, PT ;  /* 0x000000070200720c */ /* 0x000fc60003f26270 */
[----:B--2---:R1:W-:Y:S10]  /*0580*/  STS.U16 [R8], R5 ;  /* 0x0000000508007388 */ /* 0x0043f40000000400 */
[----:B------:R-:W-:Y:S05]  /*0590*/  @!P1 BRA `(.L_x_2) ;  /* 0xfffffffc00849947 */ /* 0x000fea000383ffff */
.L_x_1:
[----:B0-----:R-:W-:Y:S05]  /*05a0*/  BSYNC.RECONVERGENT B0 ;  /* 0x0000000000007941 */ /* 0x001fea0003800200 */
.L_x_0:
[----:B------:R-:W-:Y:S01]  /*05b0*/  UIADD3 UR4, UPT, UPT, UR17, 0x3, URZ ;  /* 0x0000000311047890 */ /* 0x000fe2000fffe0ff */
[----:B------:R-:W-:Y:S01]  /*05c0*/  BAR.SYNC.DEFER_BLOCKING 0x0 ;  /* 0x0000000000007b1d */ /* 0x000fe20000010000 */
[----:B------:R-:W-:Y:S01]  /*05d0*/  ISETP.GE.AND P0, PT, R3, 0x20, PT ;  /* 0x000000200300780c */ /* 0x000fe20003f06270 */
[----:B------:R-:W-:Y:S01]  /*05e0*/  UIADD3 UR18, UPT, UPT, UR14, 0x20, URZ ;  /* 0x000000200e127890 */ /* 0x000fe2000fffe0ff */
[----:B------:R-:W-:Y:S01]  /*05f0*/  SHF.R.S32.HI R0, RZ, 0x1f, R3 ;  /* 0x0000001fff007819 */ /* 0x000fe20000011403 */
[----:B------:R-:W-:Y:S01]  /*0600*/  USHF.R.U32.HI UR4, URZ, 0x2, UR4 ;  /* 0x00000002ff047899 */ /* 0x000fe20008011604 */
[----:B------:R-:W-:Y:S01]  /*0610*/  SHF.R.U32.HI R37, RZ, 0x5, R20 ;  /* 0x00000005ff257819 */ /* 0x000fe20000011614 */
[----:B------:R-:W-:Y:S01]  /*0620*/  BSSY.RECONVERGENT B0, `(.L_x_3) ;  /* 0x00000c1000007945 */ /* 0x000fe20003800200 */
[----:B------:R-:W-:Y:S01]  /*0630*/  LEA.HI R0, R0, R3, RZ, 0x5 ;  /* 0x0000000300007211 */ /* 0x000fe200078f28ff */
[----:B------:R-:W-:Y:S01]  /*0640*/  UISETP.LT.U32.AND UP0, UPT, UR4, 0x4, UPT ;  /* 0x000000040400788c */ /* 0x000fe2000bf01070 */
[----:B------:R-:W-:-:S02]  /*0650*/  LOP3.LUT R36, R20, 0x1f, RZ, 0xc0, !PT ;  /* 0x0000001f14247812 */ /* 0x000fc400078ec0ff */
[----:B------:R-:W-:Y:S01]  /*0660*/  SHF.R.S32.HI R35, RZ, 0x5, R0 ;  /* 0x00000005ff237819 */ /* 0x000fe20000011400 */
[----:B------:R-:W-:Y:S02]  /*0670*/  USEL UR19, UR4, 0x4, UP0 ;  /* 0x0000000404137887 */ /* 0x000fe40008000000 */
[----:B------:R-:W-:Y:S10]  /*0680*/  @P0 BRA `(.L_x_4) ;  /* 0x0000000000400947 */ /* 0x000ff40003800000 */
[----:B------:R-:W-:Y:S01]  /*0690*/  MOV R0, 0xff800000 ;  /* 0xff80000000007802 */ /* 0x000fe20000000f00 */
[----:B------:R0:W-:Y:S01]  /*06a0*/  STL [R1+0x10], RZ ;  /* 0x000010ff01007387 */ /* 0x0001e20000100800 */
[----:B------:R-:W-:-:S03]  /*06b0*/  UISETP.GE.U32.AND UP0, UPT, UR16, 0x5, UPT ;  /* 0x000000051000788c */ /* 0x000fc6000bf06070 */
[----:B------:R0:W-:Y:S06]  /*06c0*/  STL [R1], R0 ;  /* 0x0000000001007387 */ /* 0x0001ec0000100800 */
[----:B------:R-:W-:Y:S05]  /*06d0*/  BRA.U !UP0, `(.L_x_5) ;  /* 0x0000000908d47547 */ /* 0x000fea000b800000 */
[----:B------:R2:W-:Y:S01]  /*06e0*/  STL [R1+0x4], R0 ;  /* 0x0000040001007387 */ /* 0x0005e20000100800 */
[----:B------:R-:W-:-:S03]  /*06f0*/  UISETP.NE.AND UP0, UPT, UR4, 0x2, UPT ;  /* 0x000000020400788c */ /* 0x000fc6000bf05270 */
[----:B------:R2:W-:Y:S06]  /*0700*/  STL [R1+0x14], RZ ;  /* 0x000014ff01007387 */ /* 0x0005ec0000100800 */
[----:B------:R-:W-:Y:S05]  /*0710*/  BRA.U !UP0, `(.L_x_5) ;  /* 0x0000000908c47547 */ /* 0x000fea000b800000 */
[----:B------:R3:W-:Y:S01]  /*0720*/  STL [R1+0x8], R0 ;  /* 0x0000080001007387 */ /* 0x0007e20000100800 */
[----:B------:R-:W-:-:S03]  /*0730*/  UISETP.NE.AND UP0, UPT, UR4, 0x3, UPT ;  /* 0x000000030400788c */ /* 0x000fc6000bf05270 */
[----:B------:R3:W-:Y:S06]  /*0740*/  STL [R1+0x18], RZ ;  /* 0x000018ff01007387 */ /* 0x0007ec0000100800 */
[----:B------:R-:W-:Y:S05]  /*0750*/  BRA.U !UP0, `(.L_x_5) ;  /* 0x0000000908b47547 */ /* 0x000fea000b800000 */
[----:B------:R4:W-:Y:S04]  /*0760*/  STL [R1+0xc], R0 ;  /* 0x00000c0001007387 */ /* 0x0009e80000100800 */
[----:B------:R4:W-:Y:S01]  /*0770*/  STL [R1+0x1c], RZ ;  /* 0x00001cff01007387 */ /* 0x0009e20000100800 */
[----:B------:R-:W-:Y:S05]  /*0780*/  BRA `(.L_x_5) ;  /* 0x0000000800a87947 */ /* 0x000fea0003800000 */
.L_x_4:
[----:B------:R-:W-:Y:S01]  /*0790*/  MOV R2, 0xff800000 ;  /* 0xff80000000027802 */ /* 0x000fe20000000f00 */
[C---:B------:R-:W-:Y:S01]  /*07a0*/  VIADD R0, R35.reuse, 0xffffffff ;  /* 0xffffffff23007836 */ /* 0x040fe20000000000 */
[----:B------:R0:W-:Y:S01]  /*07b0*/  STL [R1+0x10], RZ ;  /* 0x000010ff01007387 */ /* 0x0001e20000100800 */
[----:B------:R-:W-:Y:S01]  /*07c0*/  LOP3.LUT R6, R35, 0xf, RZ, 0xc0, !PT ;  /* 0x0000000f23067812 */ /* 0x000fe200078ec0ff */
[----:B------:R-:W-:Y:S02]  /*07d0*/  BSSY.RECONVERGENT B1, `(.L_x_6) ;  /* 0x0000010000017945 */ /* 0x000fe40003800200 */
[----:B------:R0:W-:Y:S01]  /*07e0*/  STL [R1], R2 ;  /* 0x0000000201007387 */ /* 0x0001e20000100800 */
[----:B------:R-:W-:Y:S01]  /*07f0*/  ISETP.GE.U32.AND P0, PT, R0, 0xf, PT ;  /* 0x0000000f0000780c */ /* 0x000fe20003f06070 */
[----:B------:R-:W-:Y:S01]  /*0800*/  HFMA2 R0, -RZ, RZ, 0, 0 ;  /* 0x00000000ff007431 */ /* 0x000fe200000001ff */
[----:B------:R-:W-:-:S11]  /*0810*/  ISETP.NE.AND P1, PT, R6, RZ, PT ;  /* 0x000000ff0600720c */ /* 0x000fd60003f25270 */
[----:B0-----:R-:W-:Y:S05]  /*0820*/  @!P0 BRA `(.L_x_7) ;  /* 0x0000000000288947 */ /* 0x001fea0003800000 */
[----:B------:R-:W-:Y:S02]  /*0830*/  LOP3.LUT R0, R35, 0x3fffff0, RZ, 0xc0, !PT ;  /* 0x03fffff023007812 */ /* 0x000fe400078ec0ff */
[----:B-1----:R-:W-:-:S07]  /*0840*/  MOV R5, RZ ;  /* 0x000000ff00057202 */ /* 0x002fce0000000f00 */
.L_x_8:
[C---:B0-----:R-:W-:Y:S01]  /*0850*/  LEA R4, R5.reuse, UR18, 0x2 ;  /* 0x0000001205047c11 */ /* 0x041fe2000f8e10ff */
[----:B------:R-:W-:-:S04]  /*0860*/  VIADD R5, R5, 0x10 ;  /* 0x0000001005057836 */ /* 0x000fc80000000000 */
[----:B------:R0:W-:Y:S01]  /*0870*/  STL.128 [R4], RZ ;  /* 0x000000ff04007387 */ /* 0x0001e20000100c00 */
[----:B------:R-:W-:-:S03]  /*0880*/  ISETP.NE.AND P2, PT, R5, R0, PT ;  /* 0x000000000500720c */ /* 0x000fc60003f45270 */
[----:B------:R0:W-:Y:S04]  /*0890*/  STL.128 [R4+0x10], RZ ;  /* 0x000010ff04007387 */ /* 0x0001e80000100c00 */
[----:B------:R0:W-:Y:S04]  /*08a0*/  STL.128 [R4+0x20], RZ ;  /* 0x000020ff04007387 */ /* 0x0001e80000100c00 */
[----:B------:R0:W-:Y:S02]  /*08b0*/  STL.128 [R4+0x30], RZ ;  /* 0x000030ff04007387 */ /* 0x0001e40000100c00 */
[----:B------:R-:W-:Y:S05]  /*08c0*/  @P2 BRA `(.L_x_8) ;  /* 0xfffffffc00e02947 */ /* 0x000fea000383ffff */
.L_x_7:
[----:B------:R-:W-:Y:S05]  /*08d0*/  BSYNC.RECONVERGENT B1 ;  /* 0x0000000000017941 */ /* 0x000fea0003800200 */
.L_x_6:
[----:B------:R-:W-:Y:S01]  /*08e0*/  BSSY.RECONVERGENT B1, `(.L_x_9) ;  /* 0x0000018000017945 */ /* 0x000fe20003800200 */
[----:B------:R-:W-:-:S03]  /*08f0*/  LOP3.LUT R7, R35, 0x7, RZ, 0xc0, !PT ;  /* 0x0000000723077812 */ /* 0x000fc600078ec0ff */
[----:B------:R-:W-:Y:S05]  /*0900*/  @!P1 BRA `(.L_x_10) ;  /* 0x0000000000549947 */ /* 0x000fea0003800000 */
[----:B------:R-:W-:Y:S02]  /*0910*/  ISETP.GE.U32.AND P2, PT, R6, 0x8, PT ;  /* 0x000000080600780c */ /* 0x000fe40003f46070 */
[----:B------:R-:W-:-:S11]  /*0920*/  ISETP.NE.AND P3, PT, R7, RZ, PT ;  /* 0x000000ff0700720c */ /* 0x000fd60003f65270 */
[C---:B0-----:R-:W-:Y:S02]  /*0930*/  @P2 LEA R4, R0.reuse, UR18, 0x2 ;  /* 0x0000001200042c11 */ /* 0x041fe4000f8e10ff */
[----:B------:R-:W-:-:S03]  /*0940*/  @P2 IADD3 R0, PT, PT, R0, 0x8, RZ ;  /* 0x0000000800002810 */ /* 0x000fc60007ffe0ff */
[----:B------:R2:W-:Y:S04]  /*0950*/  @P2 STL.128 [R4], RZ ;  /* 0x000000ff04002387 */ /* 0x0005e80000100c00 */
[----:B------:R2:W-:Y:S01]  /*0960*/  @P2 STL.128 [R4+0x10], RZ ;  /* 0x000010ff04002387 */ /* 0x0005e20000100c00 */
[----:B------:R-:W-:Y:S05]  /*0970*/  @!P3 BRA `(.L_x_10) ;  /* 0x000000000038b947 */ /* 0x000fea0003800000 */
[----:B------:R-:W-:Y:S02]  /*0980*/  ISETP.GE.U32.AND P2, PT, R7, 0x4, PT ;  /* 0x000000040700780c */ /* 0x000fe40003f46070 */
[----:B--2---:R-:W-:-:S04]  /*0990*/  LOP3.LUT R4, R35, 0x3, RZ, 0xc0, !PT ;  /* 0x0000000323047812 */ /* 0x004fc800078ec0ff */
[----:B------:R-:W-:-:S07]  /*09a0*/  ISETP.NE.AND P3, PT, R4, RZ, PT ;  /* 0x000000ff0400720c */ /* 0x000fce0003f65270 */
[C---:B-1----:R-:W-:Y:S02]  /*09b0*/  @P2 LEA R5, R0.reuse, UR18, 0x2 ;  /* 0x0000001200052c11 */ /* 0x042fe4000f8e10ff */
[----:B------:R-:W-:-:S03]  /*09c0*/  @P2 IADD3 R0, PT, PT, R0, 0x4, RZ ;  /* 0x0000000400002810 */ /* 0x000fc60007ffe0ff */
[----:B------:R3:W-:Y:S01]  /*09d0*/  @P2 STL.128 [R5], RZ ;  /* 0x000000ff05002387 */ /* 0x0007e20000100c00 */
[----:B------:R-:W-:Y:S05]  /*09e0*/  @!P3 BRA `(.L_x_10) ;  /* 0x00000000001cb947 */ /* 0x000fea0003800000 */
[----:B------:R-:W-:Y:S02]  /*09f0*/  LEA R0, R0, UR18, 0x2 ;  /* 0x0000001200007c11 */ /* 0x000fe4000f8e10ff */
[----:B------:R-:W-:-:S03]  /*0a00*/  ISETP.NE.AND P2, PT, R4, 0x1, PT ;  /* 0x000000010400780c */ /* 0x000fc60003f45270 */
[----:B------:R4:W-:Y:S10]  /*0a10*/  STL [R0], RZ ;  /* 0x000000ff00007387 */ /* 0x0009f40000100800 */
[----:B----4-:R-:W-:Y:S05]  /*0a20*/  @!P2 BRA `(.L_x_10) ;  /* 0x00000000000ca947 */ /* 0x010fea0003800000 */
[----:B------:R-:W-:Y:S01]  /*0a30*/  ISETP.NE.AND P2, PT, R4, 0x2, PT ;  /* 0x000000020400780c */ /* 0x000fe20003f45270 */
[----:B------:R4:W-:-:S12]  /*0a40*/  STL [R0+0x4], RZ ;  /* 0x000004ff00007387 */ /* 0x0009d80000100800 */
[----:B------:R4:W-:Y:S02]  /*0a50*/  @P2 STL [R0+0x8], RZ ;  /* 0x000008ff00002387 */ /* 0x0009e40000100800 */
.L_x_10:
[----:B------:R-:W-:Y:S05]  /*0a60*/  BSYNC.RECONVERGENT B1 ;  /* 0x0000000000017941 */ /* 0x000fea0003800200 */
.L_x_9:
[----:B------:R-:W-:-:S09]  /*0a70*/  UISETP.GT.U32.AND UP0, UPT, UR16, 0x4, UPT ;  /* 0x000000041000788c */ /* 0x000fd2000bf04070 */
[----:B------:R-:W-:Y:S05]  /*0a80*/  BRA.U !UP0, `(.L_x_5) ;  /* 0x0000000508e87547 */ /* 0x000fea000b800000 */
[----:B------:R0:W-:Y:S01]  /*0a90*/  STL [R1+0x4], R2 ;  /* 0x0000040201007387 */ /* 0x0001e20000100800 */
[----:B------:R-:W-:Y:S01]  /*0aa0*/  BSSY.RECONVERGENT B1, `(.L_x_11) ;  /* 0x000000e000017945 */ /* 0x000fe20003800200 */
[----:B----4-:R-:W-:Y:S02]  /*0ab0*/  IMAD.MOV.U32 R0, RZ, RZ, RZ ;  /* 0x000000ffff007224 */ /* 0x010fe400078e00ff */
[----:B------:R0:W-:Y:S01]  /*0ac0*/  STL [R1+0x14], RZ ;  /* 0x000014ff01007387 */ /* 0x0001e20000100800 */
[----:B------:R-:W-:Y:S05]  /*0ad0*/  @!P0 BRA `(.L_x_12) ;  /* 0x0000000000288947 */ /* 0x000fea0003800000 */
[----:B------:R-:W-:Y:S02]  /*0ae0*/  LOP3.LUT R0, R35, 0x3fffff0, RZ, 0xc0, !PT ;  /* 0x03fffff023007812 */ /* 0x000fe400078ec0ff */
[----:B-1-3--:R-:W-:-:S07]  /*0af0*/  MOV R5, RZ ;  /* 0x000000ff00057202 */ /* 0x00afce0000000f00 */
.L_x_13:
[C---:B0-2-4-:R-:W-:Y:S02]  /*0b00*/  LEA R4, R5.reuse, UR18, 0x2 ;  /* 0x0000001205047c11 */ /* 0x055fe4000f8e10ff */
[----:B------:R-:W-:-:S03]  /*0b10*/  IADD3 R5, PT, PT, R5, 0x10, RZ ;  /* 0x0000001005057810 */ /* 0x000fc60007ffe0ff */
[----:B------:R4:W-:Y:S01]  /*0b20*/  STL.128 [R4+0x10], RZ ;  /* 0x000010ff04007387 */ /* 0x0009e20000100c00 */
[----:B------:R-:W-:-:S03]  /*0b30*/  ISETP.NE.AND P2, PT, R5, R0, PT ;  /* 0x000000000500720c */ /* 0x000fc60003f45270 */
[----:B------:R4:W-:Y:S04]  /*0b40*/  STL.128 [R4+0x20], RZ ;  /* 0x000020ff04007387 */ /* 0x0009e80000100c00 */
[----:B------:R4:W-:Y:S04]  /*0b50*/  STL.128 [R4+0x30], RZ ;  /* 0x000030ff04007387 */ /* 0x0009e80000100c00 */
[----:B------:R4:W-:Y:S02]  /*0b60*/  STL.128 [R4+0x40], RZ ;  /* 0x000040ff04007387 */ /* 0x0009e40000100c00 */
[----:B------:R-:W-:Y:S05]  /*0b70*/  @P2 BRA `(.L_x_13) ;  /* 0xfffffffc00e02947 */ /* 0x000fea000383ffff */
.L_x_12:
[----:B------:R-:W-:Y:S05]  /*0b80*/  BSYNC.RECONVERGENT B1 ;  /* 0x0000000000017941 */ /* 0x000fea0003800200 */
.L_x_11:
[----:B------:R-:W-:Y:S04]  /*0b90*/  BSSY.RECONVERGENT B1, `(.L_x_14) ;  /* 0x0000017000017945 */ /* 0x000fe80003800200 */
[----:B------:R-:W-:Y:S05]  /*0ba0*/  @!P1 BRA `(.L_x_15) ;  /* 0x0000000000549947 */ /* 0x000fea0003800000 */
[----:B------:R-:W-:Y:S02]  /*0bb0*/  ISETP.GE.U32.AND P2, PT, R6, 0x8, PT ;  /* 0x000000080600780c */ /* 0x000fe40003f46070 */
[----:B------:R-:W-:-:S11]  /*0bc0*/  ISETP.NE.AND P3, PT, R7, RZ, PT ;  /* 0x000000ff0700720c */ /* 0x000fd60003f65270 */
[C---:B0-2-4-:R-:W-:Y:S01]  /*0bd0*/  @P2 LEA R4, R0.reuse, UR18, 0x2 ;  /* 0x0000001200042c11 */ /* 0x055fe2000f8e10ff */
[----:B------:R-:W-:-:S04]  /*0be0*/  @P2 VIADD R0, R0, 0x8 ;  /* 0x0000000800002836 */ /* 0x000fc80000000000 */
[----:B------:R0:W-:Y:S04]  /*0bf0*/  @P2 STL.128 [R4+0x10], RZ ;  /* 0x000010ff04002387 */ /* 0x0001e80000100c00 */
[----:B------:R0:W-:Y:S01]  /*0c00*/  @P2 STL.128 [R4+0x20], RZ ;  /* 0x000020ff04002387 */ /* 0x0001e20000100c00 */
[----:B------:R-:W-:Y:S05]  /*0c10*/  @!P3 BRA `(.L_x_15) ;  /* 0x000000000038b947 */ /* 0x000fea0003800000 */
[----:B------:R-:W-:Y:S02]  /*0c20*/  ISETP.GE.U32.AND P2, PT, R7, 0x4, PT ;  /* 0x000000040700780c */ /* 0x000fe40003f46070 */
[----:B0-----:R-:W-:-:S04]  /*0c30*/  LOP3.LUT R4, R35, 0x3, RZ, 0xc0, !PT ;  /* 0x0000000323047812 */ /* 0x001fc800078ec0ff */
[----:B------:R-:W-:-:S07]  /*0c40*/  ISETP.NE.AND P3, PT, R4, RZ, PT ;  /* 0x000000ff0400720c */ /* 0x000fce0003f65270 */
[C---:B-1-3--:R-:W-:Y:S02]  /*0c50*/  @P2 LEA R5, R0.reuse, UR18, 0x2 ;  /* 0x0000001200052c11 */ /* 0x04afe4000f8e10ff */
[----:B------:R-:W-:-:S03]  /*0c60*/  @P2 IADD3 R0, PT, PT, R0, 0x4, RZ ;  /* 0x0000000400002810 */ /* 0x000fc60007ffe0ff */
[----:B------:R0:W-:Y:S01]  /*0c70*/  @P2 STL.128 [R5+0x10], RZ ;  /* 0x000010ff05002387 */ /* 0x0001e20000100c00 */
[----:B------:R-:W-:Y:S05]  /*0c80*/  @!P3 BRA `(.L_x_15) ;  /* 0x00000000001cb947 */ /* 0x000fea0003800000 */
[----:B------:R-:W-:Y:S02]  /*0c90*/  LEA R0, R0, UR18, 0x2 ;  /* 0x0000001200007c11 */ /* 0x000fe4000f8e10ff */
[----:B------:R-:W-:-:S03]  /*0ca0*/  ISETP.NE.AND P2, PT, R4, 0x1, PT ;  /* 0x000000010400780c */ /* 0x000fc60003f45270 */
[----:B------:R1:W-:Y:S10]  /*0cb0*/  STL [R0+0x10], RZ ;  /* 0x000010ff00007387 */ /* 0x0003f40000100800 */
[----:B-1----:R-:W-:Y:S05]  /*0cc0*/  @!P2 BRA `(.L_x_15) ;  /* 0x00000000000ca947 */ /* 0x002fea0003800000 */
[----:B------:R-:W-:Y:S01]  /*0cd0*/  ISETP.NE.AND P2, PT, R4, 0x2, PT ;  /* 0x000000020400780c */ /* 0x000fe20003f45270 */
[----:B------:R1:W-:-:S12]  /*0ce0*/  STL [R0+0x14], RZ ;  /* 0x000014ff00007387 */ /* 0x0003d80000100800 */
[----:B------:R1:W-:Y:S02]  /*0cf0*/  @P2 STL [R0+0x18], RZ ;  /* 0x000018ff00002387 */ /* 0x0003e40000100800 */
.L_x_15:
[----:B------:R-:W-:Y:S05]  /*0d00*/  BSYNC.RECONVERGENT B1 ;  /* 0x0000000000017941 */ /* 0x000fea0003800200 */
.L_x_14:
[----:B------:R-:W-:-:S09]  /*0d10*/  UISETP.NE.AND UP0, UPT, UR4, 0x2, UPT ;  /* 0x000000020400788c */ /* 0x000fd2000bf05270 */
[----:B------:R-:W-:Y:S05]  /*0d20*/  BRA.U !UP0, `(.L_x_5) ;  /* 0x0000000508407547 */ /* 0x000fea000b800000 */
[----:B------:R0:W-:Y:S01]  /*0d30*/  STL [R1+0x8], R2 ;  /* 0x0000080201007387 */ /* 0x0001e20000100800 */
[----:B------:R-:W-:Y:S01]  /*0d40*/  BSSY.RECONVERGENT B1, `(.L_x_16) ;  /* 0x000000e000017945 */ /* 0x000fe20003800200 */
[----:B-1----:R-:W-:Y:S02]  /*0d50*/  HFMA2 R0, -RZ, RZ, 0, 0 ;  /* 0x00000000ff007431 */ /* 0x002fe400000001ff */
[----:B------:R0:W-:Y:S01]  /*0d60*/  STL [R1+0x18], RZ ;  /* 0x000018ff01007387 */ /* 0x0001e20000100800 */
[----:B------:R-:W-:Y:S05]  /*0d70*/  @!P0 BRA `(.L_x_17) ;  /* 0x0000000000288947 */ /* 0x000fea0003800000 */
[----:B------:R-:W-:Y:S01]  /*0d80*/  LOP3.LUT R0, R35, 0x3fffff0, RZ, 0xc0, !PT ;  /* 0x03fffff023007812 */ /* 0x000fe200078ec0ff */
[----:B0--3--:R-:W-:-:S07]  /*0d90*/  IMAD.MOV.U32 R5, RZ, RZ, RZ ;  /* 0x000000ffff057224 */ /* 0x009fce00078e00ff */
.L_x_18:
[C---:B-12-4-:R-:W-:Y:S02]  /*0da0*/  LEA R4, R5.reuse, UR18, 0x2 ;  /* 0x0000001205047c11 */ /* 0x056fe4000f8e10ff */
[----:B------:R-:W-:-:S03]  /*0db0*/  IADD3 R5, PT, PT, R5, 0x10, RZ ;  /* 0x0000001005057810 */ /* 0x000fc60007ffe0ff */
[----:B------:R1:W-:Y:S01]  /*0dc0*/  STL.128 [R4+0x20], RZ ;  /* 0x000020ff04007387 */ /* 0x0003e20000100c00 */
[----:B------:R-:W-:-:S03]  /*0dd0*/  ISETP.NE.AND P2, PT, R5, R0, PT ;  /* 0x000000000500720c */ /* 0x000fc60003f45270 */
[----:B------:R1:W-:Y:S04]  /*0de0*/  STL.128 [R4+0x30], RZ ;  /* 0x000030ff04007387 */ /* 0x0003e80000100c00 */
[----:B------:R1:W-:Y:S04]  /*0df0*/  STL.128 [R4+0x40], RZ ;  /* 0x000040ff04007387 */ /* 0x0003e80000100c00 */
[----:B------:R1:W-:Y:S02]  /*0e00*/  STL.128 [R4+0x50], RZ ;  /* 0x000050ff04007387 */ /* 0x0003e40000100c00 */
[----:B------:R-:W-:Y:S05]  /*0e10*/  @P2 BRA `(.L_x_18) ;  /* 0xfffffffc00e02947 */ /* 0x000fea000383ffff */
.L_x_17:
[----:B------:R-:W-:Y:S05]  /*0e20*/  BSYNC.RECONVERGENT B1 ;  /* 0x0000000000017941 */ /* 0x000fea0003800200 */
.L_x_16:
[----:B------:R-:W-:Y:S04]  /*0e30*/  BSSY.RECONVERGENT B1, `(.L_x_19) ;  /* 0x0000017000017945 */ /* 0x000fe80003800200 */
[----:B------:R-:W-:Y:S05]  /*0e40*/  @!P1 BRA `(.L_x_20) ;  /* 0x0000000000549947 */ /* 0x000fea0003800000 */
[----:B------:R-:W-:Y:S02]  /*0e50*/  ISETP.GE.U32.AND P2, PT, R6, 0x8, PT ;  /* 0x000000080600780c */ /* 0x000fe40003f46070 */
[----:B------:R-:W-:-:S11]  /*0e60*/  ISETP.NE.AND P3, PT, R7, RZ, PT ;  /* 0x000000ff0700720c */ /* 0x000fd60003f65270 */
[C---:B012-4-:R-:W-:Y:S02]  /*0e70*/  @P2 LEA R4, R0.reuse, UR18, 0x2 ;  /* 0x0000001200042c11 */ /* 0x057fe4000f8e10ff */
[----:B------:R-:W-:-:S03]  /*0e80*/  @P2 IADD3 R0, PT, PT, R0, 0x8, RZ ;  /* 0x0000000800002810 */ /* 0x000fc60007ffe0ff */
[----:B------:R0:W-:Y:S04]  /*0e90*/  @P2 STL.128 [R4+0x20], RZ ;  /* 0x000020ff04002387 */ /* 0x0001e80000100c00 */
[----:B------:R0:W-:Y:S01]  /*0ea0*/  @P2 STL.128 [R4+0x30], RZ ;  /* 0x000030ff04002387 */ /* 0x0001e20000100c00 */
[----:B------:R-:W-:Y:S05]  /*0eb0*/  @!P3 BRA `(.L_x_20) ;  /* 0x000000000038b947 */ /* 0x000fea0003800000 */
[----:B------:R-:W-:Y:S02]  /*0ec0*/  ISETP.GE.U32.AND P2, PT, R7, 0x4, PT ;  /* 0x000000040700780c */ /* 0x000fe40003f46070 */
[----:B0-----:R-:W-:-:S04]  /*0ed0*/  LOP3.LUT R4, R35, 0x3, RZ, 0xc0, !PT ;  /* 0x0000000323047812 */ /* 0x001fc800078ec0ff */
[----:B------:R-:W-:-:S07]  /*0ee0*/  ISETP.NE.AND P3, PT, R4, RZ, PT ;  /* 0x000000ff0400720c */ /* 0x000fce0003f65270 */
[C---:B---3--:R-:W-:Y:S01]  /*0ef0*/  @P2 LEA R5, R0.reuse, UR18, 0x2 ;  /* 0x0000001200052c11 */ /* 0x048fe2000f8e10ff */
[----:B------:R-:W-:-:S04]  /*0f00*/  @P2 VIADD R0, R0, 0x4 ;  /* 0x0000000400002836 */ /* 0x000fc80000000000 */
        /* <DEDUP_REMOVED lines=9> */
.L_x_20:
[----:B------:R-:W-:Y:S05]  /*0fa0*/  BSYNC.RECONVERGENT B1 ;  /* 0x0000000000017941 */ /* 0x000fea0003800200 */
.L_x_19:
[----:B------:R-:W-:-:S09]  /*0fb0*/  UISETP.NE.AND UP0, UPT, UR4, 0x3, UPT ;  /* 0x000000030400788c */ /* 0x000fd2000bf05270 */
[----:B------:R-:W-:Y:S05]  /*0fc0*/  BRA.U !UP0, `(.L_x_5) ;  /* 0x0000000108987547 */ /* 0x000fea000b800000 */
[----:B------:R0:W-:Y:S01]  /*0fd0*/  STL [R1+0xc], R2 ;  /* 0x00000c0201007387 */ /* 0x0001e20000100800 */
[----:B------:R-:W-:Y:S01]  /*0fe0*/  BSSY.RECONVERGENT B1, `(.L_x_21) ;  /* 0x000000e000017945 */ /* 0x000fe20003800200 */
[----:B-1----:R-:W-:Y:S02]  /*0ff0*/  MOV R0, RZ ;  /* 0x000000ff00007202 */ /* 0x002fe40000000f00 */
[----:B------:R0:W-:Y:S01]  /*1000*/  STL [R1+0x1c], RZ ;  /* 0x00001cff01007387 */ /* 0x0001e20000100800 */
[----:B------:R-:W-:Y:S05]  /*1010*/  @!P0 BRA `(.L_x_22) ;  /* 0x0000000000288947 */ /* 0x000fea0003800000 */
[----:B0--3--:R-:W-:Y:S01]  /*1020*/  HFMA2 R5, -RZ, RZ, 0, 0 ;  /* 0x00000000ff057431 */ /* 0x009fe200000001ff */
[----:B------:R-:W-:-:S07]  /*1030*/  LOP3.LUT R0, R35, 0x3fffff0, RZ, 0xc0, !PT ;  /* 0x03fffff023007812 */ /* 0x000fce00078ec0ff */
.L_x_23:
[C---:B-1----:R-:W-:Y:S01]  /*1040*/  LEA R2, R5.reuse, UR18, 0x2 ;  /* 0x0000001205027c11 */ /* 0x042fe2000f8e10ff */
[----:B------:R-:W-:-:S04]  /*1050*/  VIADD R5, R5, 0x10 ;  /* 0x0000001005057836 */ /* 0x000fc80000000000 */
[----:B------:R1:W-:Y:S01]  /*1060*/  STL.128 [R2+0x30], RZ ;  /* 0x000030ff02007387 */ /* 0x0003e20000100c00 */
[----:B------:R-:W-:-:S03]  /*1070*/  ISETP.NE.AND P0, PT, R5, R0, PT ;  /* 0x000000000500720c */ /* 0x000fc60003f05270 */
[----:B------:R1:W-:Y:S04]  /*1080*/  STL.128 [R2+0x40], RZ ;  /* 0x000040ff02007387 */ /* 0x0003e80000100c00 */
[----:B------:R1:W-:Y:S04]  /*1090*/  STL.128 [R2+0x50], RZ ;  /* 0x000050ff02007387 */ /* 0x0003e80000100c00 */
[----:B------:R1:W-:Y:S02]  /*10a0*/  STL.128 [R2+0x60], RZ ;  /* 0x000060ff02007387 */ /* 0x0003e40000100c00 */
[----:B------:R-:W-:Y:S05]  /*10b0*/  @P0 BRA `(.L_x_23) ;  /* 0xfffffffc00e00947 */ /* 0x000fea000383ffff */
.L_x_22:
[----:B------:R-:W-:Y:S05]  /*10c0*/  BSYNC.RECONVERGENT B1 ;  /* 0x0000000000017941 */ /* 0x000fea0003800200 */
.L_x_21:
[----:B------:R-:W-:Y:S05]  /*10d0*/  @!P1 BRA `(.L_x_5) ;  /* 0x0000000000549947 */ /* 0x000fea0003800000 */
[----:B------:R-:W-:Y:S02]  /*10e0*/  ISETP.GE.U32.AND P0, PT, R6, 0x8, PT ;  /* 0x000000080600780c */ /* 0x000fe40003f06070 */
[----:B------:R-:W-:-:S11]  /*10f0*/  ISETP.NE.AND P1, PT, R7, RZ, PT ;  /* 0x000000ff0700720c */ /* 0x000fd60003f25270 */
[C---:B01----:R-:W-:Y:S02]  /*1100*/  @P0 LEA R2, R0.reuse, UR18, 0x2 ;  /* 0x0000001200020c11 */ /* 0x043fe4000f8e10ff */
[----:B------:R-:W-:-:S03]  /*1110*/  @P0 IADD3 R0, PT, PT, R0, 0x8, RZ ;  /* 0x0000000800000810 */ /* 0x000fc60007ffe0ff */
[----:B------:R0:W-:Y:S04]  /*1120*/  @P0 STL.128 [R2+0x30], RZ ;  /* 0x000030ff02000387 */ /* 0x0001e80000100c00 */
[----:B------:R0:W-:Y:S01]  /*1130*/  @P0 STL.128 [R2+0x40], RZ ;  /* 0x000040ff02000387 */ /* 0x0001e20000100c00 */
[----:B------:R-:W-:Y:S05]  /*1140*/  @!P1 BRA `(.L_x_5) ;  /* 0x0000000000389947 */ /* 0x000fea0003800000 */
[----:B------:R-:W-:Y:S02]  /*1150*/  ISETP.GE.U32.AND P0, PT, R7, 0x4, PT ;  /* 0x000000040700780c */ /* 0x000fe40003f06070 */
[----:B0-----:R-:W-:-:S04]  /*1160*/  LOP3.LUT R2, R35, 0x3, RZ, 0xc0, !PT ;  /* 0x0000000323027812 */ /* 0x001fc800078ec0ff */
[----:B------:R-:W-:-:S07]  /*1170*/  ISETP.NE.AND P1, PT, R2, RZ, PT ;  /* 0x000000ff0200720c */ /* 0x000fce0003f25270 */
[C---:B--2-4-:R-:W-:Y:S02]  /*1180*/  @P0 LEA R4, R0.reuse, UR18, 0x2 ;  /* 0x0000001200040c11 */ /* 0x054fe4000f8e10ff */
        /* <DEDUP_REMOVED lines=10> */
.L_x_5:
[----:B------:R-:W-:Y:S05]  /*1230*/  BSYNC.RECONVERGENT B0 ;  /* 0x0000000000007941 */ /* 0x000fea0003800200 */
.L_x_3:
[----:B------:R-:W5:Y:S02]  /*1240*/  LDCU UR4, c[0x0][0x3a8] ;  /* 0x00007500ff0477ac */ /* 0x000f640008000800 */
[----:B-----5:R-:W-:-:S09]  /*1250*/  UISETP.GE.AND UP0, UPT, UR4, 0x1, UPT ;  /* 0x000000010400788c */ /* 0x020fd2000bf06270 */
[----:B------:R-:W-:Y:S05]  /*1260*/  BRA.U !UP0, `(.L_x_24) ;  /* 0x0000009108d47547 */ /* 0x000fea000b800000 */
[----:B------:R-:W5:Y:S01]  /*1270*/  S2UR UR8, SR_CgaCtaId ;  /* 0x00000000000879c3 */ /* 0x000f620000008800 */
[----:B------:R-:W-:Y:S01]  /*1280*/  UMOV UR4, 0x400 ;  /* 0x0000040000047882 */ /* 0x000fe20000000000 */
[----:B01234-:R-:W-:Y:S01]  /*1290*/  VIADD R0, R3, 0x8 ;  /* 0x0000000803007836 */ /* 0x01ffe20000000000 */
[----:B------:R-:W-:Y:S01]  /*12a0*/  MOV R8, UR15 ;  /* 0x0000000f00087c02 */ /* 0x000fe20008000f00 */
[----:B------:R-:W0:Y:S01]  /*12b0*/  LDCU UR22, c[0x0][0x360] ;  /* 0x00006c00ff1677ac */ /* 0x000e220008000800 */
[----:B------:R-:W-:Y:S01]  /*12c0*/  LOP3.LUT R5, R35, 0xf, RZ, 0xc0, !PT ;  /* 0x0000000f23057812 */ /* 0x000fe200078ec0ff */
[----:B------:R-:W-:Y:S01]  /*12d0*/  IMAD R26, R37, R0, R36 ;  /* 0x00000000251a7224 */ /* 0x000fe200078e0224 */
[C---:B------:R-:W-:Y:S01]  /*12e0*/  LOP3.LUT R3, R35.reuse, 0x7, RZ, 0xc0, !PT ;  /* 0x0000000723037812 */ /* 0x040fe200078ec0ff */
[----:B------:R-:W-:Y:S01]  /*12f0*/  IMAD R27, R8, 0x40, R37 ;  /* 0x00000040081b7824 */ /* 0x000fe200078e0225 */
[C---:B------:R-:W-:Y:S01]  /*1300*/  LOP3.LUT R4, R35.reuse, 0x3, RZ, 0xc0, !PT ;  /* 0x0000000323047812 */ /* 0x040fe200078ec0ff */
[----:B------:R-:W-:Y:S01]  /*1310*/  IMAD R23, R0, 0x8, R26 ;  /* 0x0000000800177824 */ /* 0x000fe200078e021a */
[----:B------:R-:W-:Y:S01]  /*1320*/  LOP3.LUT R29, R35, 0x3fffff8, RZ, 0xc0, !PT ;  /* 0x03fffff8231d7812 */ /* 0x000fe200078ec0ff */
[----:B------:R-:W-:Y:S01]  /*1330*/  VIADD R30, R5, 0xffffffff ;  /* 0xffffffff051e7836 */ /* 0x000fe20000000000 */
[C---:B------:R-:W-:Y:S01]  /*1340*/  IADD3 R2, PT, PT, R35.reuse, -0x1, RZ ;  /* 0xffffffff23027810 */ /* 0x040fe20007ffe0ff */
[----:B------:R-:W1:Y:S01]  /*1350*/  LDCU UR21, c[0x0][0x3a8] ;  /* 0x00007500ff1577ac */ /* 0x000e620008000800 */
[----:B------:R-:W-:-:S02]  /*1360*/  LOP3.LUT R28, R35, 0x1, RZ, 0xc0, !PT ;  /* 0x00000001231c7812 */ /* 0x000fc400078ec0ff */
[----:B------:R-:W-:Y:S01]  /*1370*/  LOP3.LUT R6, R35, 0x3fffff0, RZ, 0xc0, !PT ;  /* 0x03fffff023067812 */ /* 0x000fe200078ec0ff */
[----:B------:R-:W-:Y:S01]  /*1380*/  UIADD3 UR20, UPT, UPT, UR14, 0x60, URZ ;  /* 0x000000600e147890 */ /* 0x000fe2000fffe0ff */
[----:B------:R-:W-:Y:S02]  /*1390*/  IADD3 R32, PT, PT, R3, -0x1, RZ ;  /* 0xffffffff03207810 */ /* 0x000fe40007ffe0ff */
[----:B------:R-:W-:Y:S02]  /*13a0*/  IADD3 R31, PT, PT, R4, -0x1, RZ ;  /* 0xffffffff041f7810 */ /* 0x000fe40007ffe0ff */
[----:B------:R-:W-:Y:S01]  /*13b0*/  IADD3 R7, PT, PT, -R29, RZ, RZ ;  /* 0x000000ff1d077210 */ /* 0x000fe20007ffe1ff */
[----:B-----5:R-:W-:Y:S01]  /*13c0*/  ULEA UR4, UR8, UR4, 0x18 ;  /* 0x0000000408047291 */ /* 0x020fe2000f8ec0ff */
[----:B------:R-:W-:Y:S02]  /*13d0*/  LEA R25, R0, R26, 0x2 ;  /* 0x0000001a00197211 */ /* 0x000fe400078e10ff */
[----:B------:R-:W-:-:S02]  /*13e0*/  IADD3 R24, PT, PT, R27, 0x8, RZ ;  /* 0x000000081b187810 */ /* 0x000fc40007ffe0ff */
[C---:B------:R-:W-:Y:S02]  /*13f0*/  LEA R22, R0.reuse, R23, 0x2 ;  /* 0x0000001700167211 */ /* 0x040fe400078e10ff */
[----:B------:R-:W-:Y:S02]  /*1400*/  LEA R34, R0, UR4, 0x7 ;  /* 0x0000000400227c11 */ /* 0x000fe4000f8e38ff */
[----:B------:R-:W-:Y:S01]  /*1410*/  LEA R21, R36, UR4, 0x1 ;  /* 0x0000000424157c11 */ /* 0x000fe2000f8e08ff */
[----:B------:R-:W-:Y:S02]  /*1420*/  UMOV UR4, URZ ;  /* 0x000000ff00047c82 */ /* 0x000fe40008000000 */
[----:B------:R-:W-:Y:S01]  /*1430*/  IMAD R33, R0, 0x80, R34 ;  /* 0x0000008000217824 */ /* 0x000fe200078e0222 */
[----:B01----:R-:W-:-:S07]  /*1440*/  IADD3 R21, PT, PT, R21, 0x100, RZ ;  /* 0x0000010015157810 */ /* 0x003fce0007ffe0ff */
.L_x_180:
[----:B0-----:R-:W0:Y:S01]  /*1450*/  LDCU.64 UR8, c[0x0][0x3a8] ;  /* 0x00007500ff0877ac */ /* 0x001e220008000a00 */
[----:B------:R-:W-:Y:S01]  /*1460*/  BSSY.RECONVERGENT B0, `(.L_x_25) ;  /* 0x0000040000007945 */ /* 0x000fe20003800200 */
[----:B-1----:R-:W1:Y:S01]  /*1470*/  LDCU UR23, c[0x0][0x3ac] ;  /* 0x00007580ff1777ac */ /* 0x002e620008000800 */
[----:B--2---:R-:W2:Y:S01]  /*1480*/  LDCU.64 UR24, c[0x0][0x390] ;  /* 0x00007200ff1877ac */ /* 0x004ea20008000a00 */
[----:B0-----:R-:W-:Y:S01]  /*1490*/  UIADD3 UR8, UPT, UPT, -UR4, UR8, URZ ;  /* 0x0000000804087290 */ /* 0x001fe2000fffe1ff */
[----:B------:R-:W-:-:S03]  /*14a0*/  MOV R12, UR9 ;  /* 0x00000009000c7c02 */ /* 0x000fc60008000f00 */
[----:B------:R-:W-:-:S04]  /*14b0*/  UISETP.LT.AND UP0, UPT, UR8, 0x40, UPT ;  /* 0x000000400800788c */ /* 0x000fc8000bf01270 */
[----:B------:R-:W-:Y:S02]  /*14c0*/  USEL UR10, UR8, 0x40, UP0 ;  /* 0x00000040080a7887 */ /* 0x000fe40008000000 */
[----:B------:R-:W-:-:S04]  /*14d0*/  UISETP.LT.AND UP0, UPT, UR21, 0x40, UPT ;  /* 0x000000401500788c */ /* 0x000fc8000bf01270 */
[----:B------:R-:W-:Y:S01]  /*14e0*/  IMAD R13, R12, UR10, RZ ;  /* 0x0000000a0c0d7c24 */ /* 0x000fe2000f8e02ff */
[----:B------:R-:W-:-:S04]  /*14f0*/  USEL UR9, UR21, 0x40, UP0 ;  /* 0x0000004015097887 */ /* 0x000fc80008000000 */
[----:B------:R-:W-:Y:S01]  /*1500*/  ISETP.GE.AND P0, PT, R20, R13, PT ;  /* 0x0000000d1400720c */ /* 0x000fe20003f06270 */
[----:B------:R-:W-:Y:S01]  /*1510*/  UISETP.LT.AND UP0, UPT, UR9, 0x1, UPT ;  /* 0x000000010900788c */ /* 0x000fe2000bf01270 */
[----:B------:R-:W0:Y:S03]  /*1520*/  LDCU.64 UR10, c[0x0][0x388] ;  /* 0x00007100ff0a77ac */ /* 0x000e260008000a00 */
[----:B------:R-:W-:-:S08]  /*1530*/  USEL UR9, UR9, 0x1, !UP0 ;  /* 0x0000000109097887 */ /* 0x000fd0000c000000 */
[----:B-1234-:R-:W-:Y:S05]  /*1540*/  @P0 BRA `(.L_x_26) ;  /* 0x0000000000c40947 */ /* 0x01efea0003800000 */
[-C--:B------:R-:W-:Y:S01]  /*1550*/  IABS R14, R12.reuse ;  /* 0x0000000c000e7213 */ /* 0x080fe20000000000 */
[----:B------:R-:W-:Y:S01]  /*1560*/  IMAD.MOV.U32 R17, RZ, RZ, R20 ;  /* 0x000000ffff117224 */ /* 0x000fe200078e0014 */
[----:B------:R-:W-:Y:S02]  /*1570*/  ISETP.NE.AND P0, PT, R12, RZ, PT ;  /* 0x000000ff0c00720c */ /* 0x000fe40003f05270 */
[----:B------:R-:W1:Y:S01]  /*1580*/  I2F.RP R10, R14 ;  /* 0x0000000e000a7306 */ /* 0x000e620000209400 */
[----:B------:R-:W-:-:S07]  /*1590*/  LOP3.LUT R15, RZ, R12, RZ, 0x33, !PT ;  /* 0x0000000cff0f7212 */ /* 0x000fce00078e33ff */
[----:B-1----:R-:W1:Y:S02]  /*15a0*/  MUFU.RCP R10, R10 ;  /* 0x0000000a000a7308 */ /* 0x002e640000001000 */
[----:B-1----:R-:W-:-:S06]  /*15b0*/  VIADD R8, R10, 0xffffffe ;  /* 0x0ffffffe0a087836 */ /* 0x002fcc0000000000 */
[----:B------:R1:W2:Y:S02]  /*15c0*/  F2I.FTZ.U32.TRUNC.NTZ R9, R8 ;  /* 0x0000000800097305 */ /* 0x0002a4000021f000 */
[----:B-1----:R-:W-:Y:S01]  /*15d0*/  HFMA2 R8, -RZ, RZ, 0, 0 ;  /* 0x00000000ff087431 */ /* 0x002fe200000001ff */
[----:B--2---:R-:W-:-:S05]  /*15e0*/  IADD3 R11, PT, PT, RZ, -R9, RZ ;  /* 0x80000009ff0b7210 */ /* 0x004fca0007ffe0ff */
[----:B------:R-:W-:-:S04]  /*15f0*/  IMAD R11, R11, R14, RZ ;  /* 0x0000000e0b0b7224 */ /* 0x000fc800078e02ff */
[----:B------:R-:W-:-:S07]  /*1600*/  IMAD.HI.U32 R16, R9, R11, R8 ;  /* 0x0000000b09107227 */ /* 0x000fce00078e0008 */
.L_x_27:
[----:B-1----:R-:W-:Y:S02]  /*1610*/  IABS R9, R17 ;  /* 0x0000001100097213 */ /* 0x002fe40000000000 */
[----:B------:R-:W-:-:S03]  /*1620*/  MOV R12, UR23 ;  /* 0x00000017000c7c02 */ /* 0x000fc60008000f00 */
[----:B------:R-:W-:Y:S01]  /*1630*/  IMAD.HI.U32 R8, R16, R9, RZ ;  /* 0x0000000910087227 */ /* 0x000fe200078e00ff */
[----:B------:R-:W-:-:S04]  /*1640*/  IABS R18, R12 ;  /* 0x0000000c00127213 */ /* 0x000fc80000000000 */
[----:B------:R-:W-:-:S05]  /*1650*/  IADD3 R10, PT, PT, -R8, RZ, RZ ;  /* 0x000000ff080a7210 */ /* 0x000fca0007ffe1ff */
[----:B------:R-:W-:-:S05]  /*1660*/  IMAD R9, R18, R10, R9 ;  /* 0x0000000a12097224 */ /* 0x000fca00078e0209 */
[----:B------:R-:W-:-:S13]  /*1670*/  ISETP.GT.U32.AND P2, PT, R14, R9, PT ;  /* 0x000000090e00720c */ /* 0x000fda0003f44070 */
[----:B------:R-:W-:Y:S01]  /*1680*/  @!P2 IMAD.IADD R9, R9, 0x1, -R18 ;  /* 0x000000010909a824 */ /* 0x000fe200078e0a12 */
[----:B------:R-:W-:-:S04]  /*1690*/  @!P2 IADD3 R8, PT, PT, R8, 0x1, RZ ;  /* 0x000000010808a810 */ /* 0x000fc80007ffe0ff */
[----:B------:R-:W-:Y:S02]  /*16a0*/  ISETP.GE.U32.AND P1, PT, R9, R14, PT ;  /* 0x0000000e0900720c */ /* 0x000fe40003f26070 */
[----:B------:R-:W-:-:S04]  /*16b0*/  LOP3.LUT R9, R17, R12, RZ, 0x3c, !PT ;  /* 0x0000000c11097212 */ /* 0x000fc800078e3cff */
[----:B------:R-:W-:-:S07]  /*16c0*/  ISETP.GE.AND P3, PT, R9, RZ, PT ;  /* 0x000000ff0900720c */ /* 0x000fce0003f66270 */
[----:B------:R-:W-:-:S06]  /*16d0*/  @P1 IADD3 R8, PT, PT, R8, 0x1, RZ ;  /* 0x0000000108081810 */ /* 0x000fcc0007ffe0ff */
[----:B------:R-:W-:-:S05]  /*16e0*/  @!P3 IMAD.MOV R8, RZ, RZ, -R8 ;  /* 0x000000ffff08b224 */ /* 0x000fca00078e0a08 */
[----:B------:R-:W-:-:S04]  /*16f0*/  SEL R18, R15, R8, !P0 ;  /* 0x000000080f127207 */ /* 0x000fc80004000000 */
[C---:B------:R-:W-:Y:S02]  /*1700*/  IADD3 R19, PT, PT, -R18.reuse, RZ, RZ ;  /* 0x000000ff12137210 */ /* 0x040fe40007ffe1ff */
[----:B------:R-:W-:-:S03]  /*1710*/  IADD3 R8, PT, PT, R18, UR4, RZ ;  /* 0x0000000412087c10 */ /* 0x000fc6000fffe0ff */
[----:B------:R-:W-:-:S04]  /*1720*/  IMAD R19, R12, R19, R17 ;  /* 0x000000130c137224 */ /* 0x000fc800078e0211 */
[----:B------:R-:W-:-:S05]  /*1730*/  IMAD R8, R8, R12, R19 ;  /* 0x0000000c08087224 */ /* 0x000fca00078e0213 */
[----:B------:R-:W-:-:S04]  /*1740*/  IADD3 R9, P1, PT, R8, UR6, RZ ;  /* 0x0000000608097c10 */ /* 0x000fc8000ff3e0ff */
[----:B------:R-:W-:Y:S01]  /*1750*/  LEA.HI.X.SX32 R10, R8, UR5, 0x1, P1 ;  /* 0x00000005080a7c11 */ /* 0x000fe200088f0eff */
[----:B------:R-:W-:-:S03]  /*1760*/  IMAD.SHL.U32 R8, R9, 0x2, RZ ;  /* 0x0000000209087824 */ /* 0x000fc600078e00ff */
[----:B------:R-:W-:Y:S02]  /*1770*/  SHF.L.U64.HI R9, R9, 0x1, R10 ;  /* 0x0000000109097819 */ /* 0x000fe4000001020a */
[C---:B0-----:R-:W-:Y:S02]  /*1780*/  IADD3 R10, P1, PT, R8.reuse, UR10, RZ ;  /* 0x0000000a080a7c10 */ /* 0x041fe4000ff3e0ff */
[----:B------:R-:W-:Y:S02]  /*1790*/  IADD3 R8, P2, PT, R8, UR24, RZ ;  /* 0x0000001808087c10 */ /* 0x000fe4000ff5e0ff */
[C---:B------:R-:W-:Y:S02]  /*17a0*/  IADD3.X R11, PT, PT, R9.reuse, UR11, RZ, P1, !PT ;  /* 0x0000000b090b7c10 */ /* 0x040fe40008ffe4ff */
[----:B------:R-:W-:-:S03]  /*17b0*/  IADD3.X R9, PT, PT, R9, UR25, RZ, P2, !PT ;  /* 0x0000001909097c10 */ /* 0x000fc600097fe4ff */
[----:B------:R-:W2:Y:S04]  /*17c0*/  LDG.E.U16.CONSTANT R10, desc[UR12][R10.64] ;  /* 0x0000000c0a0a7981 */ /* 0x000ea8000c1e9500 */
[----:B------:R-:W3:Y:S01]  /*17d0*/  LDG.E.U16.CONSTANT R9, desc[UR12][R8.64] ;  /* 0x0000000c08097981 */ /* 0x000ee2000c1e9500 */
[----:B------:R-:W-:Y:S02]  /*17e0*/  IMAD R19, R0, R18, R19 ;  /* 0x0000001200137224 */ /* 0x000fe400078e0213 */
[----:B------:R-:W-:-:S03]  /*17f0*/  VIADD R17, R17, UR22 ;  /* 0x0000001611117c36 */ /* 0x000fc60008000000 */
[----:B------:R-:W-:Y:S02]  /*1800*/  LEA R19, R19, R34, 0x1 ;  /* 0x0000002213137211 */ /* 0x000fe400078e08ff */
[----:B------:R-:W-:Y:S02]  /*1810*/  ISETP.GE.AND P1, PT, R17, R13, PT ;  /* 0x0000000d1100720c */ /* 0x000fe40003f26270 */
[----:B------:R-:W-:Y:S01]  /*1820*/  LEA R18, R0, R19, 0x7 ;  /* 0x0000001300127211 */ /* 0x000fe200078e38ff */
[----:B--2---:R1:W-:Y:S04]  /*1830*/  STS.U16 [R19], R10 ;  /* 0x0000000a13007388 */ /* 0x0043e80000000400 */
[----:B---3--:R1:W-:Y:S06]  /*1840*/  STS.U16 [R18], R9 ;  /* 0x0000000912007388 */ /* 0x0083ec0000000400 */
[----:B------:R-:W-:Y:S05]  /*1850*/  @!P1 BRA `(.L_x_27) ;  /* 0xfffffffc006c9947 */ /* 0x000fea000383ffff */
.L_x_26:
[----:B0-----:R-:W-:Y:S05]  /*1860*/  BSYNC.RECONVERGENT B0 ;  /* 0x0000000000007941 */ /* 0x001fea0003800200 */
.L_x_25:
[----:B------:R-:W-:Y:S01]  /*1870*/  BAR.SYNC.DEFER_BLOCKING 0x0 ;  /* 0x0000000000007b1d */ /* 0x000fe20000010000 */
[----:B------:R-:W-:-:S13]  /*1880*/  ISETP.GE.AND P0, PT, R37, UR17, PT ;  /* 0x0000001125007c0c */ /* 0x000fda000bf06270 */
[----:B------:R-:W-:Y:S05]  /*1890*/  @P0 BRA `(.L_x_28) ;  /* 0x0000008c002c0947 */ /* 0x000fea0003800000 */
[----:B------:R-:W-:-:S09]  /*18a0*/  UISETP.GE.AND UP0, UPT, UR8, 0x1, UPT ;  /* 0x000000010800788c */ /* 0x000fd2000bf06270 */
[----:B------:R-:W-:Y:S05]  /*18b0*/  BRA.U !UP0, `(.L_x_29) ;  /* 0x0000008508947547 */ /* 0x000fea000b800000 */
[----:B------:R-:W-:-:S13]  /*18c0*/  ISETP.GT.AND P0, PT, R12, 0x1f, PT ;  /* 0x0000001f0c00780c */ /* 0x000fda0003f04270 */
[----:B------:R-:W-:Y:S05]  /*18d0*/  @P0 BRA `(.L_x_30) ;  /* 0x0000000800540947 */ /* 0x000fea0003800000 */
[----:B------:R-:W-:Y:S02]  /*18e0*/  MOV R13, UR9 ;  /* 0x00000009000d7c02 */ /* 0x000fe40008000f00 */
[----:B------:R-:W-:Y:S02]  /*18f0*/  MOV R14, R37 ;  /* 0x00000025000e7202 */ /* 0x000fe40000000f00 */
[----:B------:R-:W-:-:S07]  /*1900*/  LOP3.LUT R13, R13, 0x7e, RZ, 0xc0, !PT ;  /* 0x0000007e0d0d7812 */ /* 0x000fce00078ec0ff */
.L_x_38:
[C---:B-1----:R-:W-:Y:S01]  /*1910*/  IMAD.IADD R8, R14.reuse, 0x1, -R37 ;  /* 0x000000010e087824 */ /* 0x042fe200078e0a25 */
[----:B------:R-:W-:Y:S01]  /*1920*/  MOV R15, UR15 ;  /* 0x0000000f000f7c02 */ /* 0x000fe20008000f00 */
[----:B------:R-:W-:Y:S03]  /*1930*/  BSSY B0, `(.L_x_31) ;  /* 0x000008d000007945 */ /* 0x000fe60003800000 */
[----:B------:R-:W-:Y:S02]  /*1940*/  SHF.R.U32.HI R8, RZ, 0x2, R8 ;  /* 0x00000002ff087819 */ /* 0x000fe40000011608 */
[----:B------:R-:W-:Y:S01]  /*1950*/  LEA R15, R15, R14, 0x6 ;  /* 0x0000000e0f0f7211 */ /* 0x000fe200078e30ff */
[----:B------:R-:W-:Y:S01]  /*1960*/  VIADD R14, R14, 0x4 ;  /* 0x000000040e0e7836 */ /* 0x000fe20000000000 */
[----:B------:R-:W-:-:S04]  /*1970*/  ISETP.GE.U32.AND P0, PT, R8, UR19, PT ;  /* 0x0000001308007c0c */ /* 0x000fc8000bf06070 */
[----:B------:R-:W-:-:S09]  /*1980*/  ISETP.GE.AND P1, PT, R14, UR17, PT ;  /* 0x000000110e007c0c */ /* 0x000fd2000bf26270 */
[----:B0-2---:R-:W-:Y:S05]  /*1990*/  @P0 BRA `(.L_x_32) ;  /* 0x0000000800180947 */ /* 0x005fea0003800000 */
[----:B------:R-:W-:Y:S01]  /*19a0*/  UISETP.GE.AND UP0, UPT, UR21, 0x2, UPT ;  /* 0x000000021500788c */ /* 0x000fe2000bf06270 */
[----:B-1----:R-:W-:Y:S01]  /*19b0*/  HFMA2 R10, -RZ, RZ, 0, 0 ;  /* 0x00000000ff0a7431 */ /* 0x002fe200000001ff */
[----:B------:R-:W-:-:S07]  /*19c0*/  LEA R16, R8, R1, 0x2 ;  /* 0x0000000108107211 */ /* 0x000fce00078e10ff */
[----:B------:R-:W-:Y:S05]  /*19d0*/  BRA.U !UP0, `(.L_x_33) ;  /* 0x0000000508507547 */ /* 0x000fea000b800000 */
[----:B------:R-:W-:Y:S01]  /*19e0*/  BSSY B1, `(.L_x_34) ;  /* 0x0000052000017945 */ /* 0x000fe20003800000 */
[----:B------:R-:W-:-:S07]  /*19f0*/  IMAD.MOV.U32 R18, RZ, RZ, RZ ;  /* 0x000000ffff127224 */ /* 0x000fce00078e00ff */
.L_x_36:
[----:B01----:R-:W0:Y:S01]  /*1a00*/  LDC.64 R8, c[0x0][0x3b0] ;  /* 0x0000ec00ff087b82 */ /* 0x003e220000000a00 */
[----:B------:R-:W-:Y:S01]  /*1a10*/  UMOV UR10, 0xffffffff ;  /* 0xffffffff000a7882 */ /* 0x000fe20000000000 */
[----:B------:R-:W-:Y:S02]  /*1a20*/  IADD3 R40, PT, PT, R18, UR4, RZ ;  /* 0x0000000412287c10 */ /* 0x000fe4000fffe0ff */
[----:B0-----:R-:W-:Y:S01]  /*1a30*/  ISETP.NE.AND P2, PT, R8, RZ, PT ;  /* 0x000000ff0800720c */ /* 0x001fe20003f45270 */
[----:B------:R-:W-:-:S12]  /*1a40*/  BRA.DIV UR10, `(.L_x_35) ;  /* 0x000001020abc7947 */ /* 0x000fd8000b800000 */
[----:B------:R-:W2:Y:S01]  /*1a50*/  LDL R10, [R16] ;  /* 0x00000000100a7983 */ /* 0x000ea20000100800 */
[----:B------:R-:W-:-:S03]  /*1a60*/  HFMA2 R12, -RZ, RZ, 0, 0 ;  /* 0x00000000ff0c7431 */ /* 0x000fc600000001ff */
[----:B------:R-:W3:Y:S01]  /*1a70*/  LDL R8, [R16+0x10] ;  /* 0x0000100010087983 */ /* 0x000ee20000100800 */
[----:B------:R-:W-:Y:S01]  /*1a80*/  ISETP.GT.AND P0, PT, R40, R15, PT ;  /* 0x0000000f2800720c */ /* 0x000fe20003f04270 */
[----:B------:R-:W-:Y:S02]  /*1a90*/  IMAD.MOV.U32 R38, RZ, RZ, 0x3bbb989d ;  /* 0x3bbb989dff267424 */ /* 0x000fe400078e00ff */
[----:B------:R-:W-:-:S05]  /*1aa0*/  FADD R19, RZ, R12 ;  /* 0x0000000cff137221 */ /* 0x000fca0000000000 */
[----:B------:R-:W0:Y:S02]  /*1ab0*/  SHFL.BFLY PT, R12, R19, 0x8, 0x1f ;  /* 0x0d001f00130c7f89 */ /* 0x000e2400000e0000 */
[----:B0-----:R-:W-:-:S05]  /*1ac0*/  FADD R17, R19, R12 ;  /* 0x0000000c13117221 */ /* 0x001fca0000000000 */
[----:B------:R-:W0:Y:S02]  /*1ad0*/  SHFL.BFLY PT, R12, R17, 0x4, 0x1f ;  /* 0x0c801f00110c7f89 */ /* 0x000e2400000e0000 */
[----:B0-----:R-:W-:Y:S01]  /*1ae0*/  FADD R41, R17, R12 ;  /* 0x0000000c11297221 */ /* 0x001fe20000000000 */
[----:B------:R-:W-:-:S04]  /*1af0*/  MOV R17, 0x437c0000 ;  /* 0x437c000000117802 */ /* 0x000fc80000000f00 */
[----:B------:R-:W0:Y:S02]  /*1b00*/  SHFL.BFLY PT, R12, R41, 0x2, 0x1f ;  /* 0x0c401f00290c7f89 */ /* 0x000e2400000e0000 */
[----:B0-----:R-:W-:-:S05]  /*1b10*/  FADD R42, R41, R12 ;  /* 0x0000000c292a7221 */ /* 0x001fca0000000000 */
[----:B------:R-:W0:Y:S02]  /*1b20*/  SHFL.BFLY PT, R12, R42, 0x1, 0x1f ;  /* 0x0c201f002a0c7f89 */ /* 0x000e2400000e0000 */
[----:B0-----:R-:W-:-:S04]  /*1b30*/  FADD R12, R42, R12 ;  /* 0x0000000c2a0c7221 */ /* 0x001fc80000000000 */
[----:B------:R-:W-:-:S05]  /*1b40*/  FMUL R11, R12, R9 ;  /* 0x000000090c0b7220 */ /* 0x000fca0000400000 */
[----:B------:R-:W-:-:S04]  /*1b50*/  @P2 FSEL R11, R11, -INF , !P0 ;  /* 0xff8000000b0b2808 */ /* 0x000fc80004000000 */
[----:B--2---:R-:W-:-:S05]  /*1b60*/  FMNMX R39, R11, R10, !PT ;  /* 0x0000000a0b277209 */ /* 0x004fca0007800000 */
[--C-:B------:R-:W-:Y:S01]  /*1b70*/  FADD R19, R10, -R39.reuse ;  /* 0x800000270a137221 */ /* 0x100fe20000000000 */
[----:B------:R-:W-:-:S03]  /*1b80*/  FADD R11, R11, -R39 ;  /* 0x800000270b0b7221 */ /* 0x000fc60000000000 */
[----:B------:R-:W-:-:S04]  /*1b90*/  FFMA.SAT R12, R19, R38, 0.5 ;  /* 0x3f000000130c7423 */ /* 0x000fc80000002026 */
[----:B------:R-:W-:-:S04]  /*1ba0*/  FFMA.RM R12, R12, R17, 12582913 ;  /* 0x4b4000010c0c7423 */ /* 0x000fc80000004011 */
[C---:B------:R-:W-:Y:S01]  /*1bb0*/  FADD R10, R12.reuse, -12583039 ;  /* 0xcb40007f0c0a7421 */ /* 0x040fe20000000000 */
[----:B------:R-:W-:-:S03]  /*1bc0*/  IMAD.SHL.U32 R12, R12, 0x800000, RZ ;  /* 0x008000000c0c7824 */ /* 0x000fc600078e00ff */
[----:B------:R-:W-:-:S04]  /*1bd0*/  FFMA R10, R19, 1.4426950216293334961, -R10 ;  /* 0x3fb8aa3b130a7823 */ /* 0x000fc8000000080a */
[----:B------:R-:W-:Y:S01]  /*1be0*/  FFMA R41, R19, 1.925963033500011079e-08, R10 ;  /* 0x32a5706013297823 */ /* 0x000fe2000000000a */
[----:B------:R-:W-:-:S03]  /*1bf0*/  FFMA.SAT R10, R11, R38, 0.5 ;  /* 0x3f0000000b0a7423 */ /* 0x000fc60000002026 */
[----:B------:R-:W0:Y:S01]  /*1c00*/  MUFU.EX2 R19, R41 ;  /* 0x0000002900137308 */ /* 0x000e220000000800 */
[----:B------:R-:W-:-:S04]  /*1c10*/  FFMA.RM R10, R10, R17, 12582913 ;  /* 0x4b4000010a0a7423 */ /* 0x000fc80000004011 */
[C---:B------:R-:W-:Y:S01]  /*1c20*/  FADD R42, R10.reuse, -12583039 ;  /* 0xcb40007f0a2a7421 */ /* 0x040fe20000000000 */
[----:B------:R-:W-:-:S03]  /*1c30*/  SHF.L.U32 R10, R10, 0x17, RZ ;  /* 0x000000170a0a7819 */ /* 0x000fc600000006ff */
[----:B------:R-:W-:-:S04]  /*1c40*/  FFMA R42, R11, 1.4426950216293334961, -R42 ;  /* 0x3fb8aa3b0b2a7823 */ /* 0x000fc8000000082a */
[----:B------:R-:W-:Y:S01]  /*1c50*/  FFMA R11, R11, 1.925963033500011079e-08, R42 ;  /* 0x32a570600b0b7823 */ /* 0x000fe2000000002a */
[----:B------:R-:W-:Y:S02]  /*1c60*/  HFMA2 R42, -RZ, RZ, 0, 0 ;  /* 0x00000000ff2a7431 */ /* 0x000fe400000001ff */
[----:B0-----:R-:W-:-:S03]  /*1c70*/  FMUL R19, R12, R19 ;  /* 0x000000130c137220 */ /* 0x001fc60000400000 */
[----:B------:R-:W0:Y:S01]  /*1c80*/  MUFU.EX2 R11, R11 ;  /* 0x0000000b000b7308 */ /* 0x000e220000000800 */
[----:B---3--:R-:W-:Y:S01]  /*1c90*/  FMUL R19, R19, R8 ;  /* 0x0000000813137220 */ /* 0x008fe20000400000 */
[----:B------:R-:W-:-:S05]  /*1ca0*/  FADD R42, RZ, R42 ;  /* 0x0000002aff2a7221 */ /* 0x000fca0000000000 */
[----:B------:R-:W1:Y:S01]  /*1cb0*/  SHFL.BFLY PT, R12, R42, 0x8, 0x1f ;  /* 0x0d001f002a0c7f89 */ /* 0x000e6200000e0000 */
[----:B0-----:R-:W-:Y:S01]  /*1cc0*/  FFMA R41, R10, R11, R19 ;  /* 0x0000000b0a297223 */ /* 0x001fe20000000013 */
[----:B-1----:R-:W-:-:S05]  /*1cd0*/  FADD R45, R42, R12 ;  /* 0x0000000c2a2d7221 */ /* 0x002fca0000000000 */
[----:B------:R-:W0:Y:S02]  /*1ce0*/  SHFL.BFLY PT, R12, R45, 0x4, 0x1f ;  /* 0x0c801f002d0c7f89 */ /* 0x000e2400000e0000 */
[----:B0-----:R-:W-:-:S05]  /*1cf0*/  FADD R44, R45, R12 ;  /* 0x0000000c2d2c7221 */ /* 0x001fca0000000000 */
[----:B------:R-:W0:Y:S02]  /*1d00*/  SHFL.BFLY PT, R12, R44, 0x2, 0x1f ;  /* 0x0c401f002c0c7f89 */ /* 0x000e2400000e0000 */
[----:B0-----:R-:W-:-:S05]  /*1d10*/  FADD R43, R44, R12 ;  /* 0x0000000c2c2b7221 */ /* 0x001fca0000000000 */
[----:B------:R0:W1:Y:S02]  /*1d20*/  SHFL.BFLY PT, R12, R43, 0x1, 0x1f ;  /* 0x0c201f002b0c7f89 */ /* 0x00006400000e0000 */
.L_x_448:
[----:B-1----:R-:W-:Y:S01]  /*1d30*/  FADD R12, R43, R12 ;  /* 0x0000000c2b0c7221 */ /* 0x002fe20000000000 */
[----:B------:R-:W-:Y:S02]  /*1d40*/  ISETP.GE.AND P0, PT, R40, R15, PT ;  /* 0x0000000f2800720c */ /* 0x000fe40003f06270 */
[----:B------:R-:W-:Y:S01]  /*1d50*/  IADD3 R18, PT, PT, R18, 0x2, RZ ;  /* 0x0000000212127810 */ /* 0x000fe20007ffe0ff */
[----:B------:R-:W-:-:S05]  /*1d60*/  FMUL R9, R12, R9 ;  /* 0x000000090c097220 */ /* 0x000fca0000400000 */
[----:B------:R-:W-:Y:S02]  /*1d70*/  @P2 FSEL R9, R9, -INF , !P0 ;  /* 0xff80000009092808 */ /* 0x000fe40004000000 */
[----:B------:R-:W-:Y:S02]  /*1d80*/  ISETP.NE.AND P0, PT, R18, R13, PT ;  /* 0x0000000d1200720c */ /* 0x000fe40003f05270 */
[----:B------:R-:W-:-:S05]  /*1d90*/  FMNMX R8, R39, R9, !PT ;  /* 0x0000000927087209 */ /* 0x000fca0007800000 */
[--C-:B------:R-:W-:Y:S01]  /*1da0*/  FADD R39, R39, -R8.reuse ;  /* 0x8000000827277221 */ /* 0x100fe20000000000 */
[----:B------:R-:W-:Y:S01]  /*1db0*/  FADD R9, R9, -R8 ;  /* 0x8000000809097221 */ /* 0x000fe20000000000 */
[----:B------:R1:W-:Y:S02]  /*1dc0*/  STL [R16], R8 ;  /* 0x0000000810007387 */ /* 0x0003e40000100800 */
[-C--:B------:R-:W-:Y:S01]  /*1dd0*/  FFMA.SAT R10, R39, R38.reuse, 0.5 ;  /* 0x3f000000270a7423 */ /* 0x080fe20000002026 */
[----:B------:R-:W-:-:S03]  /*1de0*/  FFMA.SAT R38, R9, R38, 0.5 ;  /* 0x3f00000009267423 */ /* 0x000fc60000002026 */
[-C--:B------:R-:W-:Y:S01]  /*1df0*/  FFMA.RM R10, R10, R17.reuse, 12582913 ;  /* 0x4b4000010a0a7423 */ /* 0x080fe20000004011 */
[----:B------:R-:W-:-:S03]  /*1e00*/  FFMA.RM R17, R38, R17, 12582913 ;  /* 0x4b40000126117423 */ /* 0x000fc60000004011 */
[C---:B------:R-:W-:Y:S01]  /*1e10*/  FADD R12, R10.reuse, -12583039 ;  /* 0xcb40007f0a0c7421 */ /* 0x040fe20000000000 */
[C---:B------:R-:W-:Y:S01]  /*1e20*/  FADD R38, R17.reuse, -12583039 ;  /* 0xcb40007f11267421 */ /* 0x040fe20000000000 */
[----:B------:R-:W-:Y:S01]  /*1e30*/  SHF.L.U32 R10, R10, 0x17, RZ ;  /* 0x000000170a0a7819 */ /* 0x000fe200000006ff */
[----:B------:R-:W-:Y:S02]  /*1e40*/  IMAD.SHL.U32 R17, R17, 0x800000, RZ ;  /* 0x0080000011117824 */ /* 0x000fe400078e00ff */
[----:B------:R-:W-:Y:S01]  /*1e50*/  FFMA R12, R39, 1.4426950216293334961, -R12 ;  /* 0x3fb8aa3b270c7823 */ /* 0x000fe2000000080c */
[----:B------:R-:W-:-:S03]  /*1e60*/  FFMA R38, R9, 1.4426950216293334961, -R38 ;  /* 0x3fb8aa3b09267823 */ /* 0x000fc60000000826 */
[----:B------:R-:W-:Y:S01]  /*1e70*/  FFMA R12, R39, 1.925963033500011079e-08, R12 ;  /* 0x32a57060270c7823 */ /* 0x000fe2000000000c */
[----:B------:R-:W-:-:S03]  /*1e80*/  FFMA R38, R9, 1.925963033500011079e-08, R38 ;  /* 0x32a5706009267823 */ /* 0x000fc60000000026 */
[----:B------:R-:W2:Y:S08]  /*1e90*/  MUFU.EX2 R11, R12 ;  /* 0x0000000c000b7308 */ /* 0x000eb00000000800 */
[----:B------:R-:W3:Y:S01]  /*1ea0*/  MUFU.EX2 R38, R38 ;  /* 0x0000002600267308 */ /* 0x000ee20000000800 */
[----:B--2---:R-:W-:-:S04]  /*1eb0*/  FMUL R10, R10, R11 ;  /* 0x0000000b0a0a7220 */ /* 0x004fc80000400000 */
[----:B------:R-:W-:-:S04]  /*1ec0*/  FMUL R10, R41, R10 ;  /* 0x0000000a290a7220 */ /* 0x000fc80000400000 */
[----:B---3--:R-:W-:-:S05]  /*1ed0*/  FFMA R17, R17, R38, R10 ;  /* 0x0000002611117223 */ /* 0x008fca000000000a */
[----:B------:R1:W-:Y:S01]  /*1ee0*/  STL [R16+0x10], R17 ;  /* 0x0000101110007387 */ /* 0x0003e20000100800 */
[----:B------:R-:W-:Y:S05]  /*1ef0*/  @P0 BRA `(.L_x_36) ;  /* 0xfffffff800c00947 */ /* 0x000fea000383ffff */
[----:B------:R-:W-:Y:S05]  /*1f00*/  BSYNC B1 ;  /* 0x0000000000017941 */ /* 0x000fea0003800000 */
.L_x_34:
[----:B------:R-:W-:-:S07]  /*1f10*/  MOV R10, R13 ;  /* 0x0000000d000a7202 */ /* 0x000fce0000000f00 */
.L_x_33:
[----:B------:R-:W-:-:S09]  /*1f20*/  ULOP3.LUT UP0, URZ, UR9, 0x1, URZ, 0xc0, !UPT ;  /* 0x0000000109ff7892 */ /* 0x000fd2000f80c0ff */
[----:B------:R-:W-:Y:S05]  /*1f30*/  BRA.U !UP0, `(.L_x_32) ;  /* 0x0000000108b07547 */ /* 0x000fea000b800000 */
[----:B-1----:R-:W1:Y:S01]  /*1f40*/  LDC.64 R8, c[0x0][0x3b0] ;  /* 0x0000ec00ff087b82 */ /* 0x002e620000000a00 */
[----:B------:R-:W-:Y:S01]  /*1f50*/  UMOV UR10, 0xffffffff ;  /* 0xffffffff000a7882 */ /* 0x000fe20000000000 */
[----:B------:R-:W-:Y:S01]  /*1f60*/  VIADD R18, R10, UR4 ;  /* 0x000000040a127c36 */ /* 0x000fe20008000000 */
[----:B-1----:R-:W-:Y:S01]  /*1f70*/  ISETP.NE.AND P2, PT, R8, RZ, PT ;  /* 0x000000ff0800720c */ /* 0x002fe20003f45270 */
[----:B------:R-:W-:-:S12]  /*1f80*/  BRA.DIV UR10, `(.L_x_37) ;  /* 0x000001020ae87947 */ /* 0x000fd8000b800000 */
[----:B------:R-:W-:-:S05]  /*1f90*/  HFMA2 R12, -RZ, RZ, 0, 0 ;  /* 0x00000000ff0c7431 */ /* 0x000fca00000001ff */
[----:B------:R-:W-:-:S05]  /*1fa0*/  FADD R19, RZ, R12 ;  /* 0x0000000cff137221 */ /* 0x000fca0000000000 */
[----:B------:R-:W1:Y:S02]  /*1fb0*/  SHFL.BFLY PT, R12, R19, 0x8, 0x1f ;  /* 0x0d001f00130c7f89 */ /* 0x000e6400000e0000 */
[----:B-1----:R-:W-:-:S05]  /*1fc0*/  FADD R17, R19, R12 ;  /* 0x0000000c13117221 */ /* 0x002fca0000000000 */
[----:B------:R-:W1:Y:S02]  /*1fd0*/  SHFL.BFLY PT, R12, R17, 0x4, 0x1f ;  /* 0x0c801f00110c7f89 */ /* 0x000e6400000e0000 */
[----:B-1----:R-:W-:-:S05]  /*1fe0*/  FADD R38, R17, R12 ;  /* 0x0000000c11267221 */ /* 0x002fca0000000000 */
[----:B------:R-:W1:Y:S02]  /*1ff0*/  SHFL.BFLY PT, R12, R38, 0x2, 0x1f ;  /* 0x0c401f00260c7f89 */ /* 0x000e6400000e0000 */
[----:B-1----:R-:W-:-:S05]  /*2000*/  FADD R39, R38, R12 ;  /* 0x0000000c26277221 */ /* 0x002fca0000000000 */
[----:B------:R1:W2:Y:S02]  /*2010*/  SHFL.BFLY PT, R12, R39, 0x1, 0x1f ;  /* 0x0c201f00270c7f89 */ /* 0x0002a400000e0000 */
.L_x_455:
[----:B------:R-:W3:Y:S04]  /*2020*/  LDL R10, [R16] ;  /* 0x00000000100a7983 */ /* 0x000ee80000100800 */
[----:B------:R-:W4:Y:S01]  /*2030*/  LDL R8, [R16+0x10] ;  /* 0x0000100010087983 */ /* 0x000f220000100800 */
[----:B--2---:R-:W-:Y:S01]  /*2040*/  FADD R12, R39, R12 ;  /* 0x0000000c270c7221 */ /* 0x004fe20000000000 */
[----:B------:R-:W-:Y:S01]  /*2050*/  ISETP.GT.AND P0, PT, R18, R15, PT ;  /* 0x0000000f1200720c */ /* 0x000fe20003f04270 */
[----:B------:R-:W-:Y:S01]  /*2060*/  IMAD.MOV.U32 R19, RZ, RZ, 0x437c0000 ;  /* 0x437c0000ff137424 */ /* 0x000fe200078e00ff */
[----:B------:R-:W-:Y:S01]  /*2070*/  MOV R18, 0x3bbb989d ;  /* 0x3bbb989d00127802 */ /* 0x000fe20000000f00 */
[----:B------:R-:W-:-:S05]  /*2080*/  FMUL R12, R12, R9 ;  /* 0x000000090c0c7220 */ /* 0x000fca0000400000 */
[----:B------:R-:W-:-:S04]  /*2090*/  @P2 FSEL R12, R12, -INF , !P0 ;  /* 0xff8000000c0c2808 */ /* 0x000fc80004000000 */
[----:B---3--:R-:W-:-:S05]  /*20a0*/  FMNMX R9, R12, R10, !PT ;  /* 0x0000000a0c097209 */ /* 0x008fca0007800000 */
        /* <DEDUP_REMOVED lines=8> */
[----:B------:R-:W-:Y:S01]  /*2130*/  FADD R18, R17, -12583039 ;  /* 0xcb40007f11127421 */ /* 0x000fe20000000000 */
[----:B------:R-:W-:Y:S02]  /*2140*/  SHF.L.U32 R10, R10, 0x17, RZ ;  /* 0x000000170a0a7819 */ /* 0x000fe400000006ff */
[----:B------:R-:W-:Y:S01]  /*2150*/  FFMA R12, R11, 1.4426950216293334961, -R12 ;  /* 0x3fb8aa3b0b0c7823 */ /* 0x000fe2000000080c */
[----:B------:R-:W-:Y:S01]  /*2160*/  FFMA R18, R15, 1.4426950216293334961, -R18 ;  /* 0x3fb8aa3b0f127823 */ /* 0x000fe20000000812 */
[----:B------:R-:W-:Y:S02]  /*2170*/  SHF.L.U32 R17, R17, 0x17, RZ ;  /* 0x0000001711117819 */ /* 0x000fe400000006ff */
[----:B------:R-:W-:Y:S01]  /*2180*/  FFMA R12, R11, 1.925963033500011079e-08, R12 ;  /* 0x32a570600b0c7823 */ /* 0x000fe2000000000c */
[----:B------:R-:W-:-:S03]  /*2190*/  FFMA R18, R15, 1.925963033500011079e-08, R18 ;  /* 0x32a570600f127823 */ /* 0x000fc60000000012 */
[----:B------:R-:W3:Y:S08]  /*21a0*/  MUFU.EX2 R11, R12 ;  /* 0x0000000c000b7308 */ /* 0x000ef00000000800 */
[----:B------:R-:W5:Y:S01]  /*21b0*/  MUFU.EX2 R18, R18 ;  /* 0x0000001200127308 */ /* 0x000f620000000800 */
[----:B---3--:R-:W-:-:S04]  /*21c0*/  FMUL R11, R10, R11 ;  /* 0x0000000b0a0b7220 */ /* 0x008fc80000400000 */
[----:B----4-:R-:W-:-:S04]  /*21d0*/  FMUL R8, R11, R8 ;  /* 0x000000080b087220 */ /* 0x010fc80000400000 */
[----:B-----5:R-:W-:-:S05]  /*21e0*/  FFMA R17, R17, R18, R8 ;  /* 0x0000001211117223 */ /* 0x020fca0000000008 */
[----:B------:R2:W-:Y:S02]  /*21f0*/  STL [R16+0x10], R17 ;  /* 0x0000101110007387 */ /* 0x0005e40000100800 */
.L_x_32:
[----:B------:R-:W-:Y:S05]  /*2200*/  BSYNC B0 ;  /* 0x0000000000007941 */ /* 0x000fea0003800000 */
.L_x_31:
[----:B------:R-:W-:Y:S05]  /*2210*/  @!P1 BRA `(.L_x_38) ;  /* 0xfffffff400bc9947 */ /* 0x000fea000383ffff */
[----:B------:R-:W-:Y:S05]  /*2220*/  BRA `(.L_x_28) ;  /* 0x0000008000c87947 */ /* 0x000fea0003800000 */
.L_x_30:
[----:B------:R-:W-:Y:S01]  /*2230*/  ISETP.GE.U32.AND P0, PT, R2, 0x7, PT ;  /* 0x000000070200780c */ /* 0x000fe20003f06070 */
[----:B------:R-:W-:Y:S01]  /*2240*/  BSSY.RECONVERGENT B0, `(.L_x_39) ;  /* 0x0000022000007945 */ /* 0x000fe20003800200 */
[----:B------:R-:W-:-:S11]  /*2250*/  IMAD.MOV.U32 R13, RZ, RZ, RZ ;  /* 0x000000ffff0d7224 */ /* 0x000fd600078e00ff */
[----:B------:R-:W-:Y:S05]  /*2260*/  @!P0 BRA `(.L_x_40) ;  /* 0x00000000007c8947 */ /* 0x000fea0003800000 */
[----:B-1----:R-:W0:Y:S01]  /*2270*/  S2R R9, SR_CgaCtaId ;  /* 0x0000000000097919 */ /* 0x002e220000008800 */
[----:B------:R-:W-:Y:S01]  /*2280*/  MOV R16, 0x400 ;  /* 0x0000040000107802 */ /* 0x000fe20000000f00 */
[----:B------:R-:W-:Y:S01]  /*2290*/  BSSY.RECONVERGENT B1, `(.L_x_41) ;  /* 0x000001b000017945 */ /* 0x000fe20003800200 */
[----:B------:R-:W-:Y:S02]  /*22a0*/  MOV R17, RZ ;  /* 0x000000ff00117202 */ /* 0x000fe40000000f00 */
[----:B0-----:R-:W-:-:S07]  /*22b0*/  LEA R16, R9, R16, 0x18 ;  /* 0x0000001009107211 */ /* 0x001fce00078ec0ff */
.L_x_42:
[C---:B0-----:R-:W-:Y:S02]  /*22c0*/  LEA R9, R17.reuse, R26, 0x5 ;  /* 0x0000001a11097211 */ /* 0x041fe400078e28ff */
[C---:B------:R-:W-:Y:S02]  /*22d0*/  LEA R19, R17.reuse, UR20, 0x2 ;  /* 0x0000001411137c11 */ /* 0x040fe4000f8e10ff */
[----:B------:R-:W-:Y:S01]  /*22e0*/  IADD3 R17, PT, PT, R17, 0x8, RZ ;  /* 0x0000000811117810 */ /* 0x000fe20007ffe0ff */
[----:B------:R-:W-:-:S03]  /*22f0*/  IMAD R18, R9, 0x2, R16 ;  /* 0x0000000209127824 */ /* 0x000fc600078e0210 */
[----:B------:R-:W-:Y:S02]  /*2300*/  ISETP.NE.AND P0, PT, R17, R29, PT ;  /* 0x0000001d1100720c */ /* 0x000fe40003f05270 */
[----:B------:R-:W0:Y:S04]  /*2310*/  LDS.U16 R8, [R18] ;  /* 0x0000000012087984 */ /* 0x000e280000000400 */
[----:B------:R-:W1:Y:S04]  /*2320*/  LDS.U16 R9, [R18+0x40] ;  /* 0x0000400012097984 */ /* 0x000e680000000400 */
[----:B------:R-:W2:Y:S04]  /*2330*/  LDS.U16 R10, [R18+0x80] ;  /* 0x00008000120a7984 */ /* 0x000ea80000000400 */
[----:B------:R-:W3:Y:S04]  /*2340*/  LDS.U16 R11, [R18+0xc0] ;  /* 0x0000c000120b7984 */ /* 0x000ee80000000400 */
[----:B------:R-:W4:Y:S04]  /*2350*/  LDS.U16 R12, [R18+0x100] ;  /* 0x00010000120c7984 */ /* 0x000f280000000400 */
[----:B------:R-:W5:Y:S04]  /*2360*/  LDS.U16 R13, [R18+0x140] ;  /* 0x00014000120d7984 */ /* 0x000f680000000400 */
[----:B------:R-:W5:Y:S04]  /*2370*/  LDS.U16 R14, [R18+0x180] ;  /* 0x00018000120e7984 */ /* 0x000f680000000400 */
[----:B------:R-:W5:Y:S01]  /*2380*/  LDS.U16 R15, [R18+0x1c0] ;  /* 0x0001c000120f7984 */ /* 0x000f620000000400 */
[----:B0-----:R-:W-:-:S02]  /*2390*/  HADD2.F32 R8, -RZ, R8.H0_H0 ;  /* 0x20000008ff087230 */ /* 0x001fc40000004100 */
[----:B-1----:R-:W-:Y:S02]  /*23a0*/  HADD2.F32 R9, -RZ, R9.H0_H0 ;  /* 0x20000009ff097230 */ /* 0x002fe40000004100 */
[----:B--2---:R-:W-:Y:S02]  /*23b0*/  HADD2.F32 R10, -RZ, R10.H0_H0 ;  /* 0x2000000aff0a7230 */ /* 0x004fe40000004100 */
[----:B---3--:R-:W-:Y:S02]  /*23c0*/  HADD2.F32 R11, -RZ, R11.H0_H0 ;  /* 0x2000000bff0b7230 */ /* 0x008fe40000004100 */
[----:B----4-:R-:W-:-:S03]  /*23d0*/  HADD2.F32 R12, -RZ, R12.H0_H0 ;  /* 0x2000000cff0c7230 */ /* 0x010fc60000004100 */
[----:B------:R0:W-:Y:S01]  /*23e0*/  STL.128 [R19], R8 ;  /* 0x0000000813007387 */ /* 0x0001e20000100c00 */
[----:B-----5:R-:W-:Y:S02]  /*23f0*/  HADD2.F32 R13, -RZ, R13.H0_H0 ;  /* 0x2000000dff0d7230 */ /* 0x020fe40000004100 */
[----:B------:R-:W-:Y:S02]  /*2400*/  HADD2.F32 R14, -RZ, R14.H0_H0 ;  /* 0x2000000eff0e7230 */ /* 0x000fe40000004100 */
[----:B------:R-:W-:-:S05]  /*2410*/  HADD2.F32 R15, -RZ, R15.H0_H0 ;  /* 0x2000000fff0f7230 */ /* 0x000fca0000004100 */
[----:B------:R0:W-:Y:S01]  /*2420*/  STL.128 [R19+0x10], R12 ;  /* 0x0000100c13007387 */ /* 0x0001e20000100c00 */
[----:B------:R-:W-:Y:S05]  /*2430*/  @P0 BRA `(.L_x_42) ;  /* 0xfffffffc00a00947 */ /* 0x000fea000383ffff */
[----:B------:R-:W-:Y:S05]  /*2440*/  BSYNC.RECONVERGENT B1 ;  /* 0x0000000000017941 */ /* 0x000fea0003800200 */
.L_x_41:
[----:B0-----:R-:W-:-:S07]  /*2450*/  MOV R13, R29 ;  /* 0x0000001d000d7202 */ /* 0x001fce0000000f00 */
.L_x_40:
[----:B------:R-:W-:Y:S05]  /*2460*/  BSYNC.RECONVERGENT B0 ;  /* 0x0000000000007941 */ /* 0x000fea0003800200 */
.L_x_39:
[----:B------:R-:W-:Y:S01]  /*2470*/  ISETP.NE.AND P0, PT, R3, RZ, PT ;  /* 0x000000ff0300720c */ /* 0x000fe20003f05270 */
[----:B------:R-:W-:-:S12]  /*2480*/  BSSY.RECONVERGENT B0, `(.L_x_43) ;  /* 0x0000034000007945 */ /* 0x000fd80003800200 */
[----:B------:R-:W-:Y:S05]  /*2490*/  @!P0 BRA `(.L_x_44) ;  /* 0x0000000000c88947 */ /* 0x000fea0003800000 */
[----:B------:R-:W-:Y:S01]  /*24a0*/  ISETP.GE.U32.AND P0, PT, R32, 0x3, PT ;  /* 0x000000032000780c */ /* 0x000fe20003f06070 */
[----:B------:R-:W-:Y:S01]  /*24b0*/  BSSY.RECONVERGENT B1, `(.L_x_45) ;  /* 0x0000014000017945 */ /* 0x000fe20003800200 */
[----:B------:R-:W-:-:S11]  /*24c0*/  ISETP.NE.AND P1, PT, R4, RZ, PT ;  /* 0x000000ff0400720c */ /* 0x000fd60003f25270 */
[----:B------:R-:W-:Y:S05]  /*24d0*/  @!P0 BRA `(.L_x_46) ;  /* 0x0000000000448947 */ /* 0x000fea0003800000 */
[----:B------:R-:W0:Y:S01]  /*24e0*/  S2UR UR11, SR_CgaCtaId ;  /* 0x00000000000b79c3 */ /* 0x000e220000008800 */
[----:B------:R-:W-:Y:S01]  /*24f0*/  UMOV UR10, 0x400 ;  /* 0x00000400000a7882 */ /* 0x000fe20000000000 */
[C---:B------:R-:W-:Y:S01]  /*2500*/  IMAD R8, R13.reuse, 0x20, R26 ;  /* 0x000000200d087824 */ /* 0x040fe200078e021a */
[C---:B------:R-:W-:Y:S02]  /*2510*/  LEA R14, R13.reuse, UR20, 0x2 ;  /* 0x000000140d0e7c11 */ /* 0x040fe4000f8e10ff */
[----:B------:R-:W-:Y:S01]  /*2520*/  IADD3 R13, PT, PT, R13, 0x4, RZ ;  /* 0x000000040d0d7810 */ /* 0x000fe20007ffe0ff */
[----:B0-----:R-:W-:-:S06]  /*2530*/  ULEA UR10, UR11, UR10, 0x18 ;  /* 0x0000000a0b0a7291 */ /* 0x001fcc000f8ec0ff */
[----:B------:R-:W-:-:S05]  /*2540*/  LEA R12, R8, UR10, 0x1 ;  /* 0x0000000a080c7c11 */ /* 0x000fca000f8e08ff */
[----:B------:R-:W0:Y:S04]  /*2550*/  LDS.U16 R8, [R12] ;  /* 0x000000000c087984 */ /* 0x000e280000000400 */
[----:B-1----:R-:W1:Y:S04]  /*2560*/  LDS.U16 R9, [R12+0x40] ;  /* 0x000040000c097984 */ /* 0x002e680000000400 */
[----:B------:R-:W2:Y:S04]  /*2570*/  LDS.U16 R10, [R12+0x80] ;  /* 0x000080000c0a7984 */ /* 0x000ea80000000400 */
[----:B------:R-:W3:Y:S01]  /*2580*/  LDS.U16 R11, [R12+0xc0] ;  /* 0x0000c0000c0b7984 */ /* 0x000ee20000000400 */
[----:B0-----:R-:W-:-:S02]  /*2590*/  HADD2.F32 R8, -RZ, R8.H0_H0 ;  /* 0x20000008ff087230 */ /* 0x001fc40000004100 */
[----:B-1----:R-:W-:Y:S02]  /*25a0*/  HADD2.F32 R9, -RZ, R9.H0_H0 ;  /* 0x20000009ff097230 */ /* 0x002fe40000004100 */
[----:B--2---:R-:W-:-:S03]  /*25b0*/  HADD2.F32 R10, -RZ, R10.H0_H0 ;  /* 0x2000000aff0a7230 */ /* 0x004fc60000004100 */
[----:B------:R0:W-:Y:S01]  /*25c0*/  STL.64 [R14], R8 ;  /* 0x000000080e007387 */ /* 0x0001e20000100a00 */
[----:B---3--:R-:W-:-:S05]  /*25d0*/  HADD2.F32 R11, -RZ, R11.H0_H0 ;  /* 0x2000000bff0b7230 */ /* 0x008fca0000004100 */
[----:B------:R0:W-:Y:S02]  /*25e0*/  STL.64 [R14+0x8], R10 ;  /* 0x0000080a0e007387 */ /* 0x0001e40000100a00 */
.L_x_46:
[----:B------:R-:W-:Y:S05]  /*25f0*/  BSYNC.RECONVERGENT B1 ;  /* 0x0000000000017941 */ /* 0x000fea0003800200 */
.L_x_45:
[----:B------:R-:W-:Y:S05]  /*2600*/  @!P1 BRA `(.L_x_44) ;  /* 0x00000000006c9947 */ /* 0x000fea0003800000 */
[----:B------:R-:W-:Y:S01]  /*2610*/  ISETP.NE.AND P0, PT, R31, RZ, PT ;  /* 0x000000ff1f00720c */ /* 0x000fe20003f05270 */
[----:B------:R-:W-:Y:S01]  /*2620*/  BSSY.RECONVERGENT B1, `(.L_x_47) ;  /* 0x000000f000017945 */ /* 0x000fe20003800200 */
[----:B------:R-:W-:-:S11]  /*2630*/  ISETP.NE.AND P1, PT, R28, RZ, PT ;  /* 0x000000ff1c00720c */ /* 0x000fd60003f25270 */
[----:B------:R-:W-:Y:S05]  /*2640*/  @!P0 BRA `(.L_x_48) ;  /* 0x0000000000308947 */ /* 0x000fea0003800000 */
[----:B------:R-:W2:Y:S01]  /*2650*/  S2UR UR11, SR_CgaCtaId ;  /* 0x00000000000b79c3 */ /* 0x000ea20000008800 */
[----:B------:R-:W-:Y:S01]  /*2660*/  UMOV UR10, 0x400 ;  /* 0x00000400000a7882 */ /* 0x000fe20000000000 */
[C---:B0-----:R-:W-:Y:S02]  /*2670*/  LEA R8, R13.reuse, R26, 0x5 ;  /* 0x0000001a0d087211 */ /* 0x041fe400078e28ff */
[C---:B------:R-:W-:Y:S01]  /*2680*/  LEA R11, R13.reuse, UR20, 0x2 ;  /* 0x000000140d0b7c11 */ /* 0x040fe2000f8e10ff */
[----:B------:R-:W-:Y:S01]  /*2690*/  VIADD R13, R13, 0x2 ;  /* 0x000000020d0d7836 */ /* 0x000fe20000000000 */
[----:B--2---:R-:W-:-:S06]  /*26a0*/  ULEA UR10, UR11, UR10, 0x18 ;  /* 0x0000000a0b0a7291 */ /* 0x004fcc000f8ec0ff */
[----:B-1----:R-:W-:-:S05]  /*26b0*/  LEA R10, R8, UR10, 0x1 ;  /* 0x0000000a080a7c11 */ /* 0x002fca000f8e08ff */
[----:B------:R-:W0:Y:S04]  /*26c0*/  LDS.U16 R8, [R10] ;  /* 0x000000000a087984 */ /* 0x000e280000000400 */
[----:B------:R-:W1:Y:S01]  /*26d0*/  LDS.U16 R9, [R10+0x40] ;  /* 0x000040000a097984 */ /* 0x000e620000000400 */
[----:B0-----:R-:W-:Y:S02]  /*26e0*/  HADD2.F32 R8, -RZ, R8.H0_H0 ;  /* 0x20000008ff087230 */ /* 0x001fe40000004100 */
[----:B-1----:R-:W-:-:S05]  /*26f0*/  HADD2.F32 R9, -RZ, R9.H0_H0 ;  /* 0x20000009ff097230 */ /* 0x002fca0000004100 */
[----:B------:R2:W-:Y:S02]  /*2700*/  STL.64 [R11], R8 ;  /* 0x000000080b007387 */ /* 0x0005e40000100a00 */
.L_x_48:
[----:B------:R-:W-:Y:S05]  /*2710*/  BSYNC.RECONVERGENT B1 ;  /* 0x0000000000017941 */ /* 0x000fea0003800200 */
.L_x_47:
[----:B------:R-:W-:Y:S05]  /*2720*/  @!P1 BRA `(.L_x_44) ;  /* 0x0000000000249947 */ /* 0x000fea0003800000 */
[----:B------:R-:W3:Y:S01]  /*2730*/  S2UR UR11, SR_CgaCtaId ;  /* 0x00000000000b79c3 */ /* 0x000ee20000008800 */
[----:B------:R-:W-:Y:S01]  /*2740*/  UMOV UR10, 0x400 ;  /* 0x00000400000a7882 */ /* 0x000fe20000000000 */
[C---:B0-2---:R-:W-:Y:S02]  /*2750*/  LEA R8, R13.reuse, R26, 0x5 ;  /* 0x0000001a0d087211 */ /* 0x045fe400078e28ff */
[----:B-1----:R-:W-:Y:S01]  /*2760*/  LEA R10, R13, UR20, 0x2 ;  /* 0x000000140d0a7c11 */ /* 0x002fe2000f8e10ff */
[----:B---3--:R-:W-:-:S06]  /*2770*/  ULEA UR10, UR11, UR10, 0x18 ;  /* 0x0000000a0b0a7291 */ /* 0x008fcc000f8ec0ff */
[----:B------:R-:W-:-:S06]  /*2780*/  LEA R8, R8, UR10, 0x1 ;  /* 0x0000000a08087c11 */ /* 0x000fcc000f8e08ff */
[----:B------:R-:W0:Y:S02]  /*2790*/  LDS.U16 R8, [R8] ;  /* 0x0000000008087984 */ /* 0x000e240000000400 */
[----:B0-----:R-:W-:-:S05]  /*27a0*/  HADD2.F32 R9, -RZ, R8.H0_H0 ;  /* 0x20000008ff097230 */ /* 0x001fca0000004100 */
[----:B------:R3:W-:Y:S02]  /*27b0*/  STL [R10], R9 ;  /* 0x000000090a007387 */ /* 0x0007e40000100800 */
.L_x_44:
[----:B------:R-:W-:Y:S05]  /*27c0*/  BSYNC.RECONVERGENT B0 ;  /* 0x0000000000007941 */ /* 0x000fea0003800200 */
.L_x_43:
[----:B------:R4:W5:Y:S04]  /*27d0*/  LDL R41, [R1] ;  /* 0x0000000001297983 */ /* 0x0009680000100800 */
[----:B------:R4:W5:Y:S01]  /*27e0*/  LDL R40, [R1+0x10] ;  /* 0x0000100001287983 */ /* 0x0009620000100800 */
[----:B------:R-:W-:-:S07]  /*27f0*/  HFMA2 R39, -RZ, RZ, 0, 0 ;  /* 0x00000000ff277431 */ /* 0x000fce00000001ff */
.L_x_70:
[----:B------:R-:W-:Y:S01]  /*2800*/  ISETP.GE.U32.AND P2, PT, R2, 0xf, PT ;  /* 0x0000000f0200780c */ /* 0x000fe20003f46070 */
[----:B------:R-:W-:Y:S01]  /*2810*/  BSSY.RECONVERGENT B0, `(.L_x_49) ;  /* 0x0000044000007945 */ /* 0x000fe20003800200 */
[----:B------:R-:W-:Y:S01]  /*2820*/  IMAD R38, R0, R39, R36 ;  /* 0x0000002700267224 */ /* 0x000fe200078e0224 */
[----:B------:R-:W-:Y:S01]  /*2830*/  MOV R16, RZ ;  /* 0x000000ff00107202 */ /* 0x000fe20000000f00 */
[----:B01----:R-:W-:-:S09]  /*2840*/  IMAD.MOV.U32 R19, RZ, RZ, RZ ;  /* 0x000000ffff137224 */ /* 0x003fd200078e00ff */
[----:B---3--:R-:W-:Y:S05]  /*2850*/  @!P2 BRA `(.L_x_50) ;  /* 0x0000000000fca947 */ /* 0x008fea0003800000 */
[----:B------:R-:W-:Y:S01]  /*2860*/  BSSY.RECONVERGENT B1, `(.L_x_51) ;  /* 0x000003d000017945 */ /* 0x000fe20003800200 */
[----:B------:R-:W-:Y:S01]  /*2870*/  MOV R19, RZ ;  /* 0x000000ff00137202 */ /* 0x000fe20000000f00 */
[----:B------:R-:W-:-:S07]  /*2880*/  IMAD.MOV.U32 R43, RZ, RZ, RZ ;  /* 0x000000ffff2b7224 */ /* 0x000fce00078e00ff */
.L_x_52:
[----:B------:R-:W-:-:S05]  /*2890*/  LEA R16, R43, UR20, 0x2 ;  /* 0x000000142b107c11 */ /* 0x000fca000f8e10ff */
[----:B0-----:R-:W4:Y:S04]  /*28a0*/  LDL.128 R12, [R16] ;  /* 0x00000000100c7983 */ /* 0x001f280000100c00 */
[----:B--23--:R-:W2:Y:S01]  /*28b0*/  LDL.128 R8, [R16+0x10] ;  /* 0x0000100010087983 */ /* 0x00cea20000100c00 */
[----:B------:R-:W-:-:S04]  /*28c0*/  LEA R17, R43, R38, 0x5 ;  /* 0x000000262b117211 */ /* 0x000fc800078e28ff */
[----:B------:R-:W-:-:S05]  /*28d0*/  LEA R42, R17, R34, 0x1 ;  /* 0x00000022112a7211 */ /* 0x000fca00078e08ff */
[----:B------:R-:W0:Y:S04]  /*28e0*/  LDS.U16 R17, [R42] ;  /* 0x000000002a117984 */ /* 0x000e280000000400 */
[----:B------:R-:W-:Y:S01]  /*28f0*/  LDS.U16 R44, [R42+0x140] ;  /* 0x000140002a2c7984 */ /* 0x000fe20000000400 */
[----:B0-----:R-:W-:-:S03]  /*2900*/  HADD2.F32 R18, -RZ, R17.H0_H0 ;  /* 0x20000011ff127230 */ /* 0x001fc60000004100 */
[----:B------:R-:W0:Y:S02]  /*2910*/  LDS.U16 R17, [R42+0x40] ;  /* 0x000040002a117984 */ /* 0x000e240000000400 */
[----:B0-----:R-:W-:Y:S02]  /*2920*/  HADD2.F32 R17, -RZ, R17.H0_H0 ;  /* 0x20000011ff117230 */ /* 0x001fe40000004100 */
[----:B----4-:R-:W-:Y:S02]  /*2930*/  FFMA R12, R18, R12, R19 ;  /* 0x0000000c120c7223 */ /* 0x010fe40000000013 */
[----:B------:R-:W-:Y:S02]  /*2940*/  LDS.U16 R18, [R42+0x100] ;  /* 0x000100002a127984 */ /* 0x000fe40000000400 */
[----:B------:R-:W-:Y:S02]  /*2950*/  FFMA R13, R13, R17, R12 ;  /* 0x000000110d0d7223 */ /* 0x000fe4000000000c */
[----:B------:R-:W0:Y:S04]  /*2960*/  LDS.U16 R12, [R42+0x80] ;  /* 0x000080002a0c7984 */ /* 0x000e280000000400 */
[----:B------:R-:W1:Y:S01]  /*2970*/  LDS.U16 R17, [R42+0xc0] ;  /* 0x0000c0002a117984 */ /* 0x000e620000000400 */
[----:B0-----:R-:W-:-:S02]  /*2980*/  HADD2.F32 R12, -RZ, R12.H0_H0 ;  /* 0x2000000cff0c7230 */ /* 0x001fc40000004100 */
[----:B-1----:R-:W-:-:S03]  /*2990*/  HADD2.F32 R17, -RZ, R17.H0_H0 ;  /* 0x20000011ff117230 */ /* 0x002fc60000004100 */
[----:B------:R-:W-:-:S04]  /*29a0*/  FFMA R12, R14, R12, R13 ;  /* 0x0000000c0e0c7223 */ /* 0x000fc8000000000d */
[----:B------:R-:W-:Y:S02]  /*29b0*/  FFMA R17, R15, R17, R12 ;  /* 0x000000110f117223 */ /* 0x000fe4000000000c */
[----:B------:R-:W3:Y:S01]  /*29c0*/  LDL.128 R12, [R16+0x20] ;  /* 0x00002000100c7983 */ /* 0x000ee20000100c00 */
[----:B------:R-:W-:-:S05]  /*29d0*/  HADD2.F32 R18, -RZ, R18.H0_H0 ;  /* 0x20000012ff127230 */ /* 0x000fca0000004100 */
[----:B--2---:R-:W-:Y:S02]  /*29e0*/  FFMA R8, R18, R8, R17 ;  /* 0x0000000812087223 */ /* 0x004fe40000000011 */
[----:B------:R-:W2:Y:S01]  /*29f0*/  LDL.128 R16, [R16+0x30] ;  /* 0x0000300010107983 */ /* 0x000ea20000100c00 */
[----:B------:R-:W-:Y:S02]  /*2a00*/  HADD2.F32 R44, -RZ, R44.H0_H0 ;  /* 0x2000002cff2c7230 */ /* 0x000fe40000004100 */
[----:B------:R-:W-:-:S03]  /*2a10*/  VIADD R43, R43, 0x10 ;  /* 0x000000102b2b7836 */ /* 0x000fc60000000000 */
[----:B------:R-:W-:Y:S02]  /*2a20*/  FFMA R9, R9, R44, R8 ;  /* 0x0000002c09097223 */ /* 0x000fe40000000008 */
[----:B------:R-:W0:Y:S01]  /*2a30*/  LDS.U16 R8, [R42+0x180] ;  /* 0x000180002a087984 */ /* 0x000e220000000400 */
[----:B------:R-:W-:Y:S01]  /*2a40*/  ISETP.NE.AND P0, PT, R43, R6, PT ;  /* 0x000000062b00720c */ /* 0x000fe20003f05270 */
[----:B0-----:R-:W-:-:S05]  /*2a50*/  HADD2.F32 R8, -RZ, R8.H0_H0 ;  /* 0x20000008ff087230 */ /* 0x001fca0000004100 */
[----:B------:R-:W-:Y:S02]  /*2a60*/  FFMA R8, R10, R8, R9 ;  /* 0x000000080a087223 */ /* 0x000fe40000000009 */
[----:B------:R-:W0:Y:S04]  /*2a70*/  LDS.U16 R9, [R42+0x1c0] ;  /* 0x0001c0002a097984 */ /* 0x000e280000000400 */
[----:B------:R-:W1:Y:S01]  /*2a80*/  LDS.U16 R10, [R42+0x280] ;  /* 0x000280002a0a7984 */ /* 0x000e620000000400 */
[----:B0-----:R-:W-:Y:S02]  /*2a90*/  HADD2.F32 R9, -RZ, R9.H0_H0 ;  /* 0x20000009ff097230 */ /* 0x001fe40000004100 */
[----:B-1----:R-:W-:-:S03]  /*2aa0*/  HADD2.F32 R10, -RZ, R10.H0_H0 ;  /* 0x2000000aff0a7230 */ /* 0x002fc60000004100 */
[----:B------:R-:W-:Y:S02]  /*2ab0*/  FFMA R9, R11, R9, R8 ;  /* 0x000000090b097223 */ /* 0x000fe40000000008 */
[----:B------:R-:W0:Y:S04]  /*2ac0*/  LDS.U16 R8, [R42+0x200] ;  /* 0x000200002a087984 */ /* 0x000e280000000400 */
[----:B------:R-:W1:Y:S01]  /*2ad0*/  LDS.U16 R11, [R42+0x3c0] ;  /* 0x0003c0002a0b7984 */ /* 0x000e620000000400 */
[----:B0-----:R-:W-:Y:S02]  /*2ae0*/  HADD2.F32 R8, -RZ, R8.H0_H0 ;  /* 0x20000008ff087230 */ /* 0x001fe40000004100 */
[----:B-1----:R-:W-:-:S03]  /*2af0*/  HADD2.F32 R11, -RZ, R11.H0_H0 ;  /* 0x2000000bff0b7230 */ /* 0x002fc60000004100 */
[----:B---3--:R-:W-:Y:S02]  /*2b00*/  FFMA R8, R8, R12, R9 ;  /* 0x0000000c08087223 */ /* 0x008fe40000000009 */
[----:B------:R-:W0:Y:S04]  /*2b10*/  LDS.U16 R9, [R42+0x240] ;  /* 0x000240002a097984 */ /* 0x000e280000000400 */
[----:B------:R-:W1:Y:S01]  /*2b20*/  LDS.U16 R12, [R42+0x300] ;  /* 0x000300002a0c7984 */ /* 0x000e620000000400 */
[----:B0-----:R-:W-:Y:S02]  /*2b30*/  HADD2.F32 R9, -RZ, R9.H0_H0 ;  /* 0x20000009ff097230 */ /* 0x001fe40000004100 */
[----:B-1----:R-:W-:-:S03]  /*2b40*/  HADD2.F32 R12, -RZ, R12.H0_H0 ;  /* 0x2000000cff0c7230 */ /* 0x002fc60000004100 */
[----:B------:R-:W-:Y:S02]  /*2b50*/  FFMA R9, R13, R9, R8 ;  /* 0x000000090d097223 */ /* 0x000fe40000000008 */
[----:B------:R-:W0:Y:S02]  /*2b60*/  LDS.U16 R8, [R42+0x2c0] ;  /* 0x0002c0002a087984 */ /* 0x000e240000000400 */
[----:B------:R-:W-:Y:S02]  /*2b70*/  FFMA R14, R14, R10, R9 ;  /* 0x0000000a0e0e7223 */ /* 0x000fe40000000009 */
[----:B------:R-:W1:Y:S04]  /*2b80*/  LDS.U16 R10, [R42+0x340] ;  /* 0x000340002a0a7984 */ /* 0x000e680000000400 */
[----:B------:R-:W3:Y:S01]  /*2b90*/  LDS.U16 R9, [R42+0x380] ;  /* 0x000380002a097984 */ /* 0x000ee20000000400 */
[----:B0-----:R-:W-:-:S02]  /*2ba0*/  HADD2.F32 R8, -RZ, R8.H0_H0 ;  /* 0x20000008ff087230 */ /* 0x001fc40000004100 */
[----:B-1----:R-:W-:-:S03]  /*2bb0*/  HADD2.F32 R10, -RZ, R10.H0_H0 ;  /* 0x2000000aff0a7230 */ /* 0x002fc60000004100 */
[----:B------:R-:W-:Y:S01]  /*2bc0*/  FFMA R15, R15, R8, R14 ;  /* 0x000000080f0f7223 */ /* 0x000fe2000000000e */
[----:B---3--:R-:W-:-:S03]  /*2bd0*/  HADD2.F32 R9, -RZ, R9.H0_H0 ;  /* 0x20000009ff097230 */ /* 0x008fc60000004100 */
[----:B--2---:R-:W-:-:S04]  /*2be0*/  FFMA R12, R12, R16, R15 ;  /* 0x000000100c0c7223 */ /* 0x004fc8000000000f */
[----:B------:R-:W-:-:S04]  /*2bf0*/  FFMA R17, R17, R10, R12 ;  /* 0x0000000a11117223 */ /* 0x000fc8000000000c */
[----:B------:R-:W-:-:S04]  /*2c00*/  FFMA R18, R18, R9, R17 ;  /* 0x0000000912127223 */ /* 0x000fc80000000011 */
[----:B------:R-:W-:Y:S01]  /*2c10*/  FFMA R19, R19, R11, R18 ;  /* 0x0000000b13137223 */ /* 0x000fe20000000012 */
[----:B------:R-:W-:Y:S06]  /*2c20*/  @P0 BRA `(.L_x_52) ;  /* 0xfffffffc00180947 */ /* 0x000fec000383ffff */
[----:B------:R-:W-:Y:S05]  /*2c30*/  BSYNC.RECONVERGENT B1 ;  /* 0x0000000000017941 */ /* 0x000fea0003800200 */
.L_x_51:
[----:B------:R-:W-:-:S07]  /*2c40*/  MOV R16, R6 ;  /* 0x0000000600107202 */ /* 0x000fce0000000f00 */
.L_x_50:
[----:B------:R-:W-:Y:S05]  /*2c50*/  BSYNC.RECONVERGENT B0 ;  /* 0x0000000000007941 */ /* 0x000fea0003800200 */
.L_x_49:
[----:B------:R-:W-:Y:S01]  /*2c60*/  ISETP.NE.AND P1, PT, R5, RZ, PT ;  /* 0x000000ff0500720c */ /* 0x000fe20003f25270 */
[----:B------:R-:W-:-:S12]  /*2c70*/  BSSY.RECONVERGENT B0, `(.L_x_53) ;  /* 0x000004e000007945 */ /* 0x000fd80003800200 */
[----:B------:R-:W-:Y:S05]  /*2c80*/  @!P1 BRA `(.L_x_54) ;  /* 0x0000000400309947 */ /* 0x000fea0003800000 */
[----:B------:R-:W-:Y:S01]  /*2c90*/  ISETP.GE.U32.AND P0, PT, R30, 0x7, PT ;  /* 0x000000071e00780c */ /* 0x000fe20003f06070 */
[----:B------:R-:W-:Y:S01]  /*2ca0*/  BSSY.RECONVERGENT B1, `(.L_x_55) ;  /* 0x0000021000017945 */ /* 0x000fe20003800200 */
[----:B------:R-:W-:-:S11]  /*2cb0*/  ISETP.NE.AND P3, PT, R3, RZ, PT ;  /* 0x000000ff0300720c */ /* 0x000fd60003f65270 */
[----:B------:R-:W-:Y:S05]  /*2cc0*/  @!P0 BRA `(.L_x_56) ;  /* 0x0000000000788947 */ /* 0x000fea0003800000 */
[----:B------:R-:W-:-:S05]  /*2cd0*/  LEA R42, R16, UR20, 0x2 ;  /* 0x00000014102a7c11 */ /* 0x000fca000f8e10ff */
[----:B0-23--:R-:W2:Y:S04]  /*2ce0*/  LDL.128 R8, [R42] ;  /* 0x000000002a087983 */ /* 0x00dea80000100c00 */
[----:B------:R0:W3:Y:S01]  /*2cf0*/  LDL.128 R12, [R42+0x10] ;  /* 0x000010002a0c7983 */ /* 0x0000e20000100c00 */
[C---:B------:R-:W-:Y:S02]  /*2d00*/  LEA R17, R16.reuse, R38, 0x5 ;  /* 0x0000002610117211 */ /* 0x040fe400078e28ff */
[----:B------:R-:W-:-:S03]  /*2d10*/  IADD3 R16, PT, PT, R16, 0x8, RZ ;  /* 0x0000000810107810 */ /* 0x000fc60007ffe0ff */
[----:B------:R-:W-:-:S05]  /*2d20*/  IMAD R17, R17, 0x2, R34 ;  /* 0x0000000211117824 */ /* 0x000fca00078e0222 */
[----:B------:R-:W1:Y:S04]  /*2d30*/  LDS.U16 R18, [R17] ;  /* 0x0000000011127984 */ /* 0x000e680000000400 */
[----:B------:R-:W-:Y:S01]  /*2d40*/  LDS.U16 R43, [R17+0x80] ;  /* 0x00008000112b7984 */ /* 0x000fe20000000400 */
[----:B-1----:R-:W-:-:S05]  /*2d50*/  HADD2.F32 R18, -RZ, R18.H0_H0 ;  /* 0x20000012ff127230 */ /* 0x002fca0000004100 */
[----:B--2---:R-:W-:Y:S02]  /*2d60*/  FFMA R8, R18, R8, R19 ;  /* 0x0000000812087223 */ /* 0x004fe40000000013 */
[----:B------:R-:W1:Y:S02]  /*2d70*/  LDS.U16 R18, [R17+0x40] ;  /* 0x0000400011127984 */ /* 0x000e640000000400 */
[----:B-1----:R-:W-:Y:S02]  /*2d80*/  HADD2.F32 R19, -RZ, R18.H0_H0 ;  /* 0x20000012ff137230 */ /* 0x002fe40000004100 */
[----:B------:R-:W-:Y:S02]  /*2d90*/  HADD2.F32 R18, -RZ, R43.H0_H0 ;  /* 0x2000002bff127230 */ /* 0x000fe40000004100 */
[----:B------:R-:W-:Y:S01]  /*2da0*/  LDS.U16 R43, [R17+0x100] ;  /* 0x00010000112b7984 */ /* 0x000fe20000000400 */
[----:B------:R-:W-:-:S03]  /*2db0*/  FFMA R9, R19, R9, R8 ;  /* 0x0000000913097223 */ /* 0x000fc60000000008 */
[----:B------:R-:W1:Y:S01]  /*2dc0*/  LDS.U16 R8, [R17+0xc0] ;  /* 0x0000c00011087984 */ /* 0x000e620000000400 */
[----:B0-----:R-:W-:-:S03]  /*2dd0*/  FFMA R42, R18, R10, R9 ;  /* 0x0000000a122a7223 */ /* 0x001fc60000000009 */
[----:B------:R-:W0:Y:S04]  /*2de0*/  LDS.U16 R10, [R17+0x140] ;  /* 0x00014000110a7984 */ /* 0x000e280000000400 */
[----:B------:R-:W2:Y:S04]  /*2df0*/  LDS.U16 R9, [R17+0x180] ;  /* 0x0001800011097984 */ /* 0x000ea80000000400 */
[----:B------:R-:W4:Y:S01]  /*2e00*/  LDS.U16 R18, [R17+0x1c0] ;  /* 0x0001c00011127984 */ /* 0x000f220000000400 */
[----:B-1----:R-:W-:Y:S02]  /*2e10*/  HADD2.F32 R19, -RZ, R8.H0_H0 ;  /* 0x20000008ff137230 */ /* 0x002fe40000004100 */
[----:B------:R-:W-:-:S03]  /*2e20*/  HADD2.F32 R8, -RZ, R43.H0_H0 ;  /* 0x2000002bff087230 */ /* 0x000fc60000004100 */
[----:B------:R-:W-:Y:S01]  /*2e30*/  FFMA R11, R19, R11, R42 ;  /* 0x0000000b130b7223 */ /* 0x000fe2000000002a */
[----:B0-----:R-:W-:Y:S02]  /*2e40*/  HADD2.F32 R19, -RZ, R10.H0_H0 ;  /* 0x2000000aff137230 */ /* 0x001fe40000004100 */
[----:B--2---:R-:W-:Y:S02]  /*2e50*/  HADD2.F32 R10, -RZ, R9.H0_H0 ;  /* 0x20000009ff0a7230 */ /* 0x004fe40000004100 */
[----:B---3--:R-:W-:-:S04]  /*2e60*/  FFMA R8, R8, R12, R11 ;  /* 0x0000000c08087223 */ /* 0x008fc8000000000b */
[----:B------:R-:W-:Y:S01]  /*2e70*/  FFMA R13, R19, R13, R8 ;  /* 0x0000000d130d7223 */ /* 0x000fe20000000008 */
[----:B----4-:R-:W-:-:S03]  /*2e80*/  HADD2.F32 R19, -RZ, R18.H0_H0 ;  /* 0x20000012ff137230 */ /* 0x010fc60000004100 */
[----:B------:R-:W-:-:S04]  /*2e90*/  FFMA R10, R10, R14, R13 ;  /* 0x0000000e0a0a7223 */ /* 0x000fc8000000000d */
[----:B------:R-:W-:-:S07]  /*2ea0*/  FFMA R19, R19, R15, R10 ;  /* 0x0000000f13137223 */ /* 0x000fce000000000a */
.L_x_56:
[----:B------:R-:W-:Y:S05]  /*2eb0*/  BSYNC.RECONVERGENT B1 ;  /* 0x0000000000017941 */ /* 0x000fea0003800200 */
.L_x_55:
[----:B------:R-:W-:Y:S05]  /*2ec0*/  @!P3 BRA `(.L_x_54) ;  /* 0x0000000000a0b947 */ /* 0x000fea0003800000 */
[----:B------:R-:W-:Y:S01]  /*2ed0*/  ISETP.GE.U32.AND P0, PT, R32, 0x3, PT ;  /* 0x000000032000780c */ /* 0x000fe20003f06070 */
[----:B------:R-:W-:Y:S01]  /*2ee0*/  BSSY.RECONVERGENT B1, `(.L_x_57) ;  /* 0x0000014000017945 */ /* 0x000fe20003800200 */
[----:B------:R-:W-:-:S11]  /*2ef0*/  ISETP.NE.AND P3, PT, R4, RZ, PT ;  /* 0x000000ff0400720c */ /* 0x000fd60003f65270 */
[----:B------:R-:W-:Y:S05]  /*2f00*/  @!P0 BRA `(.L_x_58) ;  /* 0x0000000000448947 */ /* 0x000fea0003800000 */
[----:B0-2---:R-:W-:-:S06]  /*2f10*/  LEA R8, R16, UR20, 0x2 ;  /* 0x0000001410087c11 */ /* 0x005fcc000f8e10ff */
[----:B---3--:R-:W2:Y:S01]  /*2f20*/  LDL.128 R8, [R8] ;  /* 0x0000000008087983 */ /* 0x008ea20000100c00 */
[C---:B------:R-:W-:Y:S02]  /*2f30*/  LEA R13, R16.reuse, R38, 0x5 ;  /* 0x00000026100d7211 */ /* 0x040fe400078e28ff */
[----:B------:R-:W-:-:S03]  /*2f40*/  IADD3 R16, PT, PT, R16, 0x4, RZ ;  /* 0x0000000410107810 */ /* 0x000fc60007ffe0ff */
[----:B------:R-:W-:-:S05]  /*2f50*/  IMAD R13, R13, 0x2, R34 ;  /* 0x000000020d0d7824 */ /* 0x000fca00078e0222 */
[----:B------:R-:W0:Y:S04]  /*2f60*/  LDS.U16 R12, [R13] ;  /* 0x000000000d0c7984 */ /* 0x000e280000000400 */
[----:B------:R-:W1:Y:S04]  /*2f70*/  LDS.U16 R14, [R13+0x40] ;  /* 0x000040000d0e7984 */ /* 0x000e680000000400 */
[----:B------:R-:W3:Y:S04]  /*2f80*/  LDS.U16 R17, [R13+0x80] ;  /* 0x000080000d117984 */ /* 0x000ee80000000400 */
[----:B------:R-:W4:Y:S01]  /*2f90*/  LDS.U16 R18, [R13+0xc0] ;  /* 0x0000c0000d127984 */ /* 0x000f220000000400 */
[----:B0-----:R-:W-:-:S02]  /*2fa0*/  HADD2.F32 R12, -RZ, R12.H0_H0 ;  /* 0x2000000cff0c7230 */ /* 0x001fc40000004100 */
[----:B-1----:R-:W-:Y:S02]  /*2fb0*/  HADD2.F32 R15, -RZ, R14.H0_H0 ;  /* 0x2000000eff0f7230 */ /* 0x002fe40000004100 */
[----:B---3--:R-:W-:Y:S02]  /*2fc0*/  HADD2.F32 R14, -RZ, R17.H0_H0 ;  /* 0x20000011ff0e7230 */ /* 0x008fe40000004100 */
[----:B--2---:R-:W-:Y:S01]  /*2fd0*/  FFMA R12, R12, R8, R19 ;  /* 0x000000080c0c7223 */ /* 0x004fe20000000013 */
[----:B----4-:R-:W-:-:S03]  /*2fe0*/  HADD2.F32 R19, -RZ, R18.H0_H0 ;  /* 0x20000012ff137230 */ /* 0x010fc60000004100 */
[----:B------:R-:W-:-:S04]  /*2ff0*/  FFMA R9, R15, R9, R12 ;  /* 0x000000090f097223 */ /* 0x000fc8000000000c */
[----:B------:R-:W-:-:S04]  /*3000*/  FFMA R10, R14, R10, R9 ;  /* 0x0000000a0e0a7223 */ /* 0x000fc80000000009 */
[----:B------:R-:W-:-:S07]  /*3010*/  FFMA R19, R19, R11, R10 ;  /* 0x0000000b13137223 */ /* 0x000fce000000000a */
.L_x_58:
[----:B------:R-:W-:Y:S05]  /*3020*/  BSYNC.RECONVERGENT B1 ;  /* 0x0000000000017941 */ /* 0x000fea0003800200 */
.L_x_57:
[----:B------:R-:W-:Y:S05]  /*3030*/  @!P3 BRA `(.L_x_54) ;  /* 0x000000000044b947 */ /* 0x000fea0003800000 */
[----:B------:R-:W-:-:S05]  /*3040*/  LEA R12, R16, UR20, 0x2 ;  /* 0x00000014100c7c11 */ /* 0x000fca000f8e10ff */
[----:B0-23--:R-:W2:Y:S01]  /*3050*/  LDL.64 R8, [R12] ;  /* 0x000000000c087983 */ /* 0x00dea20000100a00 */
[----:B------:R-:W-:Y:S02]  /*3060*/  LEA R11, R16, R38, 0x5 ;  /* 0x00000026100b7211 */ /* 0x000fe400078e28ff */
[----:B------:R-:W-:-:S03]  /*3070*/  ISETP.NE.AND P0, PT, R4, 0x1, PT ;  /* 0x000000010400780c */ /* 0x000fc60003f05270 */
[----:B------:R-:W-:-:S05]  /*3080*/  IMAD R11, R11, 0x2, R34 ;  /* 0x000000020b0b7824 */ /* 0x000fca00078e0222 */
[----:B------:R-:W0:Y:S02]  /*3090*/  LDS.U16 R10, [R11] ;  /* 0x000000000b0a7984 */ /* 0x000e240000000400 */
[----:B0-----:R-:W-:-:S05]  /*30a0*/  HADD2.F32 R10, -RZ, R10.H0_H0 ;  /* 0x2000000aff0a7230 */ /* 0x001fca0000004100 */
[----:B--2---:R-:W-:Y:S01]  /*30b0*/  FFMA R19, R10, R8, R19 ;  /* 0x000000080a137223 */ /* 0x004fe20000000013 */
[----:B------:R-:W-:Y:S06]  /*30c0*/  @!P0 BRA `(.L_x_54) ;  /* 0x0000000000208947 */ /* 0x000fec0003800000 */
[----:B------:R-:W2:Y:S01]  /*30d0*/  LDL R12, [R12+0x8] ;  /* 0x000008000c0c7983 */ /* 0x000ea20000100800 */
[----:B------:R-:W-:-:S03]  /*30e0*/  ISETP.NE.AND P0, PT, R4, 0x2, PT ;  /* 0x000000020400780c */ /* 0x000fc60003f05270 */
[----:B------:R-:W0:Y:S10]  /*30f0*/  LDS.U16 R8, [R11+0x40] ;  /* 0x000040000b087984 */ /* 0x000e340000000400 */
[----:B------:R-:W1:Y:S01]  /*3100*/  @P0 LDS.U16 R10, [R11+0x80] ;  /* 0x000080000b0a0984 */ /* 0x000e620000000400 */
[----:B0-----:R-:W-:-:S05]  /*3110*/  HADD2.F32 R8, -RZ, R8.H0_H0 ;  /* 0x20000008ff087230 */ /* 0x001fca0000004100 */
[----:B------:R-:W-:Y:S01]  /*3120*/  FFMA R19, R8, R9, R19 ;  /* 0x0000000908137223 */ /* 0x000fe20000000013 */
[----:B-1----:R-:W-:-:S05]  /*3130*/  @P0 HADD2.F32 R10, -RZ, R10.H0_H0 ;  /* 0x2000000aff0a0230 */ /* 0x002fca0000004100 */
[----:B--2---:R-:W-:-:S07]  /*3140*/  @P0 FFMA R19, R10, R12, R19 ;  /* 0x0000000c0a130223 */ /* 0x004fce0000000013 */
.L_x_54:
[----:B------:R-:W-:Y:S05]  /*3150*/  BSYNC.RECONVERGENT B0 ;  /* 0x0000000000007941 */ /* 0x000fea0003800200 */
.L_x_53:
[----:B0-23--:R-:W0:Y:S01]  /*3160*/  LDC.64 R8, c[0x0][0x3b0] ;  /* 0x0000ec00ff087b82 */ /* 0x00de220000000a00 */
[----:B------:R-:W-:Y:S01]  /*3170*/  UMOV UR10, 0xffffffff ;  /* 0xffffffff000a7882 */ /* 0x000fe20000000000 */
[----:B0-----:R-:W-:Y:S02]  /*3180*/  ISETP.NE.AND P3, PT, R8, RZ, PT ;  /* 0x000000ff0800720c */ /* 0x001fe40003f65270 */
[----:B------:R-:W-:Y:S11]  /*3190*/  BRA.DIV UR10, `(.L_x_59) ;  /* 0x000000f20af07947 */ /* 0x000ff6000b800000 */
[----:B------:R-:W0:Y:S02]  /*31a0*/  SHFL.BFLY PT, R12, R19, 0x10, 0x1f ;  /* 0x0e001f00130c7f89 */ /* 0x000e2400000e0000 */
[----:B0-----:R-:W-:-:S05]  /*31b0*/  FADD R19, R12, R19 ;  /* 0x000000130c137221 */ /* 0x001fca0000000000 */
[----:B------:R-:W0:Y:S02]  /*31c0*/  SHFL.BFLY PT, R12, R19, 0x8, 0x1f ;  /* 0x0d001f00130c7f89 */ /* 0x000e2400000e0000 */
[----:B0-----:R-:W-:-:S05]  /*31d0*/  FADD R13, R19, R12 ;  /* 0x0000000c130d7221 */ /* 0x001fca0000000000 */
[----:B------:R-:W0:Y:S02]  /*31e0*/  SHFL.BFLY PT, R12, R13, 0x4, 0x1f ;  /* 0x0c801f000d0c7f89 */ /* 0x000e2400000e0000 */
[----:B0-----:R-:W-:-:S05]  /*31f0*/  FADD R14, R13, R12 ;  /* 0x0000000c0d0e7221 */ /* 0x001fca0000000000 */
[----:B------:R-:W0:Y:S02]  /*3200*/  SHFL.BFLY PT, R12, R14, 0x2, 0x1f ;  /* 0x0c401f000e0c7f89 */ /* 0x000e2400000e0000 */
[----:B0-----:R-:W-:-:S05]  /*3210*/  FADD R15, R14, R12 ;  /* 0x0000000c0e0f7221 */ /* 0x001fca0000000000 */
[----:B------:R0:W1:Y:S02]  /*3220*/  SHFL.BFLY PT, R12, R15, 0x1, 0x1f ;  /* 0x0c201f000f0c7f89 */ /* 0x00006400000e0000 */
.L_x_462:
[----:B-1----:R-:W-:Y:S01]  /*3230*/  FADD R12, R15, R12 ;  /* 0x0000000c0f0c7221 */ /* 0x002fe20000000000 */
[----:B------:R-:W-:Y:S01]  /*3240*/  IADD3 R8, PT, PT, R39, UR4, RZ ;  /* 0x0000000427087c10 */ /* 0x000fe2000fffe0ff */
[----:B0-----:R-:W-:Y:S01]  /*3250*/  IMAD.MOV.U32 R15, RZ, RZ, 0x437c0000 ;  /* 0x437c0000ff0f7424 */ /* 0x001fe200078e00ff */
[----:B------:R-:W-:Y:S01]  /*3260*/  BSSY.RECONVERGENT B0, `(.L_x_60) ;  /* 0x000006e000007945 */ /* 0x000fe20003800200 */
[----:B------:R-:W-:Y:S01]  /*3270*/  FMUL R9, R12, R9 ;  /* 0x000000090c097220 */ /* 0x000fe20000400000 */
[----:B------:R-:W-:Y:S01]  /*3280*/  ISETP.GT.AND P0, PT, R8, R27, PT ;  /* 0x0000001b0800720c */ /* 0x000fe20003f04270 */
[----:B------:R-:W-:-:S03]  /*3290*/  HFMA2 R12, -RZ, RZ, 0.96630859375, -0.0022525787353515625 ;  /* 0x3bbb989dff0c7431 */ /* 0x000fc600000001ff */
[----:B------:R-:W-:-:S04]  /*32a0*/  @P3 FSEL R9, R9, -INF , !P0 ;  /* 0xff80000009093808 */ /* 0x000fc80004000000 */
[----:B-----5:R-:W-:-:S05]  /*32b0*/  FMNMX R8, R9, R41, !PT ;  /* 0x0000002909087209 */ /* 0x020fca0007800000 */
[----:B------:R-:W-:Y:S01]  /*32c0*/  FADD R11, R9, -R8 ;  /* 0x80000008090b7221 */ /* 0x000fe20000000000 */
[----:B------:R-:W-:Y:S01]  /*32d0*/  FADD R9, -R8, R41 ;  /* 0x0000002908097221 */ /* 0x000fe20000000100 */
[----:B------:R-:W-:Y:S02]  /*32e0*/  MOV R41, R8 ;  /* 0x0000000800297202 */ /* 0x000fe40000000f00 */
[----:B------:R-:W-:-:S04]  /*32f0*/  FFMA.SAT R10, R11, R12, 0.5 ;  /* 0x3f0000000b0a7423 */ /* 0x000fc8000000200c */
[----:B------:R-:W-:Y:S01]  /*3300*/  FFMA.RM R13, R10, R15, 12582913 ;  /* 0x4b4000010a0d7423 */ /* 0x000fe2000000400f */
[----:B------:R-:W-:-:S03]  /*3310*/  FFMA.SAT R10, R9, R12, 0.5 ;  /* 0x3f000000090a7423 */ /* 0x000fc6000000200c */
[C---:B------:R-:W-:Y:S01]  /*3320*/  FADD R12, R13.reuse, -12583039 ;  /* 0xcb40007f0d0c7421 */ /* 0x040fe20000000000 */
[----:B------:R-:W-:Y:S01]  /*3330*/  FFMA.RM R10, R10, R15, 12582913 ;  /* 0x4b4000010a0a7423 */ /* 0x000fe2000000400f */
[----:B------:R-:W-:Y:S02]  /*3340*/  SHF.L.U32 R16, R13, 0x17, RZ ;  /* 0x000000170d107819 */ /* 0x000fe400000006ff */
[C---:B------:R-:W-:Y:S01]  /*3350*/  FFMA R14, R11.reuse, 1.4426950216293334961, -R12 ;  /* 0x3fb8aa3b0b0e7823 */ /* 0x040fe2000000080c */
[C---:B------:R-:W-:Y:S01]  /*3360*/  FADD R12, R10.reuse, -12583039 ;  /* 0xcb40007f0a0c7421 */ /* 0x040fe20000000000 */
[----:B------:R-:W-:Y:S02]  /*3370*/  SHF.L.U32 R17, R10, 0x17, RZ ;  /* 0x000000170a117819 */ /* 0x000fe400000006ff */
[----:B------:R-:W-:Y:S01]  /*3380*/  FFMA R14, R11, 1.925963033500011079e-08, R14 ;  /* 0x32a570600b0e7823 */ /* 0x000fe2000000000e */
[----:B------:R-:W-:-:S03]  /*3390*/  FFMA R12, R9, 1.4426950216293334961, -R12 ;  /* 0x3fb8aa3b090c7823 */ /* 0x000fc6000000080c */
[----:B------:R-:W0:Y:S01]  /*33a0*/  MUFU.EX2 R11, R14 ;  /* 0x0000000e000b7308 */ /* 0x000e220000000800 */
[----:B------:R-:W-:Y:S01]  /*33b0*/  FFMA R12, R9, 1.925963033500011079e-08, R12 ;  /* 0x32a57060090c7823 */ /* 0x000fe2000000000c */
[----:B------:R-:W-:-:S06]  /*33c0*/  IMAD.MOV.U32 R9, RZ, RZ, RZ ;  /* 0x000000ffff097224 */ /* 0x000fcc00078e00ff */
[----:B------:R-:W1:Y:S01]  /*33d0*/  MUFU.EX2 R12, R12 ;  /* 0x0000000c000c7308 */ /* 0x000e620000000800 */
[----:B0-----:R-:W-:Y:S01]  /*33e0*/  FMUL R16, R16, R11 ;  /* 0x0000000b10107220 */ /* 0x001fe20000400000 */
[----:B-1----:R-:W-:-:S04]  /*33f0*/  FMUL R17, R17, R12 ;  /* 0x0000000c11117220 */ /* 0x002fc80000400000 */
[----:B------:R-:W-:Y:S01]  /*3400*/  FFMA R40, R17, R40, R16 ;  /* 0x0000002811287223 */ /* 0x000fe20000000010 */
[----:B------:R-:W-:Y:S06]  /*3410*/  @!P2 BRA `(.L_x_61) ;  /* 0x000000040048a947 */ /* 0x000fec0003800000 */
[----:B------:R-:W-:Y:S01]  /*3420*/  BSSY.RECONVERGENT B1, `(.L_x_62) ;  /* 0x0000050000017945 */ /* 0x000fe20003800200 */
[----:B------:R-:W-:-:S07]  /*3430*/  MOV R19, RZ ;  /* 0x000000ff00137202 */ /* 0x000fce0000000f00 */
.L_x_63:
[----:B0-----:R-:W-:-:S05]  /*3440*/  LEA R18, R19, UR18, 0x2 ;  /* 0x0000001213127c11 */ /* 0x001fca000f8e10ff */
[----:B------:R-:W2:Y:S04]  /*3450*/  LDL.128 R8, [R18] ;  /* 0x0000000012087983 */ /* 0x000ea80000100c00 */
[----:B------:R-:W3:Y:S01]  /*3460*/  LDL.128 R12, [R18+0x10] ;  /* 0x00001000120c7983 */ /* 0x000ee20000100c00 */
[----:B------:R-:W-:-:S05]  /*3470*/  IMAD R42, R19, 0x20, R38 ;  /* 0x00000020132a7824 */ /* 0x000fca00078e0226 */
[----:B------:R-:W-:-:S05]  /*3480*/  LEA R42, R42, R33, 0x1 ;  /* 0x000000212a2a7211 */ /* 0x000fca00078e08ff */
[----:B------:R-:W0:Y:S04]  /*3490*/  LDS.U16 R43, [R42] ;  /* 0x000000002a2b7984 */ /* 0x000e280000000400 */
[----:B------:R-:W-:Y:S01]  /*34a0*/  LDS.U16 R44, [R42+0x3c0] ;  /* 0x0003c0002a2c7984 */ /* 0x000fe20000000400 */
[----:B0-----:R-:W-:Y:S02]  /*34b0*/  HADD2.F32 R43, -RZ, R43.H0_H0 ;  /* 0x2000002bff2b7230 */ /* 0x001fe40000004100 */
[C---:B--2---:R-:W-:Y:S01]  /*34c0*/  FMUL R45, R17.reuse, R8 ;  /* 0x00000008112d7220 */ /* 0x044fe20000400000 */
[C---:B------:R-:W-:Y:S01]  /*34d0*/  FMUL R9, R17.reuse, R9 ;  /* 0x0000000911097220 */ /* 0x040fe20000400000 */
[C---:B------:R-:W-:Y:S02]  /*34e0*/  FMUL R11, R17.reuse, R11 ;  /* 0x0000000b110b7220 */ /* 0x040fe40000400000 */
[----:B------:R-:W-:Y:S01]  /*34f0*/  FFMA R8, R16, R43, R45 ;  /* 0x0000002b10087223 */ /* 0x000fe2000000002d */
[----:B------:R-:W-:Y:S01]  /*3500*/  FMUL R45, R17, R10 ;  /* 0x0000000a112d7220 */ /* 0x000fe20000400000 */
[----:B------:R-:W0:Y:S02]  /*3510*/  LDS.U16 R43, [R42+0x40] ;  /* 0x000040002a2b7984 */ /* 0x000e240000000400 */
[----:B0-----:R-:W-:-:S05]  /*3520*/  HADD2.F32 R43, -RZ, R43.H0_H0 ;  /* 0x2000002bff2b7230 */ /* 0x001fca0000004100 */
[----:B------:R-:W-:Y:S02]  /*3530*/  FFMA R9, R16, R43, R9 ;  /* 0x0000002b10097223 */ /* 0x000fe40000000009 */
[----:B------:R-:W0:Y:S02]  /*3540*/  LDS.U16 R43, [R42+0x80] ;  /* 0x000080002a2b7984 */ /* 0x000e240000000400 */
[----:B0-----:R-:W-:-:S05]  /*3550*/  HADD2.F32 R43, -RZ, R43.H0_H0 ;  /* 0x2000002bff2b7230 */ /* 0x001fca0000004100 */
[----:B------:R-:W-:Y:S01]  /*3560*/  FFMA R10, R16, R43, R45 ;  /* 0x0000002b100a7223 */ /* 0x000fe2000000002d */
[----:B---3--:R-:W-:Y:S01]  /*3570*/  FMUL R45, R17, R12 ;  /* 0x0000000c112d7220 */ /* 0x008fe20000400000 */
[----:B------:R-:W0:Y:S02]  /*3580*/  LDS.U16 R43, [R42+0xc0] ;  /* 0x0000c0002a2b7984 */ /* 0x000e240000000400 */
[----:B0-----:R-:W-:-:S05]  /*3590*/  HADD2.F32 R43, -RZ, R43.H0_H0 ;  /* 0x2000002bff2b7230 */ /* 0x001fca0000004100 */
[----:B------:R-:W-:Y:S02]  /*35a0*/  FFMA R11, R16, R43, R11 ;  /* 0x0000002b100b7223 */ /* 0x000fe4000000000b */
[----:B------:R-:W0:Y:S04]  /*35b0*/  LDS.U16 R43, [R42+0x100] ;  /* 0x000100002a2b7984 */ /* 0x000e280000000400 */
[----:B------:R1:W-:Y:S04]  /*35c0*/  STL.128 [R18], R8 ;  /* 0x0000000812007387 */ /* 0x0003e80000100c00 */
[----:B-1----:R-:W2:Y:S01]  /*35d0*/  LDL.128 R8, [R18+0x20] ;  /* 0x0000200012087983 */ /* 0x002ea20000100c00 */
[----:B0-----:R-:W-:-:S05]  /*35e0*/  HADD2.F32 R43, -RZ, R43.H0_H0 ;  /* 0x2000002bff2b7230 */ /* 0x001fca0000004100 */
[----:B------:R-:W-:Y:S02]  /*35f0*/  FFMA R12, R16, R43, R45 ;  /* 0x0000002b100c7223 */ /* 0x000fe4000000002d */
[----:B------:R-:W0:Y:S01]  /*3600*/  LDS.U16 R43, [R42+0x140] ;  /* 0x000140002a2b7984 */ /* 0x000e220000000400 */
[----:B------:R-:W-:Y:S01]  /*3610*/  FMUL R13, R17, R13 ;  /* 0x0000000d110d7220 */ /* 0x000fe20000400000 */
        /* <DEDUP_REMOVED lines=10> */
[----:B------:R-:W0:Y:S04]  /*36c0*/  LDS.U16 R43, [R42+0x200] ;  /* 0x000200002a2b7984 */ /* 0x000e280000000400 */
[----:B------:R1:W-:Y:S04]  /*36d0*/  STL.128 [R18+0x10], R12 ;  /* 0x0000100c12007387 */ /* 0x0003e80000100c00 */
[----:B-1----:R-:W3:Y:S01]  /*36e0*/  LDL.128 R12, [R18+0x30] ;  /* 0x00003000120c7983 */ /* 0x002ee20000100c00 */
[----:B0-----:R-:W-:-:S02]  /*36f0*/  HADD2.F32 R43, -RZ, R43.H0_H0 ;  /* 0x2000002bff2b7230 */ /* 0x001fc40000004100 */
[----:B--2---:R-:W-:-:S04]  /*3700*/  FMUL R45, R17, R8 ;  /* 0x00000008112d7220 */ /* 0x004fc80000400000 */
        /* <DEDUP_REMOVED lines=10> */
[----:B------:R-:W-:-:S03]  /*37b0*/  FMUL R11, R17, R11 ;  /* 0x0000000b110b7220 */ /* 0x000fc60000400000 */
[----:B------:R-:W1:Y:S01]  /*37c0*/  LDS.U16 R45, [R42+0x300] ;  /* 0x000300002a2d7984 */ /* 0x000e620000000400 */
[----:B0-----:R-:W-:-:S05]  /*37d0*/  HADD2.F32 R43, -RZ, R43.H0_H0 ;  /* 0x2000002bff2b7230 */ /* 0x001fca0000004100 */
[----:B------:R-:W-:Y:S02]  /*37e0*/  FFMA R11, R16, R43, R11 ;  /* 0x0000002b100b7223 */ /* 0x000fe4000000000b */
[----:B------:R-:W0:Y:S04]  /*37f0*/  LDS.U16 R43, [R42+0x380] ;  /* 0x000380002a2b7984 */ /* 0x000e280000000400 */
[----:B------:R-:W-:Y:S04]  /*3800*/  STL.128 [R18+0x20], R8 ;  /* 0x0000200812007387 */ /* 0x000fe80000100c00 */
[----:B------:R-:W2:Y:S01]  /*3810*/  LDS.U16 R8, [R42+0x340] ;  /* 0x000340002a087984 */ /* 0x000ea20000000400 */
[----:B-1----:R-:W-:Y:S01]  /*3820*/  HADD2.F32 R45, -RZ, R45.H0_H0 ;  /* 0x2000002dff2d7230 */ /* 0x002fe20000004100 */
[----:B------:R-:W-:-:S04]  /*3830*/  IADD3 R19, PT, PT, R19, 0x10, RZ ;  /* 0x0000001013137810 */ /* 0x000fc80007ffe0ff */
[----:B------:R-:W-:Y:S01]  /*3840*/  ISETP.NE.AND P0, PT, R19, R6, PT ;  /* 0x000000061300720c */ /* 0x000fe20003f05270 */
[C---:B---3--:R-:W-:Y:S01]  /*3850*/  FMUL R13, R17.reuse, R13 ;  /* 0x0000000d110d7220 */ /* 0x048fe20000400000 */
[C---:B------:R-:W-:Y:S01]  /*3860*/  FMUL R12, R17.reuse, R12 ;  /* 0x0000000c110c7220 */ /* 0x040fe20000400000 */
[----:B0-----:R-:W-:Y:S02]  /*3870*/  HADD2.F32 R43, -RZ, R43.H0_H0 ;  /* 0x2000002bff2b7230 */ /* 0x001fe40000004100 */
[----:B--2---:R-:W-:Y:S02]  /*3880*/  HADD2.F32 R9, -RZ, R8.H0_H0 ;  /* 0x20000008ff097230 */ /* 0x004fe40000004100 */
[C---:B------:R-:W-:Y:S01]  /*3890*/  FFMA R8, R16.reuse, R45, R12 ;  /* 0x0000002d10087223 */ /* 0x040fe2000000000c */
[C---:B------:R-:W-:Y:S01]  /*38a0*/  FMUL R11, R17.reuse, R14 ;  /* 0x0000000e110b7220 */ /* 0x040fe20000400000 */
[----:B------:R-:W-:Y:S01]  /*38b0*/  FMUL R12, R17, R15 ;  /* 0x0000000f110c7220 */ /* 0x000fe20000400000 */
[----:B------:R-:W-:Y:S01]  /*38c0*/  FFMA R9, R16, R9, R13 ;  /* 0x0000000910097223 */ /* 0x000fe2000000000d */
[----:B------:R-:W-:-:S02]  /*38d0*/  HADD2.F32 R13, -RZ, R44.H0_H0 ;  /* 0x2000002cff0d7230 */ /* 0x000fc40000004100 */
[----:B------:R-:W-:-:S03]  /*38e0*/  FFMA R10, R16, R43, R11 ;  /* 0x0000002b100a7223 */ /* 0x000fc6000000000b */
[----:B------:R-:W-:-:S05]  /*38f0*/  FFMA R11, R16, R13, R12 ;  /* 0x0000000d100b7223 */ /* 0x000fca000000000c */
[----:B------:R0:W-:Y:S01]  /*3900*/  STL.128 [R18+0x30], R8 ;  /* 0x0000300812007387 */ /* 0x0001e20000100c00 */
[----:B------:R-:W-:Y:S05]  /*3910*/  @P0 BRA `(.L_x_63) ;  /* 0xfffffff800c80947 */ /* 0x000fea000383ffff */
[----:B------:R-:W-:Y:S05]  /*3920*/  BSYNC.RECONVERGENT B1 ;  /* 0x0000000000017941 */ /* 0x000fea0003800200 */
.L_x_62:
[----:B0-----:R-:W-:-:S07]  /*3930*/  IMAD.MOV.U32 R9, RZ, RZ, R6 ;  /* 0x000000ffff097224 */ /* 0x001fce00078e0006 */
.L_x_61:
[----:B------:R-:W-:Y:S05]  /*3940*/  BSYNC.RECONVERGENT B0 ;  /* 0x0000000000007941 */ /* 0x000fea0003800200 */
.L_x_60:
[----:B------:R-:W-:Y:S04]  /*3950*/  BSSY.RECONVERGENT B0, `(.L_x_64) ;  /* 0x0000077000007945 */ /* 0x000fe80003800200 */
[----:B------:R-:W-:Y:S05]  /*3960*/  @!P1 BRA `(.L_x_65) ;  /* 0x0000000400d49947 */ /* 0x000fea0003800000 */
[----:B------:R-:W-:Y:S01]  /*3970*/  ISETP.GE.U32.AND P0, PT, R30, 0x7, PT ;  /* 0x000000071e00780c */ /* 0x000fe20003f06070 */
[----:B------:R-:W-:Y:S01]  /*3980*/  BSSY.RECONVERGENT B1, `(.L_x_66) ;  /* 0x0000037000017945 */ /* 0x000fe20003800200 */
[----:B------:R-:W-:-:S11]  /*3990*/  ISETP.NE.AND P1, PT, R3, RZ, PT ;  /* 0x000000ff0300720c */ /* 0x000fd60003f25270 */
[----:B------:R-:W-:Y:S05]  /*39a0*/  @!P0 BRA `(.L_x_67) ;  /* 0x0000000000d08947 */ /* 0x000fea0003800000 */
[----:B------:R-:W-:-:S05]  /*39b0*/  LEA R8, R9, UR18, 0x2 ;  /* 0x0000001209087c11 */ /* 0x000fca000f8e10ff */
[----:B------:R-:W2:Y:S04]  /*39c0*/  LDL R18, [R8] ;  /* 0x0000000008127983 */ /* 0x000ea80000100800 */
[----:B------:R-:W3:Y:S04]  /*39d0*/  LDL R12, [R8+0x4] ;  /* 0x00000400080c7983 */ /* 0x000ee80000100800 */
[----:B------:R-:W5:Y:S01]  /*39e0*/  LDL R44, [R8+0x8] ;  /* 0x00000800082c7983 */ /* 0x000f620000100800 */
[----:B------:R-:W-:-:S03]  /*39f0*/  LEA R10, R9, R38, 0x5 ;  /* 0x00000026090a7211 */ /* 0x000fc600078e28ff */
[----:B------:R-:W4:Y:S01]  /*3a00*/  LDL R11, [R8+0xc] ;  /* 0x00000c00080b7983 */ /* 0x000f220000100800 */
[----:B------:R-:W-:-:S03]  /*3a10*/  LEA R10, R10, R33, 0x1 ;  /* 0x000000210a0a7211 */ /* 0x000fc600078e08ff */
[----:B------:R-:W4:Y:S04]  /*3a20*/  LDL R42, [R8+0x10] ;  /* 0x00001000082a7983 */ /* 0x000f280000100800 */
[----:B------:R-:W0:Y:S04]  /*3a30*/  LDS.U16 R14, [R10] ;  /* 0x000000000a0e7984 */ /* 0x000e280000000400 */
[----:B------:R-:W1:Y:S01]  /*3a40*/  LDS.U16 R13, [R10+0x40] ;  /* 0x000040000a0d7984 */ /* 0x000e620000000400 */
[----:B0-----:R-:W-:-:S03]  /*3a50*/  HADD2.F32 R15, -RZ, R14.H0_H0 ;  /* 0x2000000eff0f7230 */ /* 0x001fc60000004100 */
[----:B------:R-:W4:Y:S01]  /*3a60*/  LDL R14, [R8+0x1c] ;  /* 0x00001c00080e7983 */ /* 0x000f220000100800 */
[----:B-1----:R-:W-:Y:S02]  /*3a70*/  HADD2.F32 R13, -RZ, R13.H0_H0 ;  /* 0x2000000dff0d7230 */ /* 0x002fe40000004100 */
[C---:B--2---:R-:W-:Y:S02]  /*3a80*/  FMUL R19, R17.reuse, R18 ;  /* 0x0000001211137220 */ /* 0x044fe40000400000 */
[----:B------:R-:W2:Y:S02]  /*3a90*/  LDL R18, [R8+0x14] ;  /* 0x0000140008127983 */ /* 0x000ea40000100800 */
[C---:B------:R-:W-:Y:S01]  /*3aa0*/  FFMA R15, R16.reuse, R15, R19 ;  /* 0x0000000f100f7223 */ /* 0x040fe20000000013 */
[----:B---3--:R-:W-:Y:S02]  /*3ab0*/  FMUL R19, R17, R12 ;  /* 0x0000000c11137220 */ /* 0x008fe40000400000 */
[----:B------:R-:W3:Y:S02]  /*3ac0*/  LDL R12, [R8+0x18] ;  /* 0x00001800080c7983 */ /* 0x000ee40000100800 */
[----:B------:R-:W-:-:S02]  /*3ad0*/  FFMA R13, R16, R13, R19 ;  /* 0x0000000d100d7223 */ /* 0x000fc40000000013 */
[----:B------:R-:W0:Y:S01]  /*3ae0*/  LDS.U16 R19, [R10+0x80] ;  /* 0x000080000a137984 */ /* 0x000e220000000400 */
[----:B-----5:R-:W-:-:S03]  /*3af0*/  FMUL R43, R17, R44 ;  /* 0x0000002c112b7220 */ /* 0x020fc60000400000 */
[----:B------:R-:W-:Y:S04]  /*3b00*/  STL [R8], R15 ;  /* 0x0000000f08007387 */ /* 0x000fe80000100800 */
[----:B------:R-:W1:Y:S01]  /*3b10*/  LDS.U16 R15, [R10+0xc0] ;  /* 0x0000c0000a0f7984 */ /* 0x000e620000000400 */
[----:B0-----:R-:W-:-:S05]  /*3b20*/  HADD2.F32 R19, -RZ, R19.H0_H0 ;  /* 0x20000013ff137230 */ /* 0x001fca0000004100 */
[C---:B------:R-:W-:Y:S02]  /*3b30*/  FFMA R43, R16.reuse, R19, R43 ;  /* 0x00000013102b7223 */ /* 0x040fe4000000002b */
[----:B------:R-:W0:Y:S01]  /*3b40*/  LDS.U16 R19, [R10+0x100] ;  /* 0x000100000a137984 */ /* 0x000e220000000400 */
[----:B-1----:R-:W-:Y:S02]  /*3b50*/  HADD2.F32 R15, -RZ, R15.H0_H0 ;  /* 0x2000000fff0f7230 */ /* 0x002fe40000004100 */
[C---:B----4-:R-:W-:Y:S01]  /*3b60*/  FMUL R11, R17.reuse, R11 ;  /* 0x0000000b110b7220 */ /* 0x050fe20000400000 */
[----:B------:R-:W-:Y:S03]  /*3b70*/  STL [R8+0x4], R13 ;  /* 0x0000040d08007387 */ /* 0x000fe60000100800 */
[----:B------:R-:W-:Y:S01]  /*3b80*/  FFMA R11, R16, R15, R11 ;  /* 0x0000000f100b7223 */ /* 0x000fe2000000000b */
[----:B------:R-:W-:Y:S01]  /*3b90*/  FMUL R15, R17, R42 ;  /* 0x0000002a110f7220 */ /* 0x000fe20000400000 */
[----:B------:R-:W1:Y:S04]  /*3ba0*/  LDS.U16 R13, [R10+0x140] ;  /* 0x000140000a0d7984 */ /* 0x000e680000000400 */
[----:B------:R-:W4:Y:S01]  /*3bb0*/  LDS.U16 R42, [R10+0x1c0] ;  /* 0x0001c0000a2a7984 */ /* 0x000f220000000400 */
[----:B0-----:R-:W-:-:S05]  /*3bc0*/  HADD2.F32 R19, -RZ, R19.H0_H0 ;  /* 0x20000013ff137230 */ /* 0x001fca0000004100 */
[----:B------:R-:W-:Y:S02]  /*3bd0*/  FFMA R19, R16, R19, R15 ;  /* 0x0000001310137223 */ /* 0x000fe4000000000f */
[----:B------:R-:W0:Y:S01]  /*3be0*/  LDS.U16 R15, [R10+0x180] ;  /* 0x000180000a0f7984 */ /* 0x000e220000000400 */
[----:B-1----:R-:W-:-:S03]  /*3bf0*/  HADD2.F32 R13, -RZ, R13.H0_H0 ;  /* 0x2000000dff0d7230 */ /* 0x002fc60000004100 */
[----:B------:R2:W-:Y:S01]  /*3c00*/  STL [R8+0x8], R43 ;  /* 0x0000082b08007387 */ /* 0x0005e20000100800 */
[----:B----4-:R-:W-:Y:S02]  /*3c10*/  HADD2.F32 R45, -RZ, R42.H0_H0 ;  /* 0x2000002aff2d7230 */ /* 0x010fe40000004100 */
[----:B------:R-:W-:-:S04]  /*3c20*/  FMUL R14, R17, R14 ;  /* 0x0000000e110e7220 */ /* 0x000fc80000400000 */
[----:B------:R-:W-:Y:S01]  /*3c30*/  FFMA R45, R16, R45, R14 ;  /* 0x0000002d102d7223 */ /* 0x000fe2000000000e */
[----:B------:R1:W-:Y:S04]  /*3c40*/  STL [R8+0xc], R11 ;  /* 0x00000c0b08007387 */ /* 0x0003e80000100800 */
[----:B------:R1:W-:Y:S04]  /*3c50*/  STL [R8+0x10], R19 ;  /* 0x0000101308007387 */ /* 0x0003e80000100800 */
[----:B------:R1:W-:Y:S01]  /*3c60*/  STL [R8+0x1c], R45 ;  /* 0x00001c2d08007387 */ /* 0x0003e20000100800 */
[----:B0-----:R-:W-:-:S02]  /*3c70*/  HADD2.F32 R15, -RZ, R15.H0_H0 ;  /* 0x2000000fff0f7230 */ /* 0x001fc40000004100 */
[----:B------:R-:W-:Y:S02]  /*3c80*/  VIADD R9, R9, 0x8 ;  /* 0x0000000809097836 */ /* 0x000fe40000000000 */
[----:B--2---:R-:W-:-:S04]  /*3c90*/  FMUL R43, R17, R18 ;  /* 0x00000012112b7220 */ /* 0x004fc80000400000 */
[----:B------:R-:W-:Y:S01]  /*3ca0*/  FFMA R13, R16, R13, R43 ;  /* 0x0000000d100d7223 */ /* 0x000fe2000000002b */
[----:B---3--:R-:W-:-:S04]  /*3cb0*/  FMUL R43, R17, R12 ;  /* 0x0000000c112b7220 */ /* 0x008fc80000400000 */
[----:B------:R-:W-:Y:S01]  /*3cc0*/  FFMA R15, R16, R15, R43 ;  /* 0x0000000f100f7223 */ /* 0x000fe2000000002b */
[----:B------:R1:W-:Y:S04]  /*3cd0*/  STL [R8+0x14], R13 ;  /* 0x0000140d08007387 */ /* 0x0003e80000100800 */
[----:B------:R1:W-:Y:S02]  /*3ce0*/  STL [R8+0x18], R15 ;  /* 0x0000180f08007387 */ /* 0x0003e40000100800 */
.L_x_67:
[----:B------:R-:W-:Y:S05]  /*3cf0*/  BSYNC.RECONVERGENT B1 ;  /* 0x0000000000017941 */ /* 0x000fea0003800200 */
.L_x_66:
[----:B------:R-:W-:Y:S05]  /*3d00*/  @!P1 BRA `(.L_x_65) ;  /* 0x0000000000ec9947 */ /* 0x000fea0003800000 */
[----:B------:R-:W-:Y:S01]  /*3d10*/  ISETP.GE.U32.AND P0, PT, R32, 0x3, PT ;  /* 0x000000032000780c */ /* 0x000fe20003f06070 */
[----:B------:R-:W-:Y:S01]  /*3d20*/  BSSY.RECONVERGENT B1, `(.L_x_68) ;  /* 0x000001f000017945 */ /* 0x000fe20003800200 */
[----:B------:R-:W-:-:S11]  /*3d30*/  ISETP.NE.AND P1, PT, R4, RZ, PT ;  /* 0x000000ff0400720c */ /* 0x000fd60003f25270 */
[----:B------:R-:W-:Y:S05]  /*3d40*/  @!P0 BRA `(.L_x_69) ;  /* 0x0000000000708947 */ /* 0x000fea0003800000 */
[----:B-1----:R-:W-:-:S05]  /*3d50*/  LEA R8, R9, UR18, 0x2 ;  /* 0x0000001209087c11 */ /* 0x002fca000f8e10ff */
[----:B------:R-:W2:Y:S04]  /*3d60*/  LDL R18, [R8] ;  /* 0x0000000008127983 */ /* 0x000ea80000100800 */
[----:B------:R-:W3:Y:S04]  /*3d70*/  LDL R14, [R8+0x4] ;  /* 0x00000400080e7983 */ /* 0x000ee80000100800 */
[----:B------:R-:W5:Y:S04]  /*3d80*/  LDL R12, [R8+0x8] ;  /* 0x00000800080c7983 */ /* 0x000f680000100800 */
[----:B------:R-:W4:Y:S01]  /*3d90*/  LDL R10, [R8+0xc] ;  /* 0x00000c00080a7983 */ /* 0x000f220000100800 */
[C---:B------:R-:W-:Y:S01]  /*3da0*/  LEA R42, R9.reuse, R38, 0x5 ;  /* 0x00000026092a7211 */ /* 0x040fe200078e28ff */
[----:B------:R-:W-:-:S03]  /*3db0*/  VIADD R9, R9, 0x4 ;  /* 0x0000000409097836 */ /* 0x000fc60000000000 */
[----:B------:R-:W-:-:S05]  /*3dc0*/  LEA R42, R42, R33, 0x1 ;  /* 0x000000212a2a7211 */ /* 0x000fca00078e08ff */
[----:B------:R-:W-:Y:S04]  /*3dd0*/  LDS.U16 R19, [R42] ;  /* 0x000000002a137984 */ /* 0x000fe80000000400 */
[----:B------:R-:W0:Y:S04]  /*3de0*/  LDS.U16 R43, [R42+0x40] ;  /* 0x000040002a2b7984 */ /* 0x000e280000000400 */
[----:B------:R-:W-:Y:S04]  /*3df0*/  LDS.U16 R11, [R42+0x80] ;  /* 0x000080002a0b7984 */ /* 0x000fe80000000400 */
[----:B------:R-:W1:Y:S01]  /*3e00*/  LDS.U16 R13, [R42+0xc0] ;  /* 0x0000c0002a0d7984 */ /* 0x000e620000000400 */
[----:B0-----:R-:W-:-:S02]  /*3e10*/  HADD2.F32 R44, -RZ, R43.H0_H0 ;  /* 0x2000002bff2c7230 */ /* 0x001fc40000004100 */
[C---:B--2---:R-:W-:Y:S01]  /*3e20*/  FMUL R15, R17.reuse, R18 ;  /* 0x00000012110f7220 */ /* 0x044fe20000400000 */
[----:B------:R-:W-:Y:S02]  /*3e30*/  HADD2.F32 R18, -RZ, R19.H0_H0 ;  /* 0x20000013ff127230 */ /* 0x000fe40000004100 */
[C---:B---3--:R-:W-:Y:S01]  /*3e40*/  FMUL R19, R17.reuse, R14 ;  /* 0x0000000e11137220 */ /* 0x048fe20000400000 */
[----:B-1----:R-:W-:Y:S02]  /*3e50*/  HADD2.F32 R14, -RZ, R13.H0_H0 ;  /* 0x2000000dff0e7230 */ /* 0x002fe40000004100 */
[C---:B------:R-:W-:Y:S01]  /*3e60*/  FFMA R15, R16.reuse, R18, R15 ;  /* 0x00000012100f7223 */ /* 0x040fe2000000000f */
[C---:B-----5:R-:W-:Y:S01]  /*3e70*/  FMUL R43, R17.reuse, R12 ;  /* 0x0000000c112b7220 */ /* 0x060fe20000400000 */
[----:B------:R-:W-:Y:S02]  /*3e80*/  HADD2.F32 R12, -RZ, R11.H0_H0 ;  /* 0x2000000bff0c7230 */ /* 0x000fe40000004100 */
[C---:B------:R-:W-:Y:S01]  /*3e90*/  FFMA R19, R16.reuse, R44, R19 ;  /* 0x0000002c10137223 */ /* 0x040fe20000000013 */
[----:B------:R0:W-:Y:S01]  /*3ea0*/  STL [R8], R15 ;  /* 0x0000000f08007387 */ /* 0x0001e20000100800 */
[----:B----4-:R-:W-:Y:S01]  /*3eb0*/  FMUL R11, R17, R10 ;  /* 0x0000000a110b7220 */ /* 0x010fe20000400000 */
[----:B------:R-:W-:-:S02]  /*3ec0*/  FFMA R43, R16, R12, R43 ;  /* 0x0000000c102b7223 */ /* 0x000fc4000000002b */
[----:B------:R0:W-:Y:S01]  /*3ed0*/  STL [R8+0x4], R19 ;  /* 0x0000041308007387 */ /* 0x0001e20000100800 */
[----:B------:R-:W-:-:S03]  /*3ee0*/  FFMA R11, R16, R14, R11 ;  /* 0x0000000e100b7223 */ /* 0x000fc6000000000b */
[----:B------:R0:W-:Y:S04]  /*3ef0*/  STL [R8+0x8], R43 ;  /* 0x0000082b08007387 */ /* 0x0001e80000100800 */
[----:B------:R0:W-:Y:S02]  /*3f00*/  STL [R8+0xc], R11 ;  /* 0x00000c0b08007387 */ /* 0x0001e40000100800 */
.L_x_69:
[----:B------:R-:W-:Y:S05]  /*3f10*/  BSYNC.RECONVERGENT B1 ;  /* 0x0000000000017941 */ /* 0x000fea0003800200 */
.L_x_68:
[----:B------:R-:W-:Y:S05]  /*3f20*/  @!P1 BRA `(.L_x_65) ;  /* 0x0000000000649947 */ /* 0x000fea0003800000 */
[----:B01----:R-:W-:-:S05]  /*3f30*/  LEA R8, R9, UR18, 0x2 ;  /* 0x0000001209087c11 */ /* 0x003fca000f8e10ff */
[----:B------:R-:W2:Y:S01]  /*3f40*/  LDL R10, [R8] ;  /* 0x00000000080a7983 */ /* 0x000ea20000100800 */
[----:B------:R-:W-:Y:S02]  /*3f50*/  LEA R38, R9, R38, 0x5 ;  /* 0x0000002609267211 */ /* 0x000fe400078e28ff */
[----:B------:R-:W-:Y:S02]  /*3f60*/  ISETP.NE.AND P0, PT, R4, 0x1, PT ;  /* 0x000000010400780c */ /* 0x000fe40003f05270 */
[----:B------:R-:W-:-:S05]  /*3f70*/  LEA R38, R38, R33, 0x1 ;  /* 0x0000002126267211 */ /* 0x000fca00078e08ff */
[----:B------:R-:W0:Y:S02]  /*3f80*/  LDS.U16 R9, [R38] ;  /* 0x0000000026097984 */ /* 0x000e240000000400 */
[----:B0-----:R-:W-:Y:S02]  /*3f90*/  HADD2.F32 R9, -RZ, R9.H0_H0 ;  /* 0x20000009ff097230 */ /* 0x001fe40000004100 */
[----:B--2---:R-:W-:-:S04]  /*3fa0*/  FMUL R11, R17, R10 ;  /* 0x0000000a110b7220 */ /* 0x004fc80000400000 */
[----:B------:R-:W-:-:S05]  /*3fb0*/  FFMA R9, R16, R9, R11 ;  /* 0x0000000910097223 */ /* 0x000fca000000000b */
[----:B------:R2:W-:Y:S01]  /*3fc0*/  STL [R8], R9 ;  /* 0x0000000908007387 */ /* 0x0005e20000100800 */
[----:B------:R-:W-:Y:S05]  /*3fd0*/  @!P0 BRA `(.L_x_65) ;  /* 0x0000000000388947 */ /* 0x000fea0003800000 */
[----:B------:R-:W3:Y:S01]  /*3fe0*/  LDL R10, [R8+0x4] ;  /* 0x00000400080a7983 */ /* 0x000ee20000100800 */
[----:B------:R-:W-:-:S03]  /*3ff0*/  ISETP.NE.AND P0, PT, R4, 0x2, PT ;  /* 0x000000020400780c */ /* 0x000fc60003f05270 */
[----:B--2---:R-:W0:Y:S02]  /*4000*/  LDS.U16 R9, [R38+0x40] ;  /* 0x0000400026097984 */ /* 0x004e240000000400 */
[----:B0-----:R-:W-:Y:S02]  /*4010*/  HADD2.F32 R9, -RZ, R9.H0_H0 ;  /* 0x20000009ff097230 */ /* 0x001fe40000004100 */
[----:B---3--:R-:W-:-:S04]  /*4020*/  FMUL R11, R17, R10 ;  /* 0x0000000a110b7220 */ /* 0x008fc80000400000 */
[----:B------:R-:W-:-:S05]  /*4030*/  FFMA R9, R16, R9, R11 ;  /* 0x0000000910097223 */ /* 0x000fca000000000b */
[----:B------:R3:W-:Y:S01]  /*4040*/  STL [R8+0x4], R9 ;  /* 0x0000040908007387 */ /* 0x0007e20000100800 */
[----:B------:R-:W-:Y:S05]  /*4050*/  @!P0 BRA `(.L_x_65) ;  /* 0x0000000000188947 */ /* 0x000fea0003800000 */
[----:B------:R-:W2:Y:S04]  /*4060*/  LDL R10, [R8+0x8] ;  /* 0x00000800080a7983 */ /* 0x000ea80000100800 */
[----:B---3--:R-:W0:Y:S02]  /*4070*/  LDS.U16 R9, [R38+0x80] ;  /* 0x0000800026097984 */ /* 0x008e240000000400 */
[----:B0-----:R-:W-:Y:S02]  /*4080*/  HADD2.F32 R9, -RZ, R9.H0_H0 ;  /* 0x20000009ff097230 */ /* 0x001fe40000004100 */
[----:B--2---:R-:W-:-:S04]  /*4090*/  FMUL R17, R17, R10 ;  /* 0x0000000a11117220 */ /* 0x004fc80000400000 */
[----:B------:R-:W-:-:S05]  /*40a0*/  FFMA R9, R16, R9, R17 ;  /* 0x0000000910097223 */ /* 0x000fca0000000011 */
[----:B------:R0:W-:Y:S02]  /*40b0*/  STL [R8+0x8], R9 ;  /* 0x0000080908007387 */ /* 0x0001e40000100800 */
.L_x_65:
[----:B------:R-:W-:Y:S05]  /*40c0*/  BSYNC.RECONVERGENT B0 ;  /* 0x0000000000007941 */ /* 0x000fea0003800200 */
.L_x_64:
[----:B------:R-:W-:-:S05]  /*40d0*/  VIADD R39, R39, 0x1 ;  /* 0x0000000127277836 */ /* 0x000fca0000000000 */
[----:B------:R-:W-:-:S13]  /*40e0*/  ISETP.NE.AND P0, PT, R39, UR9, PT ;  /* 0x0000000927007c0c */ /* 0x000fda000bf05270 */
[----:B------:R-:W-:Y:S05]  /*40f0*/  @P0 BRA `(.L_x_70) ;  /* 0xffffffe400c00947 */ /* 0x000fea000383ffff */
[----:B------:R4:W-:Y:S01]  /*4100*/  STL [R1], R41 ;  /* 0x0000002901007387 */ /* 0x0009e20000100800 */
[----:B0123--:R-:W-:-:S03]  /*4110*/  LOP3.LUT R8, R37, 0x4, RZ, 0xfc, !PT ;  /* 0x0000000425087812 */ /* 0x00ffc600078efcff */
[----:B------:R4:W-:Y:S01]  /*4120*/  STL [R1+0x10], R40 ;  /* 0x0000102801007387 */ /* 0x0009e20000100800 */
[----:B------:R-:W-:-:S13]  /*4130*/  ISETP.GE.AND P0, PT, R8, UR17, PT ;  /* 0x0000001108007c0c */ /* 0x000fda000bf06270 */
[----:B----4-:R-:W-:Y:S05]  /*4140*/  @P0 BRA `(.L_x_28) ;  /* 0x0000006400000947 */ /* 0x010fea0003800000 */
[----:B------:R-:W-:-:S09]  /*4150*/  UISETP.GE.U32.AND UP0, UPT, UR16, 0x5, UPT ;  /* 0x000000051000788c */ /* 0x000fd2000bf06070 */
[----:B------:R-:W-:Y:S05]  /*4160*/  BRA.U !UP0, `(.L_x_71) ;  /* 0x0000001d08c07547 */ /* 0x000fea000b800000 */
[----:B------:R-:W-:Y:S01]  /*4170*/  ISETP.GE.U32.AND P0, PT, R2, 0x7, PT ;  /* 0x000000070200780c */ /* 0x000fe20003f06070 */
[----:B------:R-:W-:Y:S01]  /*4180*/  BSSY.RECONVERGENT B0, `(.L_x_72) ;  /* 0x0000022000007945 */ /* 0x000fe20003800200 */
[----:B------:R-:W-:-:S11]  /*4190*/  HFMA2 R12, -RZ, RZ, 0, 0 ;  /* 0x00000000ff0c7431 */ /* 0x000fd600000001ff */
[----:B------:R-:W-:Y:S05]  /*41a0*/  @!P0 BRA `(.L_x_73) ;  /* 0x00000000007c8947 */ /* 0x000fea0003800000 */
[----:B------:R-:W0:Y:S01]  /*41b0*/  S2R R9, SR_CgaCtaId ;  /* 0x0000000000097919 */ /* 0x000e220000008800 */
[----:B------:R-:W-:Y:S01]  /*41c0*/  MOV R16, 0x400 ;  /* 0x0000040000107802 */ /* 0x000fe20000000f00 */
[----:B------:R-:W-:Y:S01]  /*41d0*/  BSSY.RECONVERGENT B1, `(.L_x_74) ;  /* 0x000001b000017945 */ /* 0x000fe20003800200 */
[----:B------:R-:W-:Y:S02]  /*41e0*/  MOV R18, RZ ;  /* 0x000000ff00127202 */ /* 0x000fe40000000f00 */
[----:B0-----:R-:W-:-:S07]  /*41f0*/  LEA R16, R9, R16, 0x18 ;  /* 0x0000001009107211 */ /* 0x001fce00078ec0ff */
.L_x_75:
[C---:B0-----:R-:W-:Y:S01]  /*4200*/  IMAD R9, R18.reuse, 0x20, R25 ;  /* 0x0000002012097824 */ /* 0x041fe200078e0219 */
[C---:B------:R-:W-:Y:S02]  /*4210*/  LEA R19, R18.reuse, UR20, 0x2 ;  /* 0x0000001412137c11 */ /* 0x040fe4000f8e10ff */
[----:B------:R-:W-:Y:S02]  /*4220*/  IADD3 R18, PT, PT, R18, 0x8, RZ ;  /* 0x0000000812127810 */ /* 0x000fe40007ffe0ff */
[----:B------:R-:W-:Y:S02]  /*4230*/  LEA R17, R9, R16, 0x1 ;  /* 0x0000001009117211 */ /* 0x000fe400078e08ff */
[----:B------:R-:W-:-:S03]  /*4240*/  ISETP.NE.AND P0, PT, R18, R29, PT ;  /* 0x0000001d1200720c */ /* 0x000fc60003f05270 */
        /* <DEDUP_REMOVED lines=20> */
.L_x_74:
[----:B0-----:R-:W-:-:S07]  /*4390*/  IMAD.MOV.U32 R12, RZ, RZ, R29 ;  /* 0x000000ffff0c7224 */ /* 0x001fce00078e001d */
.L_x_73:
[----:B------:R-:W-:Y:S05]  /*43a0*/  BSYNC.RECONVERGENT B0 ;  /* 0x0000000000007941 */ /* 0x000fea0003800200 */
.L_x_72:
        /* <DEDUP_REMOVED lines=9> */
[C---:B------:R-:W-:Y:S02]  /*4440*/  LEA R8, R12.reuse, R25, 0x5 ;  /* 0x000000190c087211 */ /* 0x040fe400078e28ff */
[C---:B------:R-:W-:Y:S02]  /*4450*/  LEA R14, R12.reuse, UR20, 0x2 ;  /* 0x000000140c0e7c11 */ /* 0x040fe4000f8e10ff */
[----:B------:R-:W-:Y:S01]  /*4460*/  IADD3 R12, PT, PT, R12, 0x4, RZ ;  /* 0x000000040c0c7810 */ /* 0x000fe20007ffe0ff */
[----:B0-----:R-:W-:-:S06]  /*4470*/  ULEA UR10, UR11, UR10, 0x18 ;  /* 0x0000000a0b0a7291 */ /* 0x001fcc000f8ec0ff */
[----:B------:R-:W-:-:S05]  /*4480*/  LEA R13, R8, UR10, 0x1 ;  /* 0x0000000a080d7c11 */ /* 0x000fca000f8e08ff */
[----:B------:R-:W0:Y:S04]  /*4490*/  LDS.U16 R8, [R13] ;  /* 0x000000000d087984 */ /* 0x000e280000000400 */
[----:B------:R-:W1:Y:S04]  /*44a0*/  LDS.U16 R9, [R13+0x40] ;  /* 0x000040000d097984 */ /* 0x000e680000000400 */
        /* <DEDUP_REMOVED lines=8> */
.L_x_79:
[----:B------:R-:W-:Y:S05]  /*4530*/  BSYNC.RECONVERGENT B1 ;  /* 0x0000000000017941 */ /* 0x000fea0003800200 */
.L_x_78:
[----:B------:R-:W-:Y:S05]  /*4540*/  @!P1 BRA `(.L_x_77) ;  /* 0x00000000006c9947 */ /* 0x000fea0003800000 */
[----:B------:R-:W-:Y:S01]  /*4550*/  ISETP.NE.AND P0, PT, R31, RZ, PT ;  /* 0x000000ff1f00720c */ /* 0x000fe20003f05270 */
[----:B------:R-:W-:Y:S01]  /*4560*/  BSSY.RECONVERGENT B1, `(.L_x_80) ;  /* 0x000000f000017945 */ /* 0x000fe20003800200 */
[----:B------:R-:W-:-:S11]  /*4570*/  ISETP.NE.AND P1, PT, R28, RZ, PT ;  /* 0x000000ff1c00720c */ /* 0x000fd60003f25270 */
[----:B------:R-:W-:Y:S05]  /*4580*/  @!P0 BRA `(.L_x_81) ;  /* 0x0000000000308947 */ /* 0x000fea0003800000 */
[----:B------:R-:W1:Y:S01]  /*4590*/  S2UR UR11, SR_CgaCtaId ;  /* 0x00000000000b79c3 */ /* 0x000e620000008800 */
[----:B------:R-:W-:Y:S01]  /*45a0*/  UMOV UR10, 0x400 ;  /* 0x00000400000a7882 */ /* 0x000fe20000000000 */
[C---:B0-----:R-:W-:Y:S01]  /*45b0*/  IMAD R8, R12.reuse, 0x20, R25 ;  /* 0x000000200c087824 */ /* 0x041fe200078e0219 */
[C---:B------:R-:W-:Y:S02]  /*45c0*/  LEA R11, R12.reuse, UR20, 0x2 ;  /* 0x000000140c0b7c11 */ /* 0x040fe4000f8e10ff */
[----:B------:R-:W-:Y:S01]  /*45d0*/  IADD3 R12, PT, PT, R12, 0x2, RZ ;  /* 0x000000020c0c7810 */ /* 0x000fe20007ffe0ff */
[----:B-1----:R-:W-:-:S06]  /*45e0*/  ULEA UR10, UR11, UR10, 0x18 ;  /* 0x0000000a0b0a7291 */ /* 0x002fcc000f8ec0ff */
[----:B------:R-:W-:-:S05]  /*45f0*/  LEA R10, R8, UR10, 0x1 ;  /* 0x0000000a080a7c11 */ /* 0x000fca000f8e08ff */
[----:B------:R-:W0:Y:S04]  /*4600*/  LDS.U16 R8, [R10] ;  /* 0x000000000a087984 */ /* 0x000e280000000400 */
[----:B------:R-:W1:Y:S01]  /*4610*/  LDS.U16 R9, [R10+0x40] ;  /* 0x000040000a097984 */ /* 0x000e620000000400 */
[----:B0-----:R-:W-:Y:S02]  /*4620*/  HADD2.F32 R8, -RZ, R8.H0_H0 ;  /* 0x20000008ff087230 */ /* 0x001fe40000004100 */
[----:B-1----:R-:W-:-:S05]  /*4630*/  HADD2.F32 R9, -RZ, R9.H0_H0 ;  /* 0x20000009ff097230 */ /* 0x002fca0000004100 */
[----:B------:R1:W-:Y:S02]  /*4640*/  STL.64 [R11], R8 ;  /* 0x000000080b007387 */ /* 0x0003e40000100a00 */
.L_x_81:
[----:B------:R-:W-:Y:S05]  /*4650*/  BSYNC.RECONVERGENT B1 ;  /* 0x0000000000017941 */ /* 0x000fea0003800200 */
.L_x_80:
[----:B------:R-:W-:Y:S05]  /*4660*/  @!P1 BRA `(.L_x_77) ;  /* 0x0000000000249947 */ /* 0x000fea0003800000 */
[----:B------:R-:W2:Y:S01]  /*4670*/  S2UR UR11, SR_CgaCtaId ;  /* 0x00000000000b79c3 */ /* 0x000ea20000008800 */
[----:B------:R-:W-:Y:S01]  /*4680*/  UMOV UR10, 0x400 ;  /* 0x00000400000a7882 */ /* 0x000fe20000000000 */
[C---:B01----:R-:W-:Y:S02]  /*4690*/  LEA R8, R12.reuse, R25, 0x5 ;  /* 0x000000190c087211 */ /* 0x043fe400078e28ff */
[----:B------:R-:W-:Y:S01]  /*46a0*/  LEA R10, R12, UR20, 0x2 ;  /* 0x000000140c0a7c11 */ /* 0x000fe2000f8e10ff */
[----:B--2---:R-:W-:-:S06]  /*46b0*/  ULEA UR10, UR11, UR10, 0x18 ;  /* 0x0000000a0b0a7291 */ /* 0x004fcc000f8ec0ff */
[----:B------:R-:W-:-:S06]  /*46c0*/  LEA R8, R8, UR10, 0x1 ;  /* 0x0000000a08087c11 */ /* 0x000fcc000f8e08ff */
[----:B------:R-:W0:Y:S02]  /*46d0*/  LDS.U16 R8, [R8] ;  /* 0x0000000008087984 */ /* 0x000e240000000400 */
[----:B0-----:R-:W-:-:S05]  /*46e0*/  HADD2.F32 R9, -RZ, R8.H0_H0 ;  /* 0x20000008ff097230 */ /* 0x001fca0000004100 */
[----:B------:R2:W-:Y:S02]  /*46f0*/  STL [R10], R9 ;  /* 0x000000090a007387 */ /* 0x0005e40000100800 */
.L_x_77:
[----:B------:R-:W-:Y:S05]  /*4700*/  BSYNC.RECONVERGENT B0 ;  /* 0x0000000000007941 */ /* 0x000fea0003800200 */
.L_x_76:
[----:B------:R3:W5:Y:S04]  /*4710*/  LDL R41, [R1+0x4] ;  /* 0x0000040001297983 */ /* 0x0007680000100800 */
[----:B------:R3:W5:Y:S01]  /*4720*/  LDL R40, [R1+0x14] ;  /* 0x0000140001287983 */ /* 0x0007620000100800 */
[----:B------:R-:W-:-:S07]  /*4730*/  IMAD.MOV.U32 R39, RZ, RZ, RZ ;  /* 0x000000ffff277224 */ /* 0x000fce00078e00ff */
.L_x_103:
[----:B------:R-:W-:Y:S01]  /*4740*/  ISETP.GE.U32.AND P2, PT, R2, 0xf, PT ;  /* 0x0000000f0200780c */ /* 0x000fe20003f46070 */
[----:B------:R-:W-:Y:S01]  /*4750*/  BSSY.RECONVERGENT B0, `(.L_x_82) ;  /* 0x0000044000007945 */ /* 0x000fe20003800200 */
[----:B------:R-:W-:Y:S02]  /*4760*/  HFMA2 R16, -RZ, RZ, 0, 0 ;  /* 0x00000000ff107431 */ /* 0x000fe400000001ff */
[----:B------:R-:W-:Y:S01]  /*4770*/  IMAD R38, R0, R39, R36 ;  /* 0x0000002700267224 */ /* 0x000fe200078e0224 */
[----:B01----:R-:W-:-:S08]  /*4780*/  MOV R19, RZ ;  /* 0x000000ff00137202 */ /* 0x003fd00000000f00 */
[----:B--2-4-:R-:W-:Y:S05]  /*4790*/  @!P2 BRA `(.L_x_83) ;  /* 0x0000000000fca947 */ /* 0x014fea0003800000 */
[----:B------:R-:W-:Y:S01]  /*47a0*/  BSSY.RECONVERGENT B1, `(.L_x_84) ;  /* 0x000003d000017945 */ /* 0x000fe20003800200 */
[----:B------:R-:W-:Y:S01]  /*47b0*/  IMAD.MOV.U32 R19, RZ, RZ, RZ ;  /* 0x000000ffff137224 */ /* 0x000fe200078e00ff */
[----:B------:R-:W-:-:S07]  /*47c0*/  MOV R43, RZ ;  /* 0x000000ff002b7202 */ /* 0x000fce0000000f00 */
.L_x_85:
[----:B------:R-:W-:-:S05]  /*47d0*/  LEA R16, R43, UR20, 0x2 ;  /* 0x000000142b107c11 */ /* 0x000fca000f8e10ff */
[----:B0-----:R-:W4:Y:S04]  /*47e0*/  LDL.128 R12, [R16] ;  /* 0x00000000100c7983 */ /* 0x001f280000100c00 */
[----:B-12---:R-:W2:Y:S01]  /*47f0*/  LDL.128 R8, [R16+0x10] ;  /* 0x0000100010087983 */ /* 0x006ea20000100c00 */
[----:B------:R-:W-:-:S05]  /*4800*/  LEA R17, R43, R38, 0x5 ;  /* 0x000000262b117211 */ /* 0x000fca00078e28ff */
[----:B------:R-:W-:-:S05]  /*4810*/  IMAD R42, R17, 0x2, R34 ;  /* 0x00000002112a7824 */ /* 0x000fca00078e0222 */
        /* <DEDUP_REMOVED lines=14> */
[----:B------:R-:W4:Y:S01]  /*4900*/  LDL.128 R12, [R16+0x20] ;  /* 0x00002000100c7983 */ /* 0x000f220000100c00 */
[----:B------:R-:W-:-:S05]  /*4910*/  HADD2.F32 R18, -RZ, R18.H0_H0 ;  /* 0x20000012ff127230 */ /* 0x000fca0000004100 */
[----:B--2---:R-:W-:Y:S02]  /*4920*/  FFMA R8, R18, R8, R17 ;  /* 0x0000000812087223 */ /* 0x004fe40000000011 */
[----:B------:R-:W2:Y:S01]  /*4930*/  LDL.128 R16, [R16+0x30] ;  /* 0x0000300010107983 */ /* 0x000ea20000100c00 */
[----:B------:R-:W-:Y:S01]  /*4940*/  HADD2.F32 R44, -RZ, R44.H0_H0 ;  /* 0x2000002cff2c7230 */ /* 0x000fe20000004100 */
[----:B------:R-:W-:-:S04]  /*4950*/  IADD3 R43, PT, PT, R43, 0x10, RZ ;  /* 0x000000102b2b7810 */ /* 0x000fc80007ffe0ff */
[----:B------:R-:W-:Y:S01]  /*4960*/  FFMA R9, R9, R44, R8 ;  /* 0x0000002c09097223 */ /* 0x000fe20000000008 */
[----:B------:R-:W-:Y:S01]  /*4970*/  ISETP.NE.AND P0, PT, R43, R6, PT ;  /* 0x000000062b00720c */ /* 0x000fe20003f05270 */
[----:B------:R-:W0:Y:S02]  /*4980*/  LDS.U16 R8, [R42+0x180] ;  /* 0x000180002a087984 */ /* 0x000e240000000400 */
        /* <DEDUP_REMOVED lines=11> */
[----:B----4-:R-:W-:Y:S02]  /*4a40*/  FFMA R8, R8, R12, R9 ;  /* 0x0000000c08087223 */ /* 0x010fe40000000009 */
        /* <DEDUP_REMOVED lines=8> */
[----:B------:R-:W4:Y:S01]  /*4ad0*/  LDS.U16 R9, [R42+0x380] ;  /* 0x000380002a097984 */ /* 0x000f220000000400 */
[----:B0-----:R-:W-:-:S02]  /*4ae0*/  HADD2.F32 R8, -RZ, R8.H0_H0 ;  /* 0x20000008ff087230 */ /* 0x001fc40000004100 */
[----:B-1----:R-:W-:-:S03]  /*4af0*/  HADD2.F32 R10, -RZ, R10.H0_H0 ;  /* 0x2000000aff0a7230 */ /* 0x002fc60000004100 */
[----:B------:R-:W-:Y:S01]  /*4b00*/  FFMA R15, R15, R8, R14 ;  /* 0x000000080f0f7223 */ /* 0x000fe2000000000e */
[----:B----4-:R-:W-:-:S03]  /*4b10*/  HADD2.F32 R9, -RZ, R9.H0_H0 ;  /* 0x20000009ff097230 */ /* 0x010fc60000004100 */
[----:B--2---:R-:W-:-:S04]  /*4b20*/  FFMA R12, R12, R16, R15 ;  /* 0x000000100c0c7223 */ /* 0x004fc8000000000f */
[----:B------:R-:W-:-:S04]  /*4b30*/  FFMA R17, R17, R10, R12 ;  /* 0x0000000a11117223 */ /* 0x000fc8000000000c */
[----:B------:R-:W-:-:S04]  /*4b40*/  FFMA R18, R18, R9, R17 ;  /* 0x0000000912127223 */ /* 0x000fc80000000011 */
[----:B------:R-:W-:Y:S01]  /*4b50*/  FFMA R19, R19, R11, R18 ;  /* 0x0000000b13137223 */ /* 0x000fe20000000012 */
[----:B------:R-:W-:Y:S06]  /*4b60*/  @P0 BRA `(.L_x_85) ;  /* 0xfffffffc00180947 */ /* 0x000fec000383ffff */
[----:B------:R-:W-:Y:S05]  /*4b70*/  BSYNC.RECONVERGENT B1 ;  /* 0x0000000000017941 */ /* 0x000fea0003800200 */
.L_x_84:
[----:B------:R-:W-:-:S07]  /*4b80*/  MOV R16, R6 ;  /* 0x0000000600107202 */ /* 0x000fce0000000f00 */
.L_x_83:
[----:B------:R-:W-:Y:S05]  /*4b90*/  BSYNC.RECONVERGENT B0 ;  /* 0x0000000000007941 */ /* 0x000fea0003800200 */
.L_x_82:
        /* <DEDUP_REMOVED lines=8> */
[----:B012---:R-:W2:Y:S04]  /*4c20*/  LDL.128 R8, [R42] ;  /* 0x000000002a087983 */ /* 0x007ea80000100c00 */
[----:B------:R0:W4:Y:S01]  /*4c30*/  LDL.128 R12, [R42+0x10] ;  /* 0x000010002a0c7983 */ /* 0x0001220000100c00 */
[C---:B------:R-:W-:Y:S01]  /*4c40*/  IMAD R17, R16.reuse, 0x20, R38 ;  /* 0x0000002010117824 */ /* 0x040fe200078e0226 */
[----:B------:R-:W-:-:S04]  /*4c50*/  IADD3 R16, PT, PT, R16, 0x8, RZ ;  /* 0x0000000810107810 */ /* 0x000fc80007ffe0ff */
[----:B------:R-:W-:-:S05]  /*4c60*/  LEA R17, R17, R34, 0x1 ;  /* 0x0000002211117211 */ /* 0x000fca00078e08ff */
        /* <DEDUP_REMOVED lines=13> */
[----:B------:R-:W3:Y:S01]  /*4d40*/  LDS.U16 R18, [R17+0x1c0] ;  /* 0x0001c00011127984 */ /* 0x000ee20000000400 */
[----:B-1----:R-:W-:Y:S02]  /*4d50*/  HADD2.F32 R19, -RZ, R8.H0_H0 ;  /* 0x20000008ff137230 */ /* 0x002fe40000004100 */
[----:B------:R-:W-:-:S03]  /*4d60*/  HADD2.F32 R8, -RZ, R43.H0_H0 ;  /* 0x2000002bff087230 */ /* 0x000fc60000004100 */
[----:B------:R-:W-:Y:S01]  /*4d70*/  FFMA R11, R19, R11, R42 ;  /* 0x0000000b130b7223 */ /* 0x000fe2000000002a */
[----:B0-----:R-:W-:Y:S02]  /*4d80*/  HADD2.F32 R19, -RZ, R10.H0_H0 ;  /* 0x2000000aff137230 */ /* 0x001fe40000004100 */
[----:B--2---:R-:W-:Y:S02]  /*4d90*/  HADD2.F32 R10, -RZ, R9.H0_H0 ;  /* 0x20000009ff0a7230 */ /* 0x004fe40000004100 */
[----:B----4-:R-:W-:-:S04]  /*4da0*/  FFMA R8, R8, R12, R11 ;  /* 0x0000000c08087223 */ /* 0x010fc8000000000b */
[----:B------:R-:W-:Y:S01]  /*4db0*/  FFMA R13, R19, R13, R8 ;  /* 0x0000000d130d7223 */ /* 0x000fe20000000008 */
[----:B---3--:R-:W-:-:S03]  /*4dc0*/  HADD2.F32 R19, -RZ, R18.H0_H0 ;  /* 0x20000012ff137230 */ /* 0x008fc60000004100 */
[----:B------:R-:W-:-:S04]  /*4dd0*/  FFMA R10, R10, R14, R13 ;  /* 0x0000000e0a0a7223 */ /* 0x000fc8000000000d */
[----:B------:R-:W-:-:S07]  /*4de0*/  FFMA R19, R19, R15, R10 ;  /* 0x0000000f13137223 */ /* 0x000fce000000000a */
.L_x_89:
[----:B------:R-:W-:Y:S05]  /*4df0*/  BSYNC.RECONVERGENT B1 ;  /* 0x0000000000017941 */ /* 0x000fea0003800200 */
.L_x_88:
[----:B------:R-:W-:Y:S05]  /*4e00*/  @!P3 BRA `(.L_x_87) ;  /* 0x0000000000a0b947 */ /* 0x000fea0003800000 */
[----:B------:R-:W-:Y:S01]  /*4e10*/  ISETP.GE.U32.AND P0, PT, R32, 0x3, PT ;  /* 0x000000032000780c */ /* 0x000fe20003f06070 */
[----:B------:R-:W-:Y:S01]  /*4e20*/  BSSY.RECONVERGENT B1, `(.L_x_90) ;  /* 0x0000014000017945 */ /* 0x000fe20003800200 */
[----:B------:R-:W-:-:S11]  /*4e30*/  ISETP.NE.AND P3, PT, R4, RZ, PT ;  /* 0x000000ff0400720c */ /* 0x000fd60003f65270 */
[----:B------:R-:W-:Y:S05]  /*4e40*/  @!P0 BRA `(.L_x_91) ;  /* 0x0000000000448947 */ /* 0x000fea0003800000 */
[----:B01----:R-:W-:-:S06]  /*4e50*/  LEA R8, R16, UR20, 0x2 ;  /* 0x0000001410087c11 */ /* 0x003fcc000f8e10ff */
[----:B--2---:R-:W2:Y:S01]  /*4e60*/  LDL.128 R8, [R8] ;  /* 0x0000000008087983 */ /* 0x004ea20000100c00 */
[C---:B------:R-:W-:Y:S01]  /*4e70*/  IMAD R13, R16.reuse, 0x20, R38 ;  /* 0x00000020100d7824 */ /* 0x040fe200078e0226 */
[----:B------:R-:W-:-:S04]  /*4e80*/  IADD3 R16, PT, PT, R16, 0x4, RZ ;  /* 0x0000000410107810 */ /* 0x000fc80007ffe0ff */
[----:B------:R-:W-:-:S05]  /*4e90*/  LEA R13, R13, R34, 0x1 ;  /* 0x000000220d0d7211 */ /* 0x000fca00078e08ff */
[----:B------:R-:W0:Y:S04]  /*4ea0*/  LDS.U16 R12, [R13] ;  /* 0x000000000d0c7984 */ /* 0x000e280000000400 */
[----:B------:R-:W1:Y:S04]  /*4eb0*/  LDS.U16 R14, [R13+0x40] ;  /* 0x000040000d0e7984 */ /* 0x000e680000000400 */
[----:B------:R-:W4:Y:S04]  /*4ec0*/  LDS.U16 R17, [R13+0x80] ;  /* 0x000080000d117984 */ /* 0x000f280000000400 */
[----:B------:R-:W3:Y:S01]  /*4ed0*/  LDS.U16 R18, [R13+0xc0] ;  /* 0x0000c0000d127984 */ /* 0x000ee20000000400 */
[----:B0-----:R-:W-:-:S02]  /*4ee0*/  HADD2.F32 R12, -RZ, R12.H0_H0 ;  /* 0x2000000cff0c7230 */ /* 0x001fc40000004100 */
[----:B-1----:R-:W-:Y:S02]  /*4ef0*/  HADD2.F32 R15, -RZ, R14.H0_H0 ;  /* 0x2000000eff0f7230 */ /* 0x002fe40000004100 */
[----:B----4-:R-:W-:Y:S02]  /*4f00*/  HADD2.F32 R14, -RZ, R17.H0_H0 ;  /* 0x20000011ff0e7230 */ /* 0x010fe40000004100 */
[----:B--2---:R-:W-:Y:S01]  /*4f10*/  FFMA R12, R12, R8, R19 ;  /* 0x000000080c0c7223 */ /* 0x004fe20000000013 */
[----:B---3--:R-:W-:-:S03]  /*4f20*/  HADD2.F32 R19, -RZ, R18.H0_H0 ;  /* 0x20000012ff137230 */ /* 0x008fc60000004100 */
[----:B------:R-:W-:-:S04]  /*4f30*/  FFMA R9, R15, R9, R12 ;  /* 0x000000090f097223 */ /* 0x000fc8000000000c */
[----:B------:R-:W-:-:S04]  /*4f40*/  FFMA R10, R14, R10, R9 ;  /* 0x0000000a0e0a7223 */ /* 0x000fc80000000009 */
[----:B------:R-:W-:-:S07]  /*4f50*/  FFMA R19, R19, R11, R10 ;  /* 0x0000000b13137223 */ /* 0x000fce000000000a */
.L_x_91:
[----:B------:R-:W-:Y:S05]  /*4f60*/  BSYNC.RECONVERGENT B1 ;  /* 0x0000000000017941 */ /* 0x000fea0003800200 */
.L_x_90:
[----:B------:R-:W-:Y:S05]  /*4f70*/  @!P3 BRA `(.L_x_87) ;  /* 0x000000000044b947 */ /* 0x000fea0003800000 */
[----:B------:R-:W-:-:S05]  /*4f80*/  LEA R12, R16, UR20, 0x2 ;  /* 0x00000014100c7c11 */ /* 0x000fca000f8e10ff */
[----:B012---:R-:W2:Y:S01]  /*4f90*/  LDL.64 R8, [R12] ;  /* 0x000000000c087983 */ /* 0x007ea20000100a00 */
[----:B------:R-:W-:Y:S01]  /*4fa0*/  IMAD R11, R16, 0x20, R38 ;  /* 0x00000020100b7824 */ /* 0x000fe200078e0226 */
[----:B------:R-:W-:-:S04]  /*4fb0*/  ISETP.NE.AND P0, PT, R4, 0x1, PT ;  /* 0x000000010400780c */ /* 0x000fc80003f05270 */
[----:B------:R-:W-:-:S05]  /*4fc0*/  LEA R11, R11, R34, 0x1 ;  /* 0x000000220b0b7211 */ /* 0x000fca00078e08ff */
        /* <DEDUP_REMOVED lines=12> */
.L_x_87:
[----:B------:R-:W-:Y:S05]  /*5090*/  BSYNC.RECONVERGENT B0 ;  /* 0x0000000000007941 */ /* 0x000fea0003800200 */
.L_x_86:
[----:B012---:R-:W0:Y:S01]  /*50a0*/  LDC.64 R8, c[0x0][0x3b0] ;  /* 0x0000ec00ff087b82 */ /* 0x007e220000000a00 */
        /* <DEDUP_REMOVED lines=12> */
.L_x_469:
[----:B-1----:R-:W-:Y:S01]  /*5170*/  FADD R12, R15, R12 ;  /* 0x0000000c0f0c7221 */ /* 0x002fe20000000000 */
[----:B------:R-:W-:Y:S01]  /*5180*/  VIADD R11, R27, 0x4 ;  /* 0x000000041b0b7836 */ /* 0x000fe20000000000 */
[----:B------:R-:W-:Y:S01]  /*5190*/  IADD3 R8, PT, PT, R39, UR4, RZ ;  /* 0x0000000427087c10 */ /* 0x000fe2000fffe0ff */
[----:B------:R-:W-:Y:S01]  /*51a0*/  BSSY.RECONVERGENT B0, `(.L_x_93) ;  /* 0x000006f000007945 */ /* 0x000fe20003800200 */
[----:B------:R-:W-:Y:S01]  /*51b0*/  FMUL R9, R12, R9 ;  /* 0x000000090c097220 */ /* 0x000fe20000400000 */
[----:B------:R-:W-:Y:S01]  /*51c0*/  HFMA2 R12, -RZ, RZ, 0.96630859375, -0.0022525787353515625 ;  /* 0x3bbb989dff0c7431 */ /* 0x000fe200000001ff */
[----:B------:R-:W-:Y:S02]  /*51d0*/  ISETP.GT.AND P0, PT, R8, R11, PT ;  /* 0x0000000b0800720c */ /* 0x000fe40003f04270 */
[----:B0-----:R-:W-:Y:S02]  /*51e0*/  MOV R15, 0x437c0000 ;  /* 0x437c0000000f7802 */ /* 0x001fe40000000f00 */
[----:B------:R-:W-:-:S04]  /*51f0*/  @P3 FSEL R9, R9, -INF , !P0 ;  /* 0xff80000009093808 */ /* 0x000fc80004000000 */
[----:B-----5:R-:W-:-:S05]  /*5200*/  FMNMX R8, R9, R41, !PT ;  /* 0x0000002909087209 */ /* 0x020fca0007800000 */
[--C-:B------:R-:W-:Y:S01]  /*5210*/  FADD R11, R9, -R8.reuse ;  /* 0x80000008090b7221 */ /* 0x100fe20000000000 */
[----:B------:R-:W-:Y:S01]  /*5220*/  FADD R9, -R8, R41 ;  /* 0x0000002908097221 */ /* 0x000fe20000000100 */
[----:B------:R-:W-:Y:S02]  /*5230*/  IMAD.MOV.U32 R41, RZ, RZ, R8 ;  /* 0x000000ffff297224 */ /* 0x000fe400078e0008 */
[----:B------:R-:W-:-:S04]  /*5240*/  FFMA.SAT R10, R11, R12, 0.5 ;  /* 0x3f0000000b0a7423 */ /* 0x000fc8000000200c */
[----:B------:R-:W-:Y:S01]  /*5250*/  FFMA.RM R13, R10, R15, 12582913 ;  /* 0x4b4000010a0d7423 */ /* 0x000fe2000000400f */
[----:B------:R-:W-:-:S03]  /*5260*/  FFMA.SAT R10, R9, R12, 0.5 ;  /* 0x3f000000090a7423 */ /* 0x000fc6000000200c */
[C---:B------:R-:W-:Y:S01]  /*5270*/  FADD R12, R13.reuse, -12583039 ;  /* 0xcb40007f0d0c7421 */ /* 0x040fe20000000000 */
[----:B------:R-:W-:Y:S01]  /*5280*/  FFMA.RM R10, R10, R15, 12582913 ;  /* 0x4b4000010a0a7423 */ /* 0x000fe2000000400f */
[----:B------:R-:W-:Y:S02]  /*5290*/  IMAD.SHL.U32 R16, R13, 0x800000, RZ ;  /* 0x008000000d107824 */ /* 0x000fe400078e00ff */
[C---:B------:R-:W-:Y:S01]  /*52a0*/  FFMA R14, R11.reuse, 1.4426950216293334961, -R12 ;  /* 0x3fb8aa3b0b0e7823 */ /* 0x040fe2000000080c */
[C---:B------:R-:W-:Y:S01]  /*52b0*/  FADD R12, R10.reuse, -12583039 ;  /* 0xcb40007f0a0c7421 */ /* 0x040fe20000000000 */
[----:B------:R-:W-:Y:S02]  /*52c0*/  SHF.L.U32 R17, R10, 0x17, RZ ;  /* 0x000000170a117819 */ /* 0x000fe400000006ff */
[----:B------:R-:W-:Y:S01]  /*52d0*/  FFMA R14, R11, 1.925963033500011079e-08, R14 ;  /* 0x32a570600b0e7823 */ /* 0x000fe2000000000e */
[----:B------:R-:W-:-:S03]  /*52e0*/  FFMA R12, R9, 1.4426950216293334961, -R12 ;  /* 0x3fb8aa3b090c7823 */ /* 0x000fc6000000080c */
[----:B------:R-:W0:Y:S01]  /*52f0*/  MUFU.EX2 R11, R14 ;  /* 0x0000000e000b7308 */ /* 0x000e220000000800 */
[----:B------:R-:W-:Y:S01]  /*5300*/  FFMA R12, R9, 1.925963033500011079e-08, R12 ;  /* 0x32a57060090c7823 */ /* 0x000fe2000000000c */
[----:B------:R-:W-:-:S06]  /*5310*/  HFMA2 R9, -RZ, RZ, 0, 0 ;  /* 0x00000000ff097431 */ /* 0x000fcc00000001ff */
[----:B------:R-:W1:Y:S01]  /*5320*/  MUFU.EX2 R12, R12 ;  /* 0x0000000c000c7308 */ /* 0x000e620000000800 */
[----:B0-----:R-:W-:Y:S01]  /*5330*/  FMUL R16, R16, R11 ;  /* 0x0000000b10107220 */ /* 0x001fe20000400000 */
[----:B-1----:R-:W-:-:S04]  /*5340*/  FMUL R17, R17, R12 ;  /* 0x0000000c11117220 */ /* 0x002fc80000400000 */
[----:B------:R-:W-:Y:S01]  /*5350*/  FFMA R40, R17, R40, R16 ;  /* 0x0000002811287223 */ /* 0x000fe20000000010 */
[----:B------:R-:W-:Y:S06]  /*5360*/  @!P2 BRA `(.L_x_94) ;  /* 0x000000040048a947 */ /* 0x000fec0003800000 */
[----:B------:R-:W-:Y:S01]  /*5370*/  BSSY.RECONVERGENT B1, `(.L_x_95) ;  /* 0x0000050000017945 */ /* 0x000fe20003800200 */
[----:B------:R-:W-:-:S07]  /*5380*/  MOV R19, RZ ;  /* 0x000000ff00137202 */ /* 0x000fce0000000f00 */
.L_x_96:
[----:B0-----:R-:W-:-:S05]  /*5390*/  LEA R18, R19, UR18, 0x2 ;  /* 0x0000001213127c11 */ /* 0x001fca000f8e10ff */
[----:B------:R-:W2:Y:S04]  /*53a0*/  LDL.128 R8, [R18+0x10] ;  /* 0x0000100012087983 */ /* 0x000ea80000100c00 */
[----:B------:R-:W4:Y:S01]  /*53b0*/  LDL.128 R12, [R18+0x20] ;  /* 0x00002000120c7983 */ /* 0x000f220000100c00 */
[----:B------:R-:W-:-:S05]  /*53c0*/  LEA R42, R19, R38, 0x5 ;  /* 0x00000026132a7211 */ /* 0x000fca00078e28ff */
[----:B------:R-:W-:-:S05]  /*53d0*/  IMAD R42, R42, 0x2, R33 ;  /* 0x000000022a2a7824 */ /* 0x000fca00078e0221 */
        /* <DEDUP_REMOVED lines=14> */
[----:B----4-:R-:W-:Y:S01]  /*54c0*/  FMUL R45, R17, R12 ;  /* 0x0000000c112d7220 */ /* 0x010fe20000400000 */
[----:B------:R-:W0:Y:S02]  /*54d0*/  LDS.U16 R43, [R42+0xc0] ;  /* 0x0000c0002a2b7984 */ /* 0x000e240000000400 */
[----:B0-----:R-:W-:-:S05]  /*54e0*/  HADD2.F32 R43, -RZ, R43.H0_H0 ;  /* 0x2000002bff2b7230 */ /* 0x001fca0000004100 */
[----:B------:R-:W-:Y:S02]  /*54f0*/  FFMA R11, R16, R43, R11 ;  /* 0x0000002b100b7223 */ /* 0x000fe4000000000b */
[----:B------:R-:W0:Y:S04]  /*5500*/  LDS.U16 R43, [R42+0x100] ;  /* 0x000100002a2b7984 */ /* 0x000e280000000400 */
[----:B------:R1:W-:Y:S04]  /*5510*/  STL.128 [R18+0x10], R8 ;  /* 0x0000100812007387 */ /* 0x0003e80000100c00 */
        /* <DEDUP_REMOVED lines=17> */
[----:B-1----:R-:W4:Y:S01]  /*5630*/  LDL.128 R12, [R18+0x40] ;  /* 0x00004000120c7983 */ /* 0x002f220000100c00 */
        /* <DEDUP_REMOVED lines=22> */
[C---:B----4-:R-:W-:Y:S01]  /*57a0*/  FMUL R13, R17.reuse, R13 ;  /* 0x0000000d110d7220 */ /* 0x050fe20000400000 */
        /* <DEDUP_REMOVED lines=13> */
.L_x_95:
[----:B0-----:R-:W-:-:S07]  /*5880*/  MOV R9, R6 ;  /* 0x0000000600097202 */ /* 0x001fce0000000f00 */
.L_x_94:
[----:B------:R-:W-:Y:S05]  /*5890*/  BSYNC.RECONVERGENT B0 ;  /* 0x0000000000007941 */ /* 0x000fea0003800200 */
.L_x_93:
[----:B------:R-:W-:Y:S04]  /*58a0*/  BSSY.RECONVERGENT B0, `(.L_x_97) ;  /* 0x0000077000007945 */ /* 0x000fe80003800200 */
[----:B------:R-:W-:Y:S05]  /*58b0*/  @!P1 BRA `(.L_x_98) ;  /* 0x0000000400d49947 */ /* 0x000fea0003800000 */
[----:B------:R-:W-:Y:S01]  /*58c0*/  ISETP.GE.U32.AND P0, PT, R30, 0x7, PT ;  /* 0x000000071e00780c */ /* 0x000fe20003f06070 */
[----:B------:R-:W-:Y:S01]  /*58d0*/  BSSY.RECONVERGENT B1, `(.L_x_99) ;  /* 0x0000037000017945 */ /* 0x000fe20003800200 */
[----:B------:R-:W-:-:S11]  /*58e0*/  ISETP.NE.AND P1, PT, R3, RZ, PT ;  /* 0x000000ff0300720c */ /* 0x000fd60003f25270 */
[----:B------:R-:W-:Y:S05]  /*58f0*/  @!P0 BRA `(.L_x_100) ;  /* 0x0000000000d08947 */ /* 0x000fea0003800000 */
[----:B------:R-:W-:-:S05]  /*5900*/  LEA R8, R9, UR18, 0x2 ;  /* 0x0000001209087c11 */ /* 0x000fca000f8e10ff */
[----:B------:R-:W2:Y:S04]  /*5910*/  LDL R18, [R8+0x10] ;  /* 0x0000100008127983 */ /* 0x000ea80000100800 */
[----:B------:R-:W4:Y:S04]  /*5920*/  LDL R12, [R8+0x14] ;  /* 0x00001400080c7983 */ /* 0x000f280000100800 */
[----:B------:R-:W5:Y:S01]  /*5930*/  LDL R44, [R8+0x18] ;  /* 0x00001800082c7983 */ /* 0x000f620000100800 */
[----:B------:R-:W-:-:S03]  /*5940*/  IMAD R10, R9, 0x20, R38 ;  /* 0x00000020090a7824 */ /* 0x000fc600078e0226 */
[----:B------:R-:W3:Y:S02]  /*5950*/  LDL R11, [R8+0x1c] ;  /* 0x00001c00080b7983 */ /* 0x000ee40000100800 */
[----:B------:R-:W-:Y:S02]  /*5960*/  LEA R10, R10, R33, 0x1 ;  /* 0x000000210a0a7211 */ /* 0x000fe400078e08ff */
[----:B------:R-:W3:Y:S04]  /*5970*/  LDL R42, [R8+0x20] ;  /* 0x00002000082a7983 */ /* 0x000ee80000100800 */
[----:B------:R-:W0:Y:S04]  /*5980*/  LDS.U16 R14, [R10] ;  /* 0x000000000a0e7984 */ /* 0x000e280000000400 */
[----:B------:R-:W1:Y:S01]  /*5990*/  LDS.U16 R13, [R10+0x40] ;  /* 0x000040000a0d7984 */ /* 0x000e620000000400 */
[----:B0-----:R-:W-:-:S03]  /*59a0*/  HADD2.F32 R15, -RZ, R14.H0_H0 ;  /* 0x2000000eff0f7230 */ /* 0x001fc60000004100 */
[----:B------:R-:W3:Y:S01]  /*59b0*/  LDL R14, [R8+0x2c] ;  /* 0x00002c00080e7983 */ /* 0x000ee20000100800 */
[----:B-1----:R-:W-:Y:S02]  /*59c0*/  HADD2.F32 R13, -RZ, R13.H0_H0 ;  /* 0x2000000dff0d7230 */ /* 0x002fe40000004100 */
[C---:B--2---:R-:W-:Y:S02]  /*59d0*/  FMUL R19, R17.reuse, R18 ;  /* 0x0000001211137220 */ /* 0x044fe40000400000 */
[----:B------:R-:W2:Y:S02]  /*59e0*/  LDL R18, [R8+0x24] ;  /* 0x0000240008127983 */ /* 0x000ea40000100800 */
[C---:B------:R-:W-:Y:S01]  /*59f0*/  FFMA R15, R16.reuse, R15, R19 ;  /* 0x0000000f100f7223 */ /* 0x040fe20000000013 */
[----:B----4-:R-:W-:Y:S02]  /*5a00*/  FMUL R19, R17, R12 ;  /* 0x0000000c11137220 */ /* 0x010fe40000400000 */
[----:B------:R-:W4:Y:S02]  /*5a10*/  LDL R12, [R8+0x28] ;  /* 0x00002800080c7983 */ /* 0x000f240000100800 */
[----:B------:R-:W-:-:S02]  /*5a20*/  FFMA R13, R16, R13, R19 ;  /* 0x0000000d100d7223 */ /* 0x000fc40000000013 */
[----:B------:R-:W0:Y:S01]  /*5a30*/  LDS.U16 R19, [R10+0x80] ;  /* 0x000080000a137984 */ /* 0x000e220000000400 */
[----:B-----5:R-:W-:-:S03]  /*5a40*/  FMUL R43, R17, R44 ;  /* 0x0000002c112b7220 */ /* 0x020fc60000400000 */
[----:B------:R-:W-:Y:S04]  /*5a50*/  STL [R8+0x10], R15 ;  /* 0x0000100f08007387 */ /* 0x000fe80000100800 */
[----:B------:R-:W1:Y:S01]  /*5a60*/  LDS.U16 R15, [R10+0xc0] ;  /* 0x0000c0000a0f7984 */ /* 0x000e620000000400 */
[----:B0-----:R-:W-:-:S05]  /*5a70*/  HADD2.F32 R19, -RZ, R19.H0_H0 ;  /* 0x20000013ff137230 */ /* 0x001fca0000004100 */
[C---:B------:R-:W-:Y:S02]  /*5a80*/  FFMA R43, R16.reuse, R19, R43 ;  /* 0x00000013102b7223 */ /* 0x040fe4000000002b */
[----:B------:R-:W0:Y:S01]  /*5a90*/  LDS.U16 R19, [R10+0x100] ;  /* 0x000100000a137984 */ /* 0x000e220000000400 */
[----:B-1----:R-:W-:Y:S02]  /*5aa0*/  HADD2.F32 R15, -RZ, R15.H0_H0 ;  /* 0x2000000fff0f7230 */ /* 0x002fe40000004100 */
[C---:B---3--:R-:W-:Y:S01]  /*5ab0*/  FMUL R11, R17.reuse, R11 ;  /* 0x0000000b110b7220 */ /* 0x048fe20000400000 */
[----:B------:R-:W-:Y:S03]  /*5ac0*/  STL [R8+0x14], R13 ;  /* 0x0000140d08007387 */ /* 0x000fe60000100800 */
[----:B------:R-:W-:Y:S01]  /*5ad0*/  FFMA R11, R16, R15, R11 ;  /* 0x0000000f100b7223 */ /* 0x000fe2000000000b */
[----:B------:R-:W-:Y:S01]  /*5ae0*/  FMUL R15, R17, R42 ;  /* 0x0000002a110f7220 */ /* 0x000fe20000400000 */
[----:B------:R-:W1:Y:S04]  /*5af0*/  LDS.U16 R13, [R10+0x140] ;  /* 0x000140000a0d7984 */ /* 0x000e680000000400 */
[----:B------:R-:W3:Y:S01]  /*5b00*/  LDS.U16 R42, [R10+0x1c0] ;  /* 0x0001c0000a2a7984 */ /* 0x000ee20000000400 */
[----:B0-----:R-:W-:-:S05]  /*5b10*/  HADD2.F32 R19, -RZ, R19.H0_H0 ;  /* 0x20000013ff137230 */ /* 0x001fca0000004100 */
[----:B------:R-:W-:Y:S02]  /*5b20*/  FFMA R19, R16, R19, R15 ;  /* 0x0000001310137223 */ /* 0x000fe4000000000f */
[----:B------:R-:W0:Y:S01]  /*5b30*/  LDS.U16 R15, [R10+0x180] ;  /* 0x000180000a0f7984 */ /* 0x000e220000000400 */
[----:B-1----:R-:W-:-:S03]  /*5b40*/  HADD2.F32 R13, -RZ, R13.H0_H0 ;  /* 0x2000000dff0d7230 */ /* 0x002fc60000004100 */
[----:B------:R2:W-:Y:S01]  /*5b50*/  STL [R8+0x18], R43 ;  /* 0x0000182b08007387 */ /* 0x0005e20000100800 */
[----:B---3--:R-:W-:Y:S02]  /*5b60*/  HADD2.F32 R45, -RZ, R42.H0_H0 ;  /* 0x2000002aff2d7230 */ /* 0x008fe40000004100 */
[----:B------:R-:W-:-:S04]  /*5b70*/  FMUL R14, R17, R14 ;  /* 0x0000000e110e7220 */ /* 0x000fc80000400000 */
[----:B------:R-:W-:Y:S01]  /*5b80*/  FFMA R45, R16, R45, R14 ;  /* 0x0000002d102d7223 */ /* 0x000fe2000000000e */
[----:B------:R1:W-:Y:S04]  /*5b90*/  STL [R8+0x1c], R11 ;  /* 0x00001c0b08007387 */ /* 0x0003e80000100800 */
[----:B------:R1:W-:Y:S04]  /*5ba0*/  STL [R8+0x20], R19 ;  /* 0x0000201308007387 */ /* 0x0003e80000100800 */
[----:B------:R1:W-:Y:S01]  /*5bb0*/  STL [R8+0x2c], R45 ;  /* 0x00002c2d08007387 */ /* 0x0003e20000100800 */
[----:B0-----:R-:W-:Y:S01]  /*5bc0*/  HADD2.F32 R15, -RZ, R15.H0_H0 ;  /* 0x2000000fff0f7230 */ /* 0x001fe20000004100 */
[----:B------:R-:W-:Y:S01]  /*5bd0*/  IADD3 R9, PT, PT, R9, 0x8, RZ ;  /* 0x0000000809097810 */ /* 0x000fe20007ffe0ff */
[----:B--2---:R-:W-:-:S04]  /*5be0*/  FMUL R43, R17, R18 ;  /* 0x00000012112b7220 */ /* 0x004fc80000400000 */
[----:B------:R-:W-:Y:S01]  /*5bf0*/  FFMA R13, R16, R13, R43 ;  /* 0x0000000d100d7223 */ /* 0x000fe2000000002b */
[----:B----4-:R-:W-:-:S04]  /*5c00*/  FMUL R43, R17, R12 ;  /* 0x0000000c112b7220 */ /* 0x010fc80000400000 */
[----:B------:R-:W-:Y:S01]  /*5c10*/  FFMA R15, R16, R15, R43 ;  /* 0x0000000f100f7223 */ /* 0x000fe2000000002b */
[----:B------:R1:W-:Y:S04]  /*5c20*/  STL [R8+0x24], R13 ;  /* 0x0000240d08007387 */ /* 0x0003e80000100800 */
[----:B------:R1:W-:Y:S02]  /*5c30*/  STL [R8+0x28], R15 ;  /* 0x0000280f08007387 */ /* 0x0003e40000100800 */
.L_x_100:
[----:B------:R-:W-:Y:S05]  /*5c40*/  BSYNC.RECONVERGENT B1 ;  /* 0x0000000000017941 */ /* 0x000fea0003800200 */
.L_x_99:
[----:B------:R-:W-:Y:S05]  /*5c50*/  @!P1 BRA `(.L_x_98) ;  /* 0x0000000000ec9947 */ /* 0x000fea0003800000 */
[----:B------:R-:W-:Y:S01]  /*5c60*/  ISETP.GE.U32.AND P0, PT, R32, 0x3, PT ;  /* 0x000000032000780c */ /* 0x000fe20003f06070 */
[----:B------:R-:W-:Y:S01]  /*5c70*/  BSSY.RECONVERGENT B1, `(.L_x_101) ;  /* 0x000001f000017945 */ /* 0x000fe20003800200 */
[----:B------:R-:W-:-:S11]  /*5c80*/  ISETP.NE.AND P1, PT, R4, RZ, PT ;  /* 0x000000ff0400720c */ /* 0x000fd60003f25270 */
[----:B------:R-:W-:Y:S05]  /*5c90*/  @!P0 BRA `(.L_x_102) ;  /* 0x0000000000708947 */ /* 0x000fea0003800000 */
[----:B-1----:R-:W-:-:S05]  /*5ca0*/  LEA R8, R9, UR18, 0x2 ;  /* 0x0000001209087c11 */ /* 0x002fca000f8e10ff */
[----:B------:R-:W2:Y:S04]  /*5cb0*/  LDL R18, [R8+0x10] ;  /* 0x0000100008127983 */ /* 0x000ea80000100800 */
[----:B------:R-:W4:Y:S04]  /*5cc0*/  LDL R14, [R8+0x14] ;  /* 0x00001400080e7983 */ /* 0x000f280000100800 */
[----:B------:R-:W5:Y:S04]  /*5cd0*/  LDL R12, [R8+0x18] ;  /* 0x00001800080c7983 */ /* 0x000f680000100800 */
[----:B------:R-:W3:Y:S01]  /*5ce0*/  LDL R10, [R8+0x1c] ;  /* 0x00001c00080a7983 */ /* 0x000ee20000100800 */
[C---:B------:R-:W-:Y:S01]  /*5cf0*/  IMAD R42, R9.reuse, 0x20, R38 ;  /* 0x00000020092a7824 */ /* 0x040fe200078e0226 */
[----:B------:R-:W-:-:S04]  /*5d00*/  IADD3 R9, PT, PT, R9, 0x4, RZ ;  /* 0x0000000409097810 */ /* 0x000fc80007ffe0ff */
        /* <DEDUP_REMOVED lines=8> */
[C---:B----4-:R-:W-:Y:S01]  /*5d90*/  FMUL R19, R17.reuse, R14 ;  /* 0x0000000e11137220 */ /* 0x050fe20000400000 */
[----:B-1----:R-:W-:Y:S02]  /*5da0*/  HADD2.F32 R14, -RZ, R13.H0_H0 ;  /* 0x2000000dff0e7230 */ /* 0x002fe40000004100 */
[C---:B------:R-:W-:Y:S01]  /*5db0*/  FFMA R15, R16.reuse, R18, R15 ;  /* 0x00000012100f7223 */ /* 0x040fe2000000000f */
[C---:B-----5:R-:W-:Y:S01]  /*5dc0*/  FMUL R43, R17.reuse, R12 ;  /* 0x0000000c112b7220 */ /* 0x060fe20000400000 */
[----:B------:R-:W-:Y:S02]  /*5dd0*/  HADD2.F32 R12, -RZ, R11.H0_H0 ;  /* 0x2000000bff0c7230 */ /* 0x000fe40000004100 */
[C---:B------:R-:W-:Y:S01]  /*5de0*/  FFMA R19, R16.reuse, R44, R19 ;  /* 0x0000002c10137223 */ /* 0x040fe20000000013 */
[----:B------:R0:W-:Y:S01]  /*5df0*/  STL [R8+0x10], R15 ;  /* 0x0000100f08007387 */ /* 0x0001e20000100800 */
[----:B---3--:R-:W-:Y:S01]  /*5e00*/  FMUL R11, R17, R10 ;  /* 0x0000000a110b7220 */ /* 0x008fe20000400000 */
[----:B------:R-:W-:-:S02]  /*5e10*/  FFMA R43, R16, R12, R43 ;  /* 0x0000000c102b7223 */ /* 0x000fc4000000002b */
[----:B------:R0:W-:Y:S01]  /*5e20*/  STL [R8+0x14], R19 ;  /* 0x0000141308007387 */ /* 0x0001e20000100800 */
[----:B------:R-:W-:-:S03]  /*5e30*/  FFMA R11, R16, R14, R11 ;  /* 0x0000000e100b7223 */ /* 0x000fc6000000000b */
[----:B------:R0:W-:Y:S04]  /*5e40*/  STL [R8+0x18], R43 ;  /* 0x0000182b08007387 */ /* 0x0001e80000100800 */
[----:B------:R0:W-:Y:S02]  /*5e50*/  STL [R8+0x1c], R11 ;  /* 0x00001c0b08007387 */ /* 0x0001e40000100800 */
.L_x_102:
[----:B------:R-:W-:Y:S05]  /*5e60*/  BSYNC.RECONVERGENT B1 ;  /* 0x0000000000017941 */ /* 0x000fea0003800200 */
.L_x_101:
[----:B------:R-:W-:Y:S05]  /*5e70*/  @!P1 BRA `(.L_x_98) ;  /* 0x0000000000649947 */ /* 0x000fea0003800000 */
[----:B01----:R-:W-:-:S05]  /*5e80*/  LEA R8, R9, UR18, 0x2 ;  /* 0x0000001209087c11 */ /* 0x003fca000f8e10ff */
[----:B------:R-:W2:Y:S01]  /*5e90*/  LDL R10, [R8+0x10] ;  /* 0x00001000080a7983 */ /* 0x000ea20000100800 */
[----:B------:R-:W-:Y:S01]  /*5ea0*/  IMAD R38, R9, 0x20, R38 ;  /* 0x0000002009267824 */ /* 0x000fe200078e0226 */
[----:B------:R-:W-:-:S04]  /*5eb0*/  ISETP.NE.AND P0, PT, R4, 0x1, PT ;  /* 0x000000010400780c */ /* 0x000fc80003f05270 */
[----:B------:R-:W-:-:S05]  /*5ec0*/  LEA R38, R38, R33, 0x1 ;  /* 0x0000002126267211 */ /* 0x000fca00078e08ff */
[----:B------:R-:W0:Y:S02]  /*5ed0*/  LDS.U16 R9, [R38] ;  /* 0x0000000026097984 */ /* 0x000e240000000400 */
[----:B0-----:R-:W-:Y:S02]  /*5ee0*/  HADD2.F32 R9, -RZ, R9.H0_H0 ;  /* 0x20000009ff097230 */ /* 0x001fe40000004100 */
[----:B--2---:R-:W-:-:S04]  /*5ef0*/  FMUL R11, R17, R10 ;  /* 0x0000000a110b7220 */ /* 0x004fc80000400000 */
[----:B------:R-:W-:-:S05]  /*5f00*/  FFMA R9, R16, R9, R11 ;  /* 0x0000000910097223 */ /* 0x000fca000000000b */
[----:B------:R2:W-:Y:S01]  /*5f10*/  STL [R8+0x10], R9 ;  /* 0x0000100908007387 */ /* 0x0005e20000100800 */
[----:B------:R-:W-:Y:S05]  /*5f20*/  @!P0 BRA `(.L_x_98) ;  /* 0x0000000000388947 */ /* 0x000fea0003800000 */
[----:B------:R-:W4:Y:S01]  /*5f30*/  LDL R10, [R8+0x14] ;  /* 0x00001400080a7983 */ /* 0x000f220000100800 */
[----:B------:R-:W-:-:S03]  /*5f40*/  ISETP.NE.AND P0, PT, R4, 0x2, PT ;  /* 0x000000020400780c */ /* 0x000fc60003f05270 */
[----:B--2---:R-:W0:Y:S02]  /*5f50*/  LDS.U16 R9, [R38+0x40] ;  /* 0x0000400026097984 */ /* 0x004e240000000400 */
[----:B0-----:R-:W-:Y:S02]  /*5f60*/  HADD2.F32 R9, -RZ, R9.H0_H0 ;  /* 0x20000009ff097230 */ /* 0x001fe40000004100 */
[----:B----4-:R-:W-:-:S04]  /*5f70*/  FMUL R11, R17, R10 ;  /* 0x0000000a110b7220 */ /* 0x010fc80000400000 */
[----:B------:R-:W-:-:S05]  /*5f80*/  FFMA R9, R16, R9, R11 ;  /* 0x0000000910097223 */ /* 0x000fca000000000b */
[----:B------:R4:W-:Y:S01]  /*5f90*/  STL [R8+0x14], R9 ;  /* 0x0000140908007387 */ /* 0x0009e20000100800 */
[----:B------:R-:W-:Y:S05]  /*5fa0*/  @!P0 BRA `(.L_x_98) ;  /* 0x0000000000188947 */ /* 0x000fea0003800000 */
[----:B------:R-:W2:Y:S04]  /*5fb0*/  LDL R10, [R8+0x18] ;  /* 0x00001800080a7983 */ /* 0x000ea80000100800 */
[----:B----4-:R-:W0:Y:S02]  /*5fc0*/  LDS.U16 R9, [R38+0x80] ;  /* 0x0000800026097984 */ /* 0x010e240000000400 */
[----:B0-----:R-:W-:Y:S02]  /*5fd0*/  HADD2.F32 R9, -RZ, R9.H0_H0 ;  /* 0x20000009ff097230 */ /* 0x001fe40000004100 */
[----:B--2---:R-:W-:-:S04]  /*5fe0*/  FMUL R17, R17, R10 ;  /* 0x0000000a11117220 */ /* 0x004fc80000400000 */
[----:B------:R-:W-:-:S05]  /*5ff0*/  FFMA R9, R16, R9, R17 ;  /* 0x0000000910097223 */ /* 0x000fca0000000011 */
[----:B------:R0:W-:Y:S02]  /*6000*/  STL [R8+0x18], R9 ;  /* 0x0000180908007387 */ /* 0x0001e40000100800 */
.L_x_98:
[----:B------:R-:W-:Y:S05]  /*6010*/  BSYNC.RECONVERGENT B0 ;  /* 0x0000000000007941 */ /* 0x000fea0003800200 */
.L_x_97:
[----:B------:R-:W-:-:S04]  /*6020*/  IADD3 R39, PT, PT, R39, 0x1, RZ ;  /* 0x0000000127277810 */ /* 0x000fc80007ffe0ff */
[----:B------:R-:W-:-:S13]  /*6030*/  ISETP.NE.AND P0, PT, R39, UR9, PT ;  /* 0x0000000927007c0c */ /* 0x000fda000bf05270 */
[----:B------:R-:W-:Y:S05]  /*6040*/  @P0 BRA `(.L_x_103) ;  /* 0xffffffe400bc0947 */ /* 0x000fea000383ffff */
[----:B------:R0:W-:Y:S04]  /*6050*/  STL [R1+0x4], R41 ;  /* 0x0000042901007387 */ /* 0x0001e80000100800 */
[----:B------:R0:W-:Y:S02]  /*6060*/  STL [R1+0x14], R40 ;  /* 0x0000142801007387 */ /* 0x0001e40000100800 */
.L_x_71:
[----:B012-4-:R-:W-:-:S04]  /*6070*/  LOP3.LUT R8, R37, 0x8, RZ, 0xfc, !PT ;  /* 0x0000000825087812 */ /* 0x017fc800078efcff */
[----:B------:R-:W-:-:S13]  /*6080*/  ISETP.GE.AND P0, PT, R8, UR17, PT ;  /* 0x0000001108007c0c */ /* 0x000fda000bf06270 */
[----:B------:R-:W-:Y:S05]  /*6090*/  @P0 BRA `(.L_x_28) ;  /* 0x00000044002c0947 */ /* 0x000fea0003800000 */
[----:B------:R-:W-:-:S09]  /*60a0*/  UISETP.GE.U32.AND UP0, UPT, UR16, 0x9, UPT ;  /* 0x000000091000788c */ /* 0x000fd2000bf06070 */
[----:B------:R-:W-:Y:S05]  /*60b0*/  BRA.U !UP0, `(.L_x_104) ;  /* 0x0000001d08bc7547 */ /* 0x000fea000b800000 */
[----:B------:R-:W-:Y:S01]  /*60c0*/  ISETP.GE.U32.AND P0, PT, R2, 0x7, PT ;  /* 0x000000070200780c */ /* 0x000fe20003f06070 */
[----:B------:R-:W-:Y:S01]  /*60d0*/  BSSY.RECONVERGENT B0, `(.L_x_105) ;  /* 0x0000022000007945 */ /* 0x000fe20003800200 */
[----:B------:R-:W-:-:S11]  /*60e0*/  IMAD.MOV.U32 R12, RZ, RZ, RZ ;  /* 0x000000ffff0c7224 */ /* 0x000fd600078e00ff */
[----:B------:R-:W-:Y:S05]  /*60f0*/  @!P0 BRA `(.L_x_106) ;  /* 0x00000000007c8947 */ /* 0x000fea0003800000 */
[----:B------:R-:W0:Y:S01]  /*6100*/  S2R R9, SR_CgaCtaId ;  /* 0x0000000000097919 */ /* 0x000e220000008800 */
[----:B------:R-:W-:Y:S01]  /*6110*/  MOV R16, 0x400 ;  /* 0x0000040000107802 */ /* 0x000fe20000000f00 */
[----:B------:R-:W-:Y:S01]  /*6120*/  HFMA2 R18, -RZ, RZ, 0, 0 ;  /* 0x00000000ff127431 */ /* 0x000fe200000001ff */
[----:B------:R-:W-:Y:S02]  /*6130*/  BSSY.RECONVERGENT B1, `(.L_x_107) ;  /* 0x000001a000017945 */ /* 0x000fe40003800200 */
[----:B0-----:R-:W-:-:S07]  /*6140*/  LEA R16, R9, R16, 0x18 ;  /* 0x0000001009107211 */ /* 0x001fce00078ec0ff */
.L_x_108:
        /* <DEDUP_REMOVED lines=8> */
[----:B------:R-:W4:Y:S04]  /*61d0*/  LDS.U16 R11, [R17+0xc0] ;  /* 0x0000c000110b7984 */ /* 0x000f280000000400 */
[----:B------:R-:W5:Y:S04]  /*61e0*/  LDS.U16 R12, [R17+0x100] ;  /* 0x00010000110c7984 */ /* 0x000f680000000400 */
[----:B------:R-:W3:Y:S04]  /*61f0*/  LDS.U16 R13, [R17+0x140] ;  /* 0x00014000110d7984 */ /* 0x000ee80000000400 */
[----:B------:R-:W3:Y:S04]  /*6200*/  LDS.U16 R14, [R17+0x180] ;  /* 0x00018000110e7984 */ /* 0x000ee80000000400 */
[----:B------:R-:W3:Y:S01]  /*6210*/  LDS.U16 R15, [R17+0x1c0] ;  /* 0x0001c000110f7984 */ /* 0x000ee20000000400 */
[----:B0-----:R-:W-:-:S02]  /*6220*/  HADD2.F32 R8, -RZ, R8.H0_H0 ;  /* 0x20000008ff087230 */ /* 0x001fc40000004100 */
[----:B-1----:R-:W-:Y:S02]  /*6230*/  HADD2.F32 R9, -RZ, R9.H0_H0 ;  /* 0x20000009ff097230 */ /* 0x002fe40000004100 */
[----:B--2---:R-:W-:Y:S02]  /*6240*/  HADD2.F32 R10, -RZ, R10.H0_H0 ;  /* 0x2000000aff0a7230 */ /* 0x004fe40000004100 */
[----:B----4-:R-:W-:Y:S02]  /*6250*/  HADD2.F32 R11, -RZ, R11.H0_H0 ;  /* 0x2000000bff0b7230 */ /* 0x010fe40000004100 */
[----:B-----5:R-:W-:-:S03]  /*6260*/  HADD2.F32 R12, -RZ, R12.H0_H0 ;  /* 0x2000000cff0c7230 */ /* 0x020fc60000004100 */
[----:B------:R0:W-:Y:S01]  /*6270*/  STL.128 [R19], R8 ;  /* 0x0000000813007387 */ /* 0x0001e20000100c00 */
[----:B---3--:R-:W-:Y:S02]  /*6280*/  HADD2.F32 R13, -RZ, R13.H0_H0 ;  /* 0x2000000dff0d7230 */ /* 0x008fe40000004100 */
[----:B------:R-:W-:Y:S02]  /*6290*/  HADD2.F32 R14, -RZ, R14.H0_H0 ;  /* 0x2000000eff0e7230 */ /* 0x000fe40000004100 */
[----:B------:R-:W-:-:S05]  /*62a0*/  HADD2.F32 R15, -RZ, R15.H0_H0 ;  /* 0x2000000fff0f7230 */ /* 0x000fca0000004100 */
[----:B------:R0:W-:Y:S01]  /*62b0*/  STL.128 [R19+0x10], R12 ;  /* 0x0000100c13007387 */ /* 0x0001e20000100c00 */
[----:B------:R-:W-:Y:S05]  /*62c0*/  @P0 BRA `(.L_x_108) ;  /* 0xfffffffc00a00947 */ /* 0x000fea000383ffff */
[----:B------:R-:W-:Y:S05]  /*62d0*/  BSYNC.RECONVERGENT B1 ;  /* 0x0000000000017941 */ /* 0x000fea0003800200 */
.L_x_107:
[----:B0-----:R-:W-:-:S07]  /*62e0*/  MOV R12, R29 ;  /* 0x0000001d000c7202 */ /* 0x001fce0000000f00 */
.L_x_106:
[----:B------:R-:W-:Y:S05]  /*62f0*/  BSYNC.RECONVERGENT B0 ;  /* 0x0000000000007941 */ /* 0x000fea0003800200 */
.L_x_105:
        /* <DEDUP_REMOVED lines=15> */
[----:B------:R-:W1:Y:S04]  /*63f0*/  LDS.U16 R9, [R13+0x40] ;  /* 0x000040000d097984 */ /* 0x000e680000000400 */
[----:B------:R-:W2:Y:S04]  /*6400*/  LDS.U16 R10, [R13+0x80] ;  /* 0x000080000d0a7984 */ /* 0x000ea80000000400 */
[----:B------:R-:W4:Y:S01]  /*6410*/  LDS.U16 R11, [R13+0xc0] ;  /* 0x0000c0000d0b7984 */ /* 0x000f220000000400 */
[----:B0-----:R-:W-:-:S02]  /*6420*/  HADD2.F32 R8, -RZ, R8.H0_H0 ;  /* 0x20000008ff087230 */ /* 0x001fc40000004100 */
[----:B-1----:R-:W-:Y:S02]  /*6430*/  HADD2.F32 R9, -RZ, R9.H0_H0 ;  /* 0x20000009ff097230 */ /* 0x002fe40000004100 */
[----:B--2---:R-:W-:-:S03]  /*6440*/  HADD2.F32 R10, -RZ, R10.H0_H0 ;  /* 0x2000000aff0a7230 */ /* 0x004fc60000004100 */
[----:B------:R0:W-:Y:S01]  /*6450*/  STL.64 [R14], R8 ;  /* 0x000000080e007387 */ /* 0x0001e20000100a00 */
[----:B----4-:R-:W-:-:S05]  /*6460*/  HADD2.F32 R11, -RZ, R11.H0_H0 ;  /* 0x2000000bff0b7230 */ /* 0x010fca0000004100 */
[----:B------:R0:W-:Y:S02]  /*6470*/  STL.64 [R14+0x8], R10 ;  /* 0x0000080a0e007387 */ /* 0x0001e40000100a00 */
.L_x_112:
[----:B------:R-:W-:Y:S05]  /*6480*/  BSYNC.RECONVERGENT B1 ;  /* 0x0000000000017941 */ /* 0x000fea0003800200 */
.L_x_111:
[----:B------:R-:W-:Y:S05]  /*6490*/  @!P1 BRA `(.L_x_110) ;  /* 0x00000000006c9947 */ /* 0x000fea0003800000 */
[----:B------:R-:W-:Y:S01]  /*64a0*/  ISETP.NE.AND P0, PT, R31, RZ, PT ;  /* 0x000000ff1f00720c */ /* 0x000fe20003f05270 */
[----:B------:R-:W-:Y:S01]  /*64b0*/  BSSY.RECONVERGENT B1, `(.L_x_113) ;  /* 0x000000f000017945 */ /* 0x000fe20003800200 */
[----:B------:R-:W-:-:S11]  /*64c0*/  ISETP.NE.AND P1, PT, R28, RZ, PT ;  /* 0x000000ff1c00720c */ /* 0x000fd60003f25270 */
[----:B------:R-:W-:Y:S05]  /*64d0*/  @!P0 BRA `(.L_x_114) ;  /* 0x0000000000308947 */ /* 0x000fea0003800000 */
[----:B------:R-:W1:Y:S01]  /*64e0*/  S2UR UR11, SR_CgaCtaId ;  /* 0x00000000000b79c3 */ /* 0x000e620000008800 */
[----:B------:R-:W-:Y:S01]  /*64f0*/  UMOV UR10, 0x400 ;  /* 0x00000400000a7882 */ /* 0x000fe20000000000 */
[C---:B0-----:R-:W-:Y:S02]  /*6500*/  LEA R8, R12.reuse, R23, 0x5 ;  /* 0x000000170c087211 */ /* 0x041fe400078e28ff */
[C---:B------:R-:W-:Y:S01]  /*6510*/  LEA R11, R12.reuse, UR20, 0x2 ;  /* 0x000000140c0b7c11 */ /* 0x040fe2000f8e10ff */
[----:B------:R-:W-:Y:S01]  /*6520*/  VIADD R12, R12, 0x2 ;  /* 0x000000020c0c7836 */ /* 0x000fe20000000000 */
[----:B-1----:R-:W-:-:S06]  /*6530*/  ULEA UR10, UR11, UR10, 0x18 ;  /* 0x0000000a0b0a7291 */ /* 0x002fcc000f8ec0ff */
[----:B------:R-:W-:-:S05]  /*6540*/  LEA R10, R8, UR10, 0x1 ;  /* 0x0000000a080a7c11 */ /* 0x000fca000f8e08ff */
[----:B------:R-:W0:Y:S04]  /*6550*/  LDS.U16 R8, [R10] ;  /* 0x000000000a087984 */ /* 0x000e280000000400 */
[----:B------:R-:W1:Y:S01]  /*6560*/  LDS.U16 R9, [R10+0x40] ;  /* 0x000040000a097984 */ /* 0x000e620000000400 */
[----:B0-----:R-:W-:Y:S02]  /*6570*/  HADD2.F32 R8, -RZ, R8.H0_H0 ;  /* 0x20000008ff087230 */ /* 0x001fe40000004100 */
[----:B-1----:R-:W-:-:S05]  /*6580*/  HADD2.F32 R9, -RZ, R9.H0_H0 ;  /* 0x20000009ff097230 */ /* 0x002fca0000004100 */
[----:B------:R1:W-:Y:S02]  /*6590*/  STL.64 [R11], R8 ;  /* 0x000000080b007387 */ /* 0x0003e40000100a00 */
.L_x_114:
[----:B------:R-:W-:Y:S05]  /*65a0*/  BSYNC.RECONVERGENT B1 ;  /* 0x0000000000017941 */ /* 0x000fea0003800200 */
.L_x_113:
        /* <DEDUP_REMOVED lines=10> */
.L_x_110:
[----:B------:R-:W-:Y:S05]  /*6650*/  BSYNC.RECONVERGENT B0 ;  /* 0x0000000000007941 */ /* 0x000fea0003800200 */
.L_x_109:
[----:B------:R4:W5:Y:S04]  /*6660*/  LDL R41, [R1+0x8] ;  /* 0x0000080001297983 */ /* 0x0009680000100800 */
[----:B------:R4:W5:Y:S01]  /*6670*/  LDL R40, [R1+0x18] ;  /* 0x0000180001287983 */ /* 0x0009620000100800 */
[----:B------:R-:W-:-:S07]  /*6680*/  HFMA2 R39, -RZ, RZ, 0, 0 ;  /* 0x00000000ff277431 */ /* 0x000fce00000001ff */
.L_x_136:
[----:B------:R-:W-:Y:S01]  /*6690*/  ISETP.GE.U32.AND P2, PT, R2, 0xf, PT ;  /* 0x0000000f0200780c */ /* 0x000fe20003f46070 */
[----:B------:R-:W-:Y:S01]  /*66a0*/  BSSY.RECONVERGENT B0, `(.L_x_115) ;  /* 0x0000044000007945 */ /* 0x000fe20003800200 */
[----:B------:R-:W-:Y:S01]  /*66b0*/  IMAD R38, R0, R39, R36 ;  /* 0x0000002700267224 */ /* 0x000fe200078e0224 */
[----:B------:R-:W-:Y:S01]  /*66c0*/  MOV R16, RZ ;  /* 0x000000ff00107202 */ /* 0x000fe20000000f00 */
[----:B01----:R-:W-:-:S09]  /*66d0*/  IMAD.MOV.U32 R19, RZ, RZ, RZ ;  /* 0x000000ffff137224 */ /* 0x003fd200078e00ff */
[----:B--2---:R-:W-:Y:S05]  /*66e0*/  @!P2 BRA `(.L_x_116) ;  /* 0x0000000000fca947 */ /* 0x004fea0003800000 */
[----:B------:R-:W-:Y:S01]  /*66f0*/  BSSY.RECONVERGENT B1, `(.L_x_117) ;  /* 0x000003d000017945 */ /* 0x000fe20003800200 */
[----:B------:R-:W-:Y:S01]  /*6700*/  MOV R19, RZ ;  /* 0x000000ff00137202 */ /* 0x000fe20000000f00 */
[----:B------:R-:W-:-:S07]  /*6710*/  IMAD.MOV.U32 R43, RZ, RZ, RZ ;  /* 0x000000ffff2b7224 */ /* 0x000fce00078e00ff */
.L_x_118:
[----:B------:R-:W-:-:S05]  /*6720*/  LEA R16, R43, UR20, 0x2 ;  /* 0x000000142b107c11 */ /* 0x000fca000f8e10ff */
[----:B0-----:R-:W3:Y:S04]  /*6730*/  LDL.128 R12, [R16] ;  /* 0x00000000100c7983 */ /* 0x001ee80000100c00 */
[----:B-12---:R-:W2:Y:S01]  /*6740*/  LDL.128 R8, [R16+0x10] ;  /* 0x0000100010087983 */ /* 0x006ea20000100c00 */
[----:B------:R-:W-:-:S04]  /*6750*/  LEA R17, R43, R38, 0x5 ;  /* 0x000000262b117211 */ /* 0x000fc800078e28ff */
[----:B------:R-:W-:-:S05]  /*6760*/  LEA R42, R17, R34, 0x1 ;  /* 0x00000022112a7211 */ /* 0x000fca00078e08ff */
[----:B------:R-:W0:Y:S04]  /*6770*/  LDS.U16 R17, [R42] ;  /* 0x000000002a117984 */ /* 0x000e280000000400 */
[----:B------:R-:W-:Y:S01]  /*6780*/  LDS.U16 R44, [R42+0x140] ;  /* 0x000140002a2c7984 */ /* 0x000fe20000000400 */
[----:B0-----:R-:W-:-:S03]  /*6790*/  HADD2.F32 R18, -RZ, R17.H0_H0 ;  /* 0x20000011ff127230 */ /* 0x001fc60000004100 */
[----:B------:R-:W0:Y:S02]  /*67a0*/  LDS.U16 R17, [R42+0x40] ;  /* 0x000040002a117984 */ /* 0x000e240000000400 */
[----:B0-----:R-:W-:Y:S02]  /*67b0*/  HADD2.F32 R17, -RZ, R17.H0_H0 ;  /* 0x20000011ff117230 */ /* 0x001fe40000004100 */
[----:B---3--:R-:W-:Y:S02]  /*67c0*/  FFMA R12, R18, R12, R19 ;  /* 0x0000000c120c7223 */ /* 0x008fe40000000013 */
        /* <DEDUP_REMOVED lines=48> */
.L_x_117:
[----:B------:R-:W-:-:S07]  /*6ad0*/  MOV R16, R6 ;  /* 0x0000000600107202 */ /* 0x000fce0000000f00 */
.L_x_116:
[----:B------:R-:W-:Y:S05]  /*6ae0*/  BSYNC.RECONVERGENT B0 ;  /* 0x0000000000007941 */ /* 0x000fea0003800200 */
.L_x_115:
        /* <DEDUP_REMOVED lines=37> */
.L_x_122:
[----:B------:R-:W-:Y:S05]  /*6d40*/  BSYNC.RECONVERGENT B1 ;  /* 0x0000000000017941 */ /* 0x000fea0003800200 */
.L_x_121:
[----:B------:R-:W-:Y:S05]  /*6d50*/  @!P3 BRA `(.L_x_120) ;  /* 0x0000000000a0b947 */ /* 0x000fea0003800000 */
[----:B------:R-:W-:Y:S01]  /*6d60*/  ISETP.GE.U32.AND P0, PT, R32, 0x3, PT ;  /* 0x000000032000780c */ /* 0x000fe20003f06070 */
[----:B------:R-:W-:Y:S01]  /*6d70*/  BSSY.RECONVERGENT B1, `(.L_x_123) ;  /* 0x0000014000017945 */ /* 0x000fe20003800200 */
[----:B------:R-:W-:-:S11]  /*6d80*/  ISETP.NE.AND P3, PT, R4, RZ, PT ;  /* 0x000000ff0400720c */ /* 0x000fd60003f65270 */
[----:B------:R-:W-:Y:S05]  /*6d90*/  @!P0 BRA `(.L_x_124) ;  /* 0x0000000000448947 */ /* 0x000fea0003800000 */
[----:B01----:R-:W-:-:S06]  /*6da0*/  LEA R8, R16, UR20, 0x2 ;  /* 0x0000001410087c11 */ /* 0x003fcc000f8e10ff */
[----:B--2---:R-:W2:Y:S01]  /*6db0*/  LDL.128 R8, [R8] ;  /* 0x0000000008087983 */ /* 0x004ea20000100c00 */
        /* <DEDUP_REMOVED lines=15> */
.L_x_124:
[----:B------:R-:W-:Y:S05]  /*6eb0*/  BSYNC.RECONVERGENT B1 ;  /* 0x0000000000017941 */ /* 0x000fea0003800200 */
.L_x_123:
[----:B------:R-:W-:Y:S05]  /*6ec0*/  @!P3 BRA `(.L_x_120) ;  /* 0x000000000044b947 */ /* 0x000fea0003800000 */
[----:B------:R-:W-:-:S05]  /*6ed0*/  LEA R12, R16, UR20, 0x2 ;  /* 0x00000014100c7c11 */ /* 0x000fca000f8e10ff */
[----:B012---:R-:W2:Y:S01]  /*6ee0*/  LDL.64 R8, [R12] ;  /* 0x000000000c087983 */ /* 0x007ea20000100a00 */
        /* <DEDUP_REMOVED lines=15> */
.L_x_120:
[----:B------:R-:W-:Y:S05]  /*6fe0*/  BSYNC.RECONVERGENT B0 ;  /* 0x0000000000007941 */ /* 0x000fea0003800200 */
.L_x_119:
        /* <DEDUP_REMOVED lines=13> */
.L_x_476:
        /* <DEDUP_REMOVED lines=33> */
.L_x_129:
[----:B0-----:R-:W-:-:S05]  /*72d0*/  LEA R18, R19, UR18, 0x2 ;  /* 0x0000001213127c11 */ /* 0x001fca000f8e10ff */
[----:B------:R-:W2:Y:S04]  /*72e0*/  LDL.128 R8, [R18+0x20] ;  /* 0x0000200012087983 */ /* 0x000ea80000100c00 */
[----:B------:R-:W5:Y:S01]  /*72f0*/  LDL.128 R12, [R18+0x30] ;  /* 0x00003000120c7983 */ /* 0x000f620000100c00 */
        /* <DEDUP_REMOVED lines=16> */
[----:B-----5:R-:W-:Y:S01]  /*7400*/  FMUL R45, R17, R12 ;  /* 0x0000000c112d7220 */ /* 0x020fe20000400000 */
        /* <DEDUP_REMOVED lines=22> */
[----:B-1----:R-:W5:Y:S01]  /*7570*/  LDL.128 R12, [R18+0x50] ;  /* 0x00005000120c7983 */ /* 0x002f620000100c00 */
        /* <DEDUP_REMOVED lines=22> */
[C---:B-----5:R-:W-:Y:S01]  /*76e0*/  FMUL R13, R17.reuse, R13 ;  /* 0x0000000d110d7220 */ /* 0x060fe20000400000 */
        /* <DEDUP_REMOVED lines=13> */
.L_x_128:
[----:B0-----:R-:W-:-:S07]  /*77c0*/  IMAD.MOV.U32 R9, RZ, RZ, R6 ;  /* 0x000000ffff097224 */ /* 0x001fce00078e0006 */
.L_x_127:
[----:B------:R-:W-:Y:S05]  /*77d0*/  BSYNC.RECONVERGENT B0 ;  /* 0x0000000000007941 */ /* 0x000fea0003800200 */
.L_x_126:
        /* <DEDUP_REMOVED lines=8> */
[----:B------:R-:W5:Y:S04]  /*7860*/  LDL R12, [R8+0x24] ;  /* 0x00002400080c7983 */ /* 0x000f680000100800 */
[----:B------:R-:W3:Y:S01]  /*7870*/  LDL R44, [R8+0x28] ;  /* 0x00002800082c7983 */ /* 0x000ee20000100800 */
        /* <DEDUP_REMOVED lines=12> */
[----:B-----5:R-:W-:Y:S02]  /*7940*/  FMUL R19, R17, R12 ;  /* 0x0000000c11137220 */ /* 0x020fe40000400000 */
[----:B------:R-:W5:Y:S02]  /*7950*/  LDL R12, [R8+0x38] ;  /* 0x00003800080c7983 */ /* 0x000f640000100800 */
[----:B------:R-:W-:-:S02]  /*7960*/  FFMA R13, R16, R13, R19 ;  /* 0x0000000d100d7223 */ /* 0x000fc40000000013 */
[----:B------:R-:W0:Y:S01]  /*7970*/  LDS.U16 R19, [R10+0x80] ;  /* 0x000080000a137984 */ /* 0x000e220000000400 */
[----:B---3--:R-:W-:-:S03]  /*7980*/  FMUL R43, R17, R44 ;  /* 0x0000002c112b7220 */ /* 0x008fc60000400000 */
[----:B------:R-:W-:Y:S04]  /*7990*/  STL [R8+0x20], R15 ;  /* 0x0000200f08007387 */ /* 0x000fe80000100800 */
        /* <DEDUP_REMOVED lines=26> */
[----:B-----5:R-:W-:-:S04]  /*7b40*/  FMUL R43, R17, R12 ;  /* 0x0000000c112b7220 */ /* 0x020fc80000400000 */
[----:B------:R-:W-:Y:S01]  /*7b50*/  FFMA R15, R16, R15, R43 ;  /* 0x0000000f100f7223 */ /* 0x000fe2000000002b */
[----:B------:R1:W-:Y:S04]  /*7b60*/  STL [R8+0x34], R13 ;  /* 0x0000340d08007387 */ /* 0x0003e80000100800 */
[----:B------:R1:W-:Y:S02]  /*7b70*/  STL [R8+0x38], R15 ;  /* 0x0000380f08007387 */ /* 0x0003e40000100800 */
.L_x_133:
[----:B------:R-:W-:Y:S05]  /*7b80*/  BSYNC.RECONVERGENT B1 ;  /* 0x0000000000017941 */ /* 0x000fea0003800200 */
.L_x_132:
[----:B------:R-:W-:Y:S05]  /*7b90*/  @!P1 BRA `(.L_x_131) ;  /* 0x0000000000ec9947 */ /* 0x000fea0003800000 */
[----:B------:R-:W-:Y:S01]  /*7ba0*/  ISETP.GE.U32.AND P0, PT, R32, 0x3, PT ;  /* 0x000000032000780c */ /* 0x000fe20003f06070 */
[----:B------:R-:W-:Y:S01]  /*7bb0*/  BSSY.RECONVERGENT B1, `(.L_x_134) ;  /* 0x000001f000017945 */ /* 0x000fe20003800200 */
[----:B------:R-:W-:-:S11]  /*7bc0*/  ISETP.NE.AND P1, PT, R4, RZ, PT ;  /* 0x000000ff0400720c */ /* 0x000fd60003f25270 */
[----:B------:R-:W-:Y:S05]  /*7bd0*/  @!P0 BRA `(.L_x_135) ;  /* 0x0000000000708947 */ /* 0x000fea0003800000 */
[----:B-1----:R-:W-:-:S05]  /*7be0*/  LEA R8, R9, UR18, 0x2 ;  /* 0x0000001209087c11 */ /* 0x002fca000f8e10ff */
[----:B------:R-:W2:Y:S04]  /*7bf0*/  LDL R18, [R8+0x20] ;  /* 0x0000200008127983 */ /* 0x000ea80000100800 */
[----:B------:R-:W5:Y:S04]  /*7c00*/  LDL R14, [R8+0x24] ;  /* 0x00002400080e7983 */ /* 0x000f680000100800 */
[----:B------:R-:W3:Y:S04]  /*7c10*/  LDL R12, [R8+0x28] ;  /* 0x00002800080c7983 */ /* 0x000ee80000100800 */
        /* <DEDUP_REMOVED lines=11> */
[C---:B-----5:R-:W-:Y:S01]  /*7cd0*/  FMUL R19, R17.reuse, R14 ;  /* 0x0000000e11137220 */ /* 0x060fe20000400000 */
[----:B-1----:R-:W-:Y:S02]  /*7ce0*/  HADD2.F32 R14, -RZ, R13.H0_H0 ;  /* 0x2000000dff0e7230 */ /* 0x002fe40000004100 */
[C---:B------:R-:W-:Y:S01]  /*7cf0*/  FFMA R15, R16.reuse, R18, R15 ;  /* 0x00000012100f7223 */ /* 0x040fe2000000000f */
[C---:B---3--:R-:W-:Y:S01]  /*7d00*/  FMUL R43, R17.reuse, R12 ;  /* 0x0000000c112b7220 */ /* 0x048fe20000400000 */
[----:B------:R-:W-:Y:S02]  /*7d10*/  HADD2.F32 R12, -RZ, R11.H0_H0 ;  /* 0x2000000bff0c7230 */ /* 0x000fe40000004100 */
[C---:B------:R-:W-:Y:S01]  /*7d20*/  FFMA R19, R16.reuse, R44, R19 ;  /* 0x0000002c10137223 */ /* 0x040fe20000000013 */
[----:B------:R0:W-:Y:S01]  /*7d30*/  STL [R8+0x20], R15 ;  /* 0x0000200f08007387 */ /* 0x0001e20000100800 */
[----:B----4-:R-:W-:Y:S01]  /*7d40*/  FMUL R11, R17, R10 ;  /* 0x0000000a110b7220 */ /* 0x010fe20000400000 */
[----:B------:R-:W-:-:S02]  /*7d50*/  FFMA R43, R16, R12, R43 ;  /* 0x0000000c102b7223 */ /* 0x000fc4000000002b */
[----:B------:R0:W-:Y:S01]  /*7d60*/  STL [R8+0x24], R19 ;  /* 0x0000241308007387 */ /* 0x0001e20000100800 */
[----:B------:R-:W-:-:S03]  /*7d70*/  FFMA R11, R16, R14, R11 ;  /* 0x0000000e100b7223 */ /* 0x000fc6000000000b */
[----:B------:R0:W-:Y:S04]  /*7d80*/  STL [R8+0x28], R43 ;  /* 0x0000282b08007387 */ /* 0x0001e80000100800 */
[----:B------:R0:W-:Y:S02]  /*7d90*/  STL [R8+0x2c], R11 ;  /* 0x00002c0b08007387 */ /* 0x0001e40000100800 */
.L_x_135:
[----:B------:R-:W-:Y:S05]  /*7da0*/  BSYNC.RECONVERGENT B1 ;  /* 0x0000000000017941 */ /* 0x000fea0003800200 */
.L_x_134:
[----:B------:R-:W-:Y:S05]  /*7db0*/  @!P1 BRA `(.L_x_131) ;  /* 0x0000000000649947 */ /* 0x000fea0003800000 */
[----:B01----:R-:W-:-:S05]  /*7dc0*/  LEA R8, R9, UR18, 0x2 ;  /* 0x0000001209087c11 */ /* 0x003fca000f8e10ff */
[----:B------:R-:W2:Y:S01]  /*7dd0*/  LDL R10, [R8+0x20] ;  /* 0x00002000080a7983 */ /* 0x000ea20000100800 */
[----:B------:R-:W-:Y:S02]  /*7de0*/  LEA R38, R9, R38, 0x5 ;  /* 0x0000002609267211 */ /* 0x000fe400078e28ff */
[----:B------:R-:W-:Y:S02]  /*7df0*/  ISETP.NE.AND P0, PT, R4, 0x1, PT ;  /* 0x000000010400780c */ /* 0x000fe40003f05270 */
[----:B------:R-:W-:-:S05]  /*7e00*/  LEA R38, R38, R33, 0x1 ;  /* 0x0000002126267211 */ /* 0x000fca00078e08ff */
[----:B------:R-:W0:Y:S02]  /*7e10*/  LDS.U16 R9, [R38] ;  /* 0x0000000026097984 */ /* 0x000e240000000400 */
[----:B0-----:R-:W-:Y:S02]  /*7e20*/  HADD2.F32 R9, -RZ, R9.H0_H0 ;  /* 0x20000009ff097230 */ /* 0x001fe40000004100 */
[----:B--2---:R-:W-:-:S04]  /*7e30*/  FMUL R11, R17, R10 ;  /* 0x0000000a110b7220 */ /* 0x004fc80000400000 */
[----:B------:R-:W-:-:S05]  /*7e40*/  FFMA R9, R16, R9, R11 ;  /* 0x0000000910097223 */ /* 0x000fca000000000b */
[----:B------:R2:W-:Y:S01]  /*7e50*/  STL [R8+0x20], R9 ;  /* 0x0000200908007387 */ /* 0x0005e20000100800 */
[----:B------:R-:W-:Y:S05]  /*7e60*/  @!P0 BRA `(.L_x_131) ;  /* 0x0000000000388947 */ /* 0x000fea0003800000 */
[----:B------:R-:W5:Y:S01]  /*7e70*/  LDL R10, [R8+0x24] ;  /* 0x00002400080a7983 */ /* 0x000f620000100800 */
[----:B------:R-:W-:-:S03]  /*7e80*/  ISETP.NE.AND P0, PT, R4, 0x2, PT ;  /* 0x000000020400780c */ /* 0x000fc60003f05270 */
[----:B--2---:R-:W0:Y:S02]  /*7e90*/  LDS.U16 R9, [R38+0x40] ;  /* 0x0000400026097984 */ /* 0x004e240000000400 */
[----:B0-----:R-:W-:Y:S02]  /*7ea0*/  HADD2.F32 R9, -RZ, R9.H0_H0 ;  /* 0x20000009ff097230 */ /* 0x001fe40000004100 */
[----:B-----5:R-:W-:-:S04]  /*7eb0*/  FMUL R11, R17, R10 ;  /* 0x0000000a110b7220 */ /* 0x020fc80000400000 */
[----:B------:R-:W-:-:S05]  /*7ec0*/  FFMA R9, R16, R9, R11 ;  /* 0x0000000910097223 */ /* 0x000fca000000000b */
[----:B------:R0:W-:Y:S01]  /*7ed0*/  STL [R8+0x24], R9 ;  /* 0x0000240908007387 */ /* 0x0001e20000100800 */
[----:B------:R-:W-:Y:S05]  /*7ee0*/  @!P0 BRA `(.L_x_131) ;  /* 0x0000000000188947 */ /* 0x000fea0003800000 */
[----:B------:R-:W2:Y:S04]  /*7ef0*/  LDL R10, [R8+0x28] ;  /* 0x00002800080a7983 */ /* 0x000ea80000100800 */
[----:B0-----:R-:W0:Y:S02]  /*7f00*/  LDS.U16 R9, [R38+0x80] ;  /* 0x0000800026097984 */ /* 0x001e240000000400 */
[----:B0-----:R-:W-:Y:S02]  /*7f10*/  HADD2.F32 R9, -RZ, R9.H0_H0 ;  /* 0x20000009ff097230 */ /* 0x001fe40000004100 */
[----:B--2---:R-:W-:-:S04]  /*7f20*/  FMUL R17, R17, R10 ;  /* 0x0000000a11117220 */ /* 0x004fc80000400000 */
[----:B------:R-:W-:-:S05]  /*7f30*/  FFMA R9, R16, R9, R17 ;  /* 0x0000000910097223 */ /* 0x000fca0000000011 */
[----:B------:R0:W-:Y:S02]  /*7f40*/  STL [R8+0x28], R9 ;  /* 0x0000280908007387 */ /* 0x0001e40000100800 */
.L_x_131:
[----:B------:R-:W-:Y:S05]  /*7f50*/  BSYNC.RECONVERGENT B0 ;  /* 0x0000000000007941 */ /* 0x000fea0003800200 */
.L_x_130:
[----:B------:R-:W-:-:S05]  /*7f60*/  VIADD R39, R39, 0x1 ;  /* 0x0000000127277836 */ /* 0x000fca0000000000 */
[----:B------:R-:W-:-:S13]  /*7f70*/  ISETP.NE.AND P0, PT, R39, UR9, PT ;  /* 0x0000000927007c0c */ /* 0x000fda000bf05270 */
[----:B------:R-:W-:Y:S05]  /*7f80*/  @P0 BRA `(.L_x_136) ;  /* 0xffffffe400c00947 */ /* 0x000fea000383ffff */
[----:B------:R0:W-:Y:S04]  /*7f90*/  STL [R1+0x8], R41 ;  /* 0x0000082901007387 */ /* 0x0001e80000100800 */
[----:B------:R0:W-:Y:S02]  /*7fa0*/  STL [R1+0x18], R40 ;  /* 0x0000182801007387 */ /* 0x0001e40000100800 */
.L_x_104:
[----:B------:R-:W-:Y:S01]  /*7fb0*/  UISETP.GE.U32.AND UP0, UPT, UR16, 0xd, UPT ;  /* 0x0000000d1000788c */ /* 0x000fe2000bf06070 */
[----:B012---:R-:W-:-:S05]  /*7fc0*/  LOP3.LUT R8, R37, 0xc, RZ, 0xfc, !PT ;  /* 0x0000000c25087812 */ /* 0x007fca00078efcff */
[----:B------:R-:W-:-:S04]  /*7fd0*/  PLOP3.LUT P0, PT, PT, PT, UP0, 0x80, 0x8 ;  /* 0x000000000008781c */ /* 0x000fc80003f0f008 */
[----:B------:R-:W-:-:S13]  /*7fe0*/  ISETP.GE.OR P0, PT, R8, UR17, !P0 ;  /* 0x0000001108007c0c */ /* 0x000fda000c706670 */
[----:B------:R-:W-:Y:S05]  /*7ff0*/  @P0 BRA `(.L_x_28) ;  /* 0x0000002400540947 */ /* 0x000fea0003800000 */
        /* <DEDUP_REMOVED lines=9> */
.L_x_140:
        /* <DEDUP_REMOVED lines=8> */
[----:B------:R-:W5:Y:S04]  /*8110*/  LDS.U16 R11, [R18+0xc0] ;  /* 0x0000c000120b7984 */ /* 0x000f680000000400 */
[----:B------:R-:W3:Y:S04]  /*8120*/  LDS.U16 R12, [R18+0x100] ;  /* 0x00010000120c7984 */ /* 0x000ee80000000400 */
[----:B------:R-:W4:Y:S04]  /*8130*/  LDS.U16 R13, [R18+0x140] ;  /* 0x00014000120d7984 */ /* 0x000f280000000400 */
[----:B------:R-:W4:Y:S04]  /*8140*/  LDS.U16 R14, [R18+0x180] ;  /* 0x00018000120e7984 */ /* 0x000f280000000400 */
[----:B------:R-:W4:Y:S01]  /*8150*/  LDS.U16 R15, [R18+0x1c0] ;  /* 0x0001c000120f7984 */ /* 0x000f220000000400 */
[----:B0-----:R-:W-:-:S02]  /*8160*/  HADD2.F32 R8, -RZ, R8.H0_H0 ;  /* 0x20000008ff087230 */ /* 0x001fc40000004100 */
[----:B-1----:R-:W-:Y:S02]  /*8170*/  HADD2.F32 R9, -RZ, R9.H0_H0 ;  /* 0x20000009ff097230 */ /* 0x002fe40000004100 */
[----:B--2---:R-:W-:Y:S02]  /*8180*/  HADD2.F32 R10, -RZ, R10.H0_H0 ;  /* 0x2000000aff0a7230 */ /* 0x004fe40000004100 */
[----:B-----5:R-:W-:Y:S02]  /*8190*/  HADD2.F32 R11, -RZ, R11.H0_H0 ;  /* 0x2000000bff0b7230 */ /* 0x020fe40000004100 */
[----:B---3--:R-:W-:-:S03]  /*81a0*/  HADD2.F32 R12, -RZ, R12.H0_H0 ;  /* 0x2000000cff0c7230 */ /* 0x008fc60000004100 */
[----:B------:R0:W-:Y:S01]  /*81b0*/  STL.128 [R19], R8 ;  /* 0x0000000813007387 */ /* 0x0001e20000100c00 */
[----:B----4-:R-:W-:Y:S02]  /*81c0*/  HADD2.F32 R13, -RZ, R13.H0_H0 ;  /* 0x2000000dff0d7230 */ /* 0x010fe40000004100 */
[----:B------:R-:W-:Y:S02]  /*81d0*/  HADD2.F32 R14, -RZ, R14.H0_H0 ;  /* 0x2000000eff0e7230 */ /* 0x000fe40000004100 */
[----:B------:R-:W-:-:S05]  /*81e0*/  HADD2.F32 R15, -RZ, R15.H0_H0 ;  /* 0x2000000fff0f7230 */ /* 0x000fca0000004100 */
[----:B------:R0:W-:Y:S01]  /*81f0*/  STL.128 [R19+0x10], R12 ;  /* 0x0000100c13007387 */ /* 0x0001e20000100c00 */
[----:B------:R-:W-:Y:S05]  /*8200*/  @P0 BRA `(.L_x_140) ;  /* 0xfffffffc00a00947 */ /* 0x000fea000383ffff */
[----:B------:R-:W-:Y:S05]  /*8210*/  BSYNC.RECONVERGENT B1 ;  /* 0x0000000000017941 */ /* 0x000fea0003800200 */
.L_x_139:
[----:B0-----:R-:W-:-:S07]  /*8220*/  IMAD.MOV.U32 R13, RZ, RZ, R29 ;  /* 0x000000ffff0d7224 */ /* 0x001fce00078e001d */
.L_x_138:
[----:B------:R-:W-:Y:S05]  /*8230*/  BSYNC.RECONVERGENT B0 ;  /* 0x0000000000007941 */ /* 0x000fea0003800200 */
.L_x_137:
        /* <DEDUP_REMOVED lines=17> */
[----:B------:R-:W5:Y:S01]  /*8350*/  LDS.U16 R11, [R12+0xc0] ;  /* 0x0000c0000c0b7984 */ /* 0x000f620000000400 */
[----:B0-----:R-:W-:-:S02]  /*8360*/  HADD2.F32 R8, -RZ, R8.H0_H0 ;  /* 0x20000008ff087230 */ /* 0x001fc40000004100 */
[----:B-1----:R-:W-:Y:S02]  /*8370*/  HADD2.F32 R9, -RZ, R9.H0_H0 ;  /* 0x20000009ff097230 */ /* 0x002fe40000004100 */
[----:B--2---:R-:W-:-:S03]  /*8380*/  HADD2.F32 R10, -RZ, R10.H0_H0 ;  /* 0x2000000aff0a7230 */ /* 0x004fc60000004100 */
[----:B------:R0:W-:Y:S01]  /*8390*/  STL.64 [R14], R8 ;  /* 0x000000080e007387 */ /* 0x0001e20000100a00 */
[----:B-----5:R-:W-:-:S05]  /*83a0*/  HADD2.F32 R11, -RZ, R11.H0_H0 ;  /* 0x2000000bff0b7230 */ /* 0x020fca0000004100 */
[----:B------:R0:W-:Y:S02]  /*83b0*/  STL.64 [R14+0x8], R10 ;  /* 0x0000080a0e007387 */ /* 0x0001e40000100a00 */
.L_x_144:
[----:B------:R-:W-:Y:S05]  /*83c0*/  BSYNC.RECONVERGENT B1 ;  /* 0x0000000000017941 */ /* 0x000fea0003800200 */
.L_x_143:
        /* <DEDUP_REMOVED lines=17> */
.L_x_146:
[----:B------:R-:W-:Y:S05]  /*84e0*/  BSYNC.RECONVERGENT B1 ;  /* 0x0000000000017941 */ /* 0x000fea0003800200 */
.L_x_145:
        /* <DEDUP_REMOVED lines=10> */
.L_x_142:
[----:B------:R-:W-:Y:S05]  /*8590*/  BSYNC.RECONVERGENT B0 ;  /* 0x0000000000007941 */ /* 0x000fea0003800200 */
.L_x_141:
[----:B------:R0:W5:Y:S04]  /*85a0*/  LDL R41, [R1+0xc] ;  /* 0x00000c0001297983 */ /* 0x0001680000100800 */
[----:B------:R0:W5:Y:S01]  /*85b0*/  LDL R40, [R1+0x1c] ;  /* 0x00001c0001287983 */ /* 0x0001620000100800 */
[----:B------:R-:W-:-:S07]  /*85c0*/  IMAD.MOV.U32 R39, RZ, RZ, RZ ;  /* 0x000000ffff277224 */ /* 0x000fce00078e00ff */
.L_x_168:
[----:B------:R-:W-:Y:S01]  /*85d0*/  ISETP.GE.U32.AND P2, PT, R2, 0xf, PT ;  /* 0x0000000f0200780c */ /* 0x000fe20003f46070 */
[----:B------:R-:W-:Y:S01]  /*85e0*/  BSSY.RECONVERGENT B0, `(.L_x_147) ;  /* 0x0000044000007945 */ /* 0x000fe20003800200 */
[----:B------:R-:W-:Y:S02]  /*85f0*/  HFMA2 R16, -RZ, RZ, 0, 0 ;  /* 0x00000000ff107431 */ /* 0x000fe400000001ff */
[----:B------:R-:W-:Y:S01]  /*8600*/  IMAD R38, R0, R39, R36 ;  /* 0x0000002700267224 */ /* 0x000fe200078e0224 */
[----:B01----:R-:W-:-:S08]  /*8610*/  MOV R19, RZ ;  /* 0x000000ff00137202 */ /* 0x003fd00000000f00 */
[----:B--2---:R-:W-:Y:S05]  /*8620*/  @!P2 BRA `(.L_x_148) ;  /* 0x0000000000fca947 */ /* 0x004fea0003800000 */
[----:B------:R-:W-:Y:S01]  /*8630*/  BSSY.RECONVERGENT B1, `(.L_x_149) ;  /* 0x000003d000017945 */ /* 0x000fe20003800200 */
[----:B------:R-:W-:Y:S01]  /*8640*/  IMAD.MOV.U32 R19, RZ, RZ, RZ ;  /* 0x000000ffff137224 */ /* 0x000fe200078e00ff */
[----:B------:R-:W-:-:S07]  /*8650*/  MOV R43, RZ ;  /* 0x000000ff002b7202 */ /* 0x000fce0000000f00 */
.L_x_150:
[----:B------:R-:W-:-:S05]  /*8660*/  LEA R16, R43, UR20, 0x2 ;  /* 0x000000142b107c11 */ /* 0x000fca000f8e10ff */
[----:B0-----:R-:W3:Y:S04]  /*8670*/  LDL.128 R12, [R16] ;  /* 0x00000000100c7983 */ /* 0x001ee80000100c00 */
        /* <DEDUP_REMOVED lines=57> */
.L_x_149:
[----:B------:R-:W-:-:S07]  /*8a10*/  MOV R16, R6 ;  /* 0x0000000600107202 */ /* 0x000fce0000000f00 */
.L_x_148:
[----:B------:R-:W-:Y:S05]  /*8a20*/  BSYNC.RECONVERGENT B0 ;  /* 0x0000000000007941 */ /* 0x000fea0003800200 */
.L_x_147:
        /* <DEDUP_REMOVED lines=37> */
.L_x_154:
[----:B------:R-:W-:Y:S05]  /*8c80*/  BSYNC.RECONVERGENT B1 ;  /* 0x0000000000017941 */ /* 0x000fea0003800200 */
.L_x_153:
        /* <DEDUP_REMOVED lines=22> */
.L_x_156:
[----:B------:R-:W-:Y:S05]  /*8df0*/  BSYNC.RECONVERGENT B1 ;  /* 0x0000000000017941 */ /* 0x000fea0003800200 */
.L_x_155:
        /* <DEDUP_REMOVED lines=18> */
.L_x_152:
[----:B------:R-:W-:Y:S05]  /*8f20*/  BSYNC.RECONVERGENT B0 ;  /* 0x0000000000007941 */ /* 0x000fea0003800200 */
.L_x_151:
        /* <DEDUP_REMOVED lines=13> */
.L_x_483:
        /* <DEDUP_REMOVED lines=34> */
.L_x_161:
[----:B0-----:R-:W-:-:S05]  /*9220*/  LEA R18, R19, UR18, 0x2 ;  /* 0x0000001213127c11 */ /* 0x001fca000f8e10ff */
[----:B------:R-:W2:Y:S04]  /*9230*/  LDL.128 R8, [R18+0x30] ;  /* 0x0000300012087983 */ /* 0x000ea80000100c00 */
[----:B------:R-:W5:Y:S01]  /*9240*/  LDL.128 R12, [R18+0x40] ;  /* 0x00004000120c7983 */ /* 0x000f620000100c00 */
        /* <DEDUP_REMOVED lines=76> */
.L_x_160:
[----:B0-----:R-:W-:-:S07]  /*9710*/  MOV R9, R6 ;  /* 0x0000000600097202 */ /* 0x001fce0000000f00 */
.L_x_159:
[----:B------:R-:W-:Y:S05]  /*9720*/  BSYNC.RECONVERGENT B0 ;  /* 0x0000000000007941 */ /* 0x000fea0003800200 */
.L_x_158:
        /* <DEDUP_REMOVED lines=10> */
[----:B------:R-:W-:-:S03]  /*97d0*/  IMAD R10, R9, 0x20, R38 ;  /* 0x00000020090a7824 */ /* 0x000fc600078e0226 */
[----:B------:R-:W4:Y:S02]  /*97e0*/  LDL R11, [R8+0x3c] ;  /* 0x00003c00080b7983 */ /* 0x000f240000100800 */
[----:B------:R-:W-:Y:S02]  /*97f0*/  LEA R10, R10, R33, 0x1 ;  /* 0x000000210a0a7211 */ /* 0x000fe400078e08ff */
        /* <DEDUP_REMOVED lines=41> */
[----:B-----5:R-:W-:-:S04]  /*9a90*/  FMUL R43, R17, R12 ;  /* 0x0000000c112b7220 */ /* 0x020fc80000400000 */
[----:B------:R-:W-:Y:S01]  /*9aa0*/  FFMA R15, R16, R15, R43 ;  /* 0x0000000f100f7223 */ /* 0x000fe2000000002b */
[----:B------:R1:W-:Y:S04]  /*9ab0*/  STL [R8+0x44], R13 ;  /* 0x0000440d08007387 */ /* 0x0003e80000100800 */
[----:B------:R1:W-:Y:S02]  /*9ac0*/  STL [R8+0x48], R15 ;  /* 0x0000480f08007387 */ /* 0x0003e40000100800 */
.L_x_165:
[----:B------:R-:W-:Y:S05]  /*9ad0*/  BSYNC.RECONVERGENT B1 ;  /* 0x0000000000017941 */ /* 0x000fea0003800200 */
.L_x_164:
        /* <DEDUP_REMOVED lines=33> */
.L_x_167:
[----:B------:R-:W-:Y:S05]  /*9cf0*/  BSYNC.RECONVERGENT B1 ;  /* 0x0000000000017941 */ /* 0x000fea0003800200 */
.L_x_166:
        /* <DEDUP_REMOVED lines=26> */
.L_x_163:
[----:B------:R-:W-:Y:S05]  /*9ea0*/  BSYNC.RECONVERGENT B0 ;  /* 0x0000000000007941 */ /* 0x000fea0003800200 */
.L_x_162:
[----:B------:R-:W-:-:S04]  /*9eb0*/  IADD3 R39, PT, PT, R39, 0x1, RZ ;  /* 0x0000000127277810 */ /* 0x000fc80007ffe0ff */
[----:B------:R-:W-:-:S13]  /*9ec0*/  ISETP.NE.AND P0, PT, R39, UR9, PT ;  /* 0x0000000927007c0c */ /* 0x000fda000bf05270 */
[----:B------:R-:W-:Y:S05]  /*9ed0*/  @P0 BRA `(.L_x_168) ;  /* 0xffffffe400bc0947 */ /* 0x000fea000383ffff */
[----:B------:R0:W-:Y:S04]  /*9ee0*/  STL [R1+0xc], R41 ;  /* 0x00000c2901007387 */ /* 0x0001e80000100800 */
[----:B------:R0:W-:Y:S01]  /*9ef0*/  STL [R1+0x1c], R40 ;  /* 0x00001c2801007387 */ /* 0x0001e20000100800 */
[----:B------:R-:W-:Y:S05]  /*9f00*/  BRA `(.L_x_28) ;  /* 0x0000000400907947 */ /* 0x000fea0003800000 */
.L_x_29:
[----:B------:R-:W-:-:S13]  /*9f10*/  ISETP.GE.AND P0, PT, R12, 0x20, PT ;  /* 0x000000200c00780c */ /* 0x000fda0003f06270 */
[----:B------:R-:W-:Y:S05]  /*9f20*/  @!P0 BRA `(.L_x_28) ;  /* 0x0000000400888947 */ /* 0x000fea0003800000 */
[----:B------:R-:W-:-:S07]  /*9f30*/  IMAD.MOV.U32 R17, RZ, RZ, R37 ;  /* 0x000000ffff117224 */ /* 0x000fce00078e0025 */
.L_x_179:
[----:B0-23--:R-:W-:Y:S01]  /*9f40*/  IADD3 R8, PT, PT, -R37, R17, RZ ;  /* 0x0000001125087210 */ /* 0x00dfe20007ffe1ff */
[----:B------:R-:W-:Y:S03]  /*9f50*/  BSSY.RECONVERGENT B0, `(.L_x_169) ;  /* 0x000005c000007945 */ /* 0x000fe60003800200 */
[----:B------:R-:W-:-:S04]  /*9f60*/  SHF.R.U32.HI R8, RZ, 0x2, R8 ;  /* 0x00000002ff087819 */ /* 0x000fc80000011608 */
[----:B------:R-:W-:-:S13]  /*9f70*/  ISETP.GE.U32.AND P0, PT, R8, UR19, PT ;  /* 0x0000001308007c0c */ /* 0x000fda000bf06070 */
[----:B------:R-:W-:Y:S05]  /*9f80*/  @P0 BRA `(.L_x_170) ;  /* 0x0000000400600947 */ /* 0x000fea0003800000 */
[----:B------:R-:W-:Y:S01]  /*9f90*/  ISETP.GE.U32.AND P0, PT, R2, 0x7, PT ;  /* 0x000000070200780c */ /* 0x000fe20003f06070 */
[----:B------:R-:W-:Y:S01]  /*9fa0*/  BSSY.RECONVERGENT B1, `(.L_x_171) ;  /* 0x0000022000017945 */ /* 0x000fe20003800200 */
[----:B------:R-:W-:Y:S02]  /*9fb0*/  HFMA2 R13, -RZ, RZ, 0, 0 ;  /* 0x00000000ff0d7431 */ /* 0x000fe400000001ff */
[----:B------:R-:W-:-:S09]  /*9fc0*/  IMAD R16, R0, R17, R36 ;  /* 0x0000001100107224 */ /* 0x000fd200078e0224 */
[----:B------:R-:W-:Y:S05]  /*9fd0*/  @!P0 BRA `(.L_x_172) ;  /* 0x0000000000788947 */ /* 0x000fea0003800000 */
[----:B------:R-:W-:Y:S01]  /*9fe0*/  IMAD R38, R0, R17, RZ ;  /* 0x0000001100267224 */ /* 0x000fe200078e02ff */
[----:B------:R-:W-:Y:S01]  /*9ff0*/  BSSY.RECONVERGENT B2, `(.L_x_173) ;  /* 0x000001b000027945 */ /* 0x000fe20003800200 */
[----:B-1----:R-:W-:Y:S01]  /*a000*/  VIADD R18, R1, 0x70 ;  /* 0x0000007001127836 */ /* 0x002fe20000000000 */
[----:B------:R-:W-:Y:S02]  /*a010*/  MOV R19, R7 ;  /* 0x0000000700137202 */ /* 0x000fe40000000f00 */
[----:B------:R-:W-:-:S07]  /*a020*/  LEA R38, R38, R21, 0x1 ;  /* 0x0000001526267211 */ /* 0x000fce00078e08ff */
.L_x_174:
[----:B------:R-:W0:Y:S01]  /*a030*/  LDS.U16 R8, [R38+-0x100] ;  /* 0xffff000026087984 */ /* 0x000e220000000400 */
[----:B------:R-:W-:-:S03]  /*a040*/  VIADD R19, R19, 0x8 ;  /* 0x0000000813137836 */ /* 0x000fc60000000000 */
[----:B------:R-:W1:Y:S02]  /*a050*/  LDS.U16 R9, [R38+-0xc0] ;  /* 0xffff400026097984 */ /* 0x000e640000000400 */
[----:B------:R-:W-:Y:S02]  /*a060*/  ISETP.NE.AND P0, PT, R19, RZ, PT ;  /* 0x000000ff1300720c */ /* 0x000fe40003f05270 */
[----:B------:R-:W2:Y:S04]  /*a070*/  LDS.U16 R10, [R38+-0x80] ;  /* 0xffff8000260a7984 */ /* 0x000ea80000000400 */
[----:B------:R-:W3:Y:S04]  /*a080*/  LDS.U16 R11, [R38+-0x40] ;  /* 0xffffc000260b7984 */ /* 0x000ee80000000400 */
[----:B------:R-:W4:Y:S04]  /*a090*/  LDS.U16 R12, [R38] ;  /* 0x00000000260c7984 */ /* 0x000f280000000400 */
[----:B------:R-:W5:Y:S04]  /*a0a0*/  LDS.U16 R13, [R38+0x40] ;  /* 0x00004000260d7984 */ /* 0x000f680000000400 */
[----:B------:R-:W5:Y:S04]  /*a0b0*/  LDS.U16 R14, [R38+0x80] ;  /* 0x00008000260e7984 */ /* 0x000f680000000400 */
[----:B------:R0:W5:Y:S02]  /*a0c0*/  LDS.U16 R15, [R38+0xc0] ;  /* 0x0000c000260f7984 */ /* 0x0001640000000400 */
[----:B0-----:R-:W-:Y:S01]  /*a0d0*/  IADD3 R38, PT, PT, R38, 0x200, RZ ;  /* 0x0000020026267810 */ /* 0x001fe20007ffe0ff */
[----:B------:R-:W-:-:S02]  /*a0e0*/  HADD2.F32 R8, -RZ, R8.H0_H0 ;  /* 0x20000008ff087230 */ /* 0x000fc40000004100 */
[----:B-1----:R-:W-:Y:S02]  /*a0f0*/  HADD2.F32 R9, -RZ, R9.H0_H0 ;  /* 0x20000009ff097230 */ /* 0x002fe40000004100 */
[----:B--2---:R-:W-:Y:S02]  /*a100*/  HADD2.F32 R10, -RZ, R10.H0_H0 ;  /* 0x2000000aff0a7230 */ /* 0x004fe40000004100 */
[----:B---3--:R-:W-:Y:S02]  /*a110*/  HADD2.F32 R11, -RZ, R11.H0_H0 ;  /* 0x2000000bff0b7230 */ /* 0x008fe40000004100 */
[----:B----4-:R-:W-:-:S03]  /*a120*/  HADD2.F32 R12, -RZ, R12.H0_H0 ;  /* 0x2000000cff0c7230 */ /* 0x010fc60000004100 */
[----:B------:R-:W-:Y:S01]  /*a130*/  STL.128 [R18+-0x10], R8 ;  /* 0xfffff00812007387 */ /* 0x000fe20000100c00 */
[----:B-----5:R-:W-:Y:S02]  /*a140*/  HADD2.F32 R13, -RZ, R13.H0_H0 ;  /* 0x2000000dff0d7230 */ /* 0x020fe40000004100 */
[----:B------:R-:W-:Y:S02]  /*a150*/  HADD2.F32 R14, -RZ, R14.H0_H0 ;  /* 0x2000000eff0e7230 */ /* 0x000fe40000004100 */
[----:B------:R-:W-:-:S05]  /*a160*/  HADD2.F32 R15, -RZ, R15.H0_H0 ;  /* 0x2000000fff0f7230 */ /* 0x000fca0000004100 */
[----:B------:R0:W-:Y:S02]  /*a170*/  STL.128 [R18], R12 ;  /* 0x0000000c12007387 */ /* 0x0001e40000100c00 */
[----:B0-----:R-:W-:Y:S01]  /*a180*/  IADD3 R18, PT, PT, R18, 0x20, RZ ;  /* 0x0000002012127810 */ /* 0x001fe20007ffe0ff */
[----:B------:R-:W-:Y:S06]  /*a190*/  @P0 BRA `(.L_x_174) ;  /* 0xfffffffc00a40947 */ /* 0x000fec000383ffff */
[----:B------:R-:W-:Y:S05]  /*a1a0*/  BSYNC.RECONVERGENT B2 ;  /* 0x0000000000027941 */ /* 0x000fea0003800200 */
.L_x_173:
[----:B------:R-:W-:-:S07]  /*a1b0*/  IMAD.MOV.U32 R13, RZ, RZ, R29 ;  /* 0x000000ffff0d7224 */ /* 0x000fce00078e001d */
.L_x_172:
[----:B------:R-:W-:Y:S05]  /*a1c0*/  BSYNC.RECONVERGENT B1 ;  /* 0x0000000000017941 */ /* 0x000fea0003800200 */
.L_x_171:
[----:B------:R-:W-:-:S13]  /*a1d0*/  ISETP.NE.AND P0, PT, R3, RZ, PT ;  /* 0x000000ff0300720c */ /* 0x000fda0003f05270 */
        /* <DEDUP_REMOVED lines=22> */
.L_x_176:
[----:B------:R-:W-:Y:S05]  /*a340*/  BSYNC.RECONVERGENT B1 ;  /* 0x0000000000017941 */ /* 0x000fea0003800200 */
.L_x_175:
[----:B------:R-:W-:Y:S05]  /*a350*/  @!P1 BRA `(.L_x_170) ;  /* 0x00000000006c9947 */ /* 0x000fea0003800000 */
[----:B------:R-:W-:Y:S01]  /*a360*/  ISETP.NE.AND P0, PT, R31, RZ, PT ;  /* 0x000000ff1f00720c */ /* 0x000fe20003f05270 */
[----:B------:R-:W-:Y:S01]  /*a370*/  BSSY.RECONVERGENT B1, `(.L_x_177) ;  /* 0x000000f000017945 */ /* 0x000fe20003800200 */
[----:B------:R-:W-:-:S11]  /*a380*/  ISETP.NE.AND P1, PT, R28, RZ, PT ;  /* 0x000000ff1c00720c */ /* 0x000fd60003f25270 */
[----:B------:R-:W-:Y:S05]  /*a390*/  @!P0 BRA `(.L_x_178) ;  /* 0x0000000000308947 */ /* 0x000fea0003800000 */
[----:B------:R-:W2:Y:S01]  /*a3a0*/  S2UR UR11, SR_CgaCtaId ;  /* 0x00000000000b79c3 */ /* 0x000ea20000008800 */
[----:B------:R-:W-:Y:S01]  /*a3b0*/  UMOV UR10, 0x400 ;  /* 0x00000400000a7882 */ /* 0x000fe20000000000 */
[C---:B0-----:R-:W-:Y:S01]  /*a3c0*/  IMAD R8, R13.reuse, 0x20, R16 ;  /* 0x000000200d087824 */ /* 0x041fe200078e0210 */
[C---:B------:R-:W-:Y:S02]  /*a3d0*/  LEA R11, R13.reuse, UR20, 0x2 ;  /* 0x000000140d0b7c11 */ /* 0x040fe4000f8e10ff */
[----:B------:R-:W-:Y:S01]  /*a3e0*/  IADD3 R13, PT, PT, R13, 0x2, RZ ;  /* 0x000000020d0d7810 */ /* 0x000fe20007ffe0ff */
[----:B--2---:R-:W-:-:S06]  /*a3f0*/  ULEA UR10, UR11, UR10, 0x18 ;  /* 0x0000000a0b0a7291 */ /* 0x004fcc000f8ec0ff */
[----:B-1----:R-:W-:-:S05]  /*a400*/  LEA R10, R8, UR10, 0x1 ;  /* 0x0000000a080a7c11 */ /* 0x002fca000f8e08ff */
[----:B------:R-:W0:Y:S04]  /*a410*/  LDS.U16 R8, [R10] ;  /* 0x000000000a087984 */ /* 0x000e280000000400 */
[----:B------:R-:W1:Y:S01]  /*a420*/  LDS.U16 R9, [R10+0x40] ;  /* 0x000040000a097984 */ /* 0x000e620000000400 */
[----:B0-----:R-:W-:Y:S02]  /*a430*/  HADD2.F32 R8, -RZ, R8.H0_H0 ;  /* 0x20000008ff087230 */ /* 0x001fe40000004100 */
[----:B-1----:R-:W-:-:S05]  /*a440*/  HADD2.F32 R9, -RZ, R9.H0_H0 ;  /* 0x20000009ff097230 */ /* 0x002fca0000004100 */
[----:B------:R2:W-:Y:S02]  /*a450*/  STL.64 [R11], R8 ;  /* 0x000000080b007387 */ /* 0x0005e40000100a00 */
.L_x_178:
[----:B------:R-:W-:Y:S05]  /*a460*/  BSYNC.RECONVERGENT B1 ;  /* 0x0000000000017941 */ /* 0x000fea0003800200 */
.L_x_177:
[----:B------:R-:W-:Y:S05]  /*a470*/  @!P1 BRA `(.L_x_170) ;  /* 0x0000000000249947 */ /* 0x000fea0003800000 */
[----:B------:R-:W3:Y:S01]  /*a480*/  S2UR UR11, SR_CgaCtaId ;  /* 0x00000000000b79c3 */ /* 0x000ee20000008800 */
[----:B------:R-:W-:Y:S01]  /*a490*/  UMOV UR10, 0x400 ;  /* 0x00000400000a7882 */ /* 0x000fe20000000000 */
[C---:B------:R-:W-:Y:S02]  /*a4a0*/  LEA R16, R13.reuse, R16, 0x5 ;  /* 0x000000100d107211 */ /* 0x040fe400078e28ff */
[----:B012---:R-:W-:Y:S01]  /*a4b0*/  LEA R9, R13, UR20, 0x2 ;  /* 0x000000140d097c11 */ /* 0x007fe2000f8e10ff */
[----:B---3--:R-:W-:-:S06]  /*a4c0*/  ULEA UR10, UR11, UR10, 0x18 ;  /* 0x0000000a0b0a7291 */ /* 0x008fcc000f8ec0ff */
[----:B------:R-:W-:-:S06]  /*a4d0*/  LEA R16, R16, UR10, 0x1 ;  /* 0x0000000a10107c11 */ /* 0x000fcc000f8e08ff */
[----:B------:R-:W0:Y:S02]  /*a4e0*/  LDS.U16 R16, [R16] ;  /* 0x0000000010107984 */ /* 0x000e240000000400 */
[----:B0-----:R-:W-:-:S05]  /*a4f0*/  HADD2.F32 R8, -RZ, R16.H0_H0 ;  /* 0x20000010ff087230 */ /* 0x001fca0000004100 */
[----:B------:R3:W-:Y:S02]  /*a500*/  STL [R9], R8 ;  /* 0x0000000809007387 */ /* 0x0007e40000100800 */
.L_x_170:
[----:B------:R-:W-:Y:S05]  /*a510*/  BSYNC.RECONVERGENT B0 ;  /* 0x0000000000007941 */ /* 0x000fea0003800200 */
.L_x_169:
[----:B------:R-:W-:-:S05]  /*a520*/  VIADD R17, R17, 0x4 ;  /* 0x0000000411117836 */ /* 0x000fca0000000000 */
[----:B------:R-:W-:-:S13]  /*a530*/  ISETP.GE.AND P0, PT, R17, UR17, PT ;  /* 0x0000001111007c0c */ /* 0x000fda000bf06270 */
[----:B------:R-:W-:Y:S05]  /*a540*/  @!P0 BRA `(.L_x_179) ;  /* 0xfffffff8007c8947 */ /* 0x000fea000383ffff */
.L_x_28:
[----:B------:R-:W-:Y:S05]  /*a550*/  WARPSYNC.ALL ;  /* 0x0000000000007948 */ /* 0x000fea0003800000 */
[----:B------:R-:W5:Y:S01]  /*a560*/  LDCU UR8, c[0x0][0x3a8] ;  /* 0x00007500ff0877ac */ /* 0x000f620008000800 */
[----:B------:R-:W-:Y:S02]  /*a570*/  UIADD3 UR4, UPT, UPT, UR4, 0x40, URZ ;  /* 0x0000004004047890 */ /* 0x000fe4000fffe0ff */
[----:B------:R-:W-:Y:S02]  /*a580*/  UIADD3 UR21, UPT, UPT, UR21, -0x40, URZ ;  /* 0xffffffc015157890 */ /* 0x000fe4000fffe0ff */
[----:B-----5:R-:W-:Y:S01]  /*a590*/  UISETP.GE.AND UP0, UPT, UR4, UR8, UPT ;  /* 0x000000080400728c */ /* 0x020fe2000bf06270 */
[----:B------:R-:W-:Y:S08]  /*a5a0*/  BAR.SYNC.DEFER_BLOCKING 0x0 ;  /* 0x0000000000007b1d */ /* 0x000ff00000010000 */
[----:B------:R-:W-:Y:S05]  /*a5b0*/  BRA.U !UP0, `(.L_x_180) ;  /* 0xffffff6d08a47547 */ /* 0x000fea000b83ffff */
.L_x_24:
[----:B01-3--:R-:W0:Y:S02]  /*a5c0*/  LDC R5, c[0x0][0x3ac] ;  /* 0x0000eb00ff057b82 */ /* 0x00be240000000800 */
[----:B0-----:R-:W-:-:S04]  /*a5d0*/  ISETP.GE.AND P0, PT, R5, 0x20, PT ;  /* 0x000000200500780c */ /* 0x001fc80003f06270 */
[----:B------:R-:W-:-:S13]  /*a5e0*/  ISETP.GE.OR P0, PT, R37, UR17, !P0 ;  /* 0x0000001125007c0c */ /* 0x000fda000c706670 */
[----:B------:R-:W-:Y:S05]  /*a5f0*/  @P0 EXIT ;  /* 0x000000000000094d */ /* 0x000fea0003800000 */
[----:B--2---:R0:W5:Y:S01]  /*a600*/  LDL R17, [R1+0x10] ;  /* 0x0000100001117983 */ /* 0x0041620000100800 */
[----:B------:R-:W-:Y:S01]  /*a610*/  IADD3 R3, PT, PT, R35, -0x1, RZ ;  /* 0xffffffff23037810 */ /* 0x000fe20007ffe0ff */
[----:B------:R-:W1:Y:S01]  /*a620*/  LDCU.64 UR8, c[0x0][0x398] ;  /* 0x00007300ff0877ac */ /* 0x000e620008000a00 */
[----:B------:R-:W-:Y:S01]  /*a630*/  MOV R2, UR15 ;  /* 0x0000000f00027c02 */ /* 0x000fe20008000f00 */
[----:B------:R-:W-:Y:S01]  /*a640*/  BSSY.RECONVERGENT B2, `(.L_x_181) ;  /* 0x00000f3000027945 */ /* 0x000fe20003800200 */
[----:B------:R-:W-:Y:S02]  /*a650*/  ISETP.GE.U32.AND P0, PT, R3, 0x7, PT ;  /* 0x000000070300780c */ /* 0x000fe40003f06070 */
[----:B----4-:R-:W-:Y:S01]  /*a660*/  LOP3.LUT R0, R35, 0x7, RZ, 0xc0, !PT ;  /* 0x0000000723007812 */ /* 0x010fe200078ec0ff */
[----:B------:R-:W-:Y:S01]  /*a670*/  IMAD R2, R2, 0x40, R37 ;  /* 0x0000004002027824 */ /* 0x000fe200078e0225 */
[----:B------:R-:W-:-:S03]  /*a680*/  MOV R4, RZ ;  /* 0x000000ff00047202 */ /* 0x000fc60000000f00 */
[----:B------:R-:W-:-:S06]  /*a690*/  IMAD R5, R2, R5, R36 ;  /* 0x0000000502057224 */ /* 0x000fcc00078e0224 */
[----:B0-----:R-:W-:Y:S05]  /*a6a0*/  @!P0 BRA `(.L_x_182) ;  /* 0x0000000c00b08947 */ /* 0x001fea0003800000 */
[----:B------:R-:W-:Y:S01]  /*a6b0*/  HFMA2 R10, -RZ, RZ, 0, 0 ;  /* 0x00000000ff0a7431 */ /* 0x000fe200000001ff */
[----:B------:R-:W-:-:S07]  /*a6c0*/  LOP3.LUT R4, R35, 0x3fffff8, RZ, 0xc0, !PT ;  /* 0x03fffff823047812 */ /* 0x000fce00078ec0ff */
.L_x_214:
[----:B-----5:R-:W-:Y:S01]  /*a6d0*/  FSETP.GT.AND P0, PT, R17, RZ, PT ;  /* 0x000000ff1100720b */ /* 0x020fe20003f04000 */
[----:B------:R-:W-:Y:S01]  /*a6e0*/  BSSY.RECONVERGENT B3, `(.L_x_183) ;  /* 0x0000013000037945 */ /* 0x000fe20003800200 */
[----:B------:R-:W-:Y:S01]  /*a6f0*/  LEA R11, R10, UR18, 0x2 ;  /* 0x000000120a0b7c11 */ /* 0x000fe2000f8e10ff */
[----:B0-----:R-:W-:-:S10]  /*a700*/  IMAD.MOV.U32 R7, RZ, RZ, RZ ;  /* 0x000000ffff077224 */ /* 0x001fd400078e00ff */
[----:B------:R-:W-:Y:S05]  /*a710*/  @!P0 BRA `(.L_x_184) ;  /* 0x00000000003c8947 */ /* 0x000fea0003800000 */
[----:B------:R-:W2:Y:S01]  /*a720*/  LDL R6, [R11] ;  /* 0x000000000b067983 */ /* 0x000ea20000100800 */
[----:B------:R-:W0:Y:S01]  /*a730*/  MUFU.RCP R8, R17 ;  /* 0x0000001100087308 */ /* 0x000e220000001000 */
[----:B------:R-:W-:Y:S01]  /*a740*/  BSSY.RECONVERGENT B4, `(.L_x_184) ;  /* 0x000000c000047945 */ /* 0x000fe20003800200 */
[----:B0-----:R-:W-:-:S04]  /*a750*/  FFMA R7, -R17, R8, 1 ;  /* 0x3f80000011077423 */ /* 0x001fc80000000108 */
[----:B------:R-:W-:Y:S02]  /*a760*/  FFMA R7, R8, R7, R8 ;  /* 0x0000000708077223 */ /* 0x000fe40000000008 */
[----:B--2---:R-:W0:Y:S02]  /*a770*/  FCHK P0, R6, R17 ;  /* 0x0000001106007302 */ /* 0x004e240000000000 */
[----:B------:R-:W-:-:S04]  /*a780*/  FFMA R8, R6, R7, RZ ;  /* 0x0000000706087223 */ /* 0x000fc800000000ff */
[----:B------:R-:W-:-:S04]  /*a790*/  FFMA R9, -R17, R8, R6 ;  /* 0x0000000811097223 */ /* 0x000fc80000000106 */
[----:B------:R-:W-:Y:S01]  /*a7a0*/  FFMA R7, R7, R9, R8 ;  /* 0x0000000907077223 */ /* 0x000fe20000000008 */
[----:B0-----:R-:W-:Y:S06]  /*a7b0*/  @!P0 BRA `(.L_x_185) ;  /* 0x0000000000108947 */ /* 0x001fec0003800000 */
[----:B------:R-:W-:Y:S02]  /*a7c0*/  MOV R7, R17 ;  /* 0x0000001100077202 */ /* 0x000fe40000000f00 */
[----:B------:R-:W-:-:S07]  /*a7d0*/  MOV R13, 0xa7f0 ;  /* 0x0000a7f0000d7802 */ /* 0x000fce0000000f00 */
[----:B-1----:R-:W-:Y:S05]  /*a7e0*/  CALL.REL.NOINC `($__internal_0_$__cuda_sm3x_div_rn_noftz_f32_slowpath) ;  /* 0x00000084007c7944 */ /* 0x002fea0003c00000 */
[----:B------:R-:W-:-:S07]  /*a7f0*/  MOV R7, R6 ;  /* 0x0000000600077202 */ /* 0x000fce0000000f00 */
.L_x_185:
[----:B-1----:R-:W-:Y:S05]  /*a800*/  BSYNC.RECONVERGENT B4 ;  /* 0x0000000000047941 */ /* 0x002fea0003800200 */
.L_x_184:
[----:B-1----:R-:W-:Y:S05]  /*a810*/  BSYNC.RECONVERGENT B3 ;  /* 0x0000000000037941 */ /* 0x002fea0003800200 */
.L_x_183:
[----:B------:R-:W-:Y:S01]  /*a820*/  LEA R12, R10, R5, 0x5 ;  /* 0x000000050a0c7211 */ /* 0x000fe200078e28ff */
[----:B------:R-:W-:Y:S01]  /*a830*/  BSSY.RECONVERGENT B3, `(.L_x_186) ;  /* 0x000001b000037945 */ /* 0x000fe20003800200 */
[----:B------:R-:W-:Y:S02]  /*a840*/  F2FP.F16.F32.PACK_AB R8, RZ, R7 ;  /* 0x00000007ff08723e */ /* 0x000fe400000000ff */
[----:B------:R-:W-:-:S04]  /*a850*/  IADD3 R9, P0, PT, R12, UR6, RZ ;  /* 0x000000060c097c10 */ /* 0x000fc8000ff1e0ff */
[----:B------:R-:W-:Y:S02]  /*a860*/  LEA.HI.X.SX32 R14, R12, UR5, 0x1, P0 ;  /* 0x000000050c0e7c11 */ /* 0x000fe400080f0eff */
[----:B------:R-:W-:-:S04]  /*a870*/  LEA R6, P0, R9, UR8, 0x1 ;  /* 0x0000000809067c11 */ /* 0x000fc8000f8008ff */
[----:B------:R-:W-:Y:S02]  /*a880*/  LEA.HI.X R7, R9, UR9, R14, 0x1, P0 ;  /* 0x0000000909077c11 */ /* 0x000fe400080f0c0e */
[----:B------:R-:W-:Y:S01]  /*a890*/  PRMT R9, R8, 0x7610, R9 ;  /* 0x0000761008097816 */ /* 0x000fe20000000009 */
[----:B------:R-:W-:Y:S01]  /*a8a0*/  IMAD.MOV.U32 R8, RZ, RZ, RZ ;  /* 0x000000ffff087224 */ /* 0x000fe200078e00ff */
[----:B------:R-:W-:-:S03]  /*a8b0*/  FSETP.GT.AND P0, PT, R17, RZ, PT ;  /* 0x000000ff1100720b */ /* 0x000fc60003f04000 */
[----:B------:R0:W-:Y:S10]  /*a8c0*/  STG.E.U16 desc[UR12][R6.64], R9 ;  /* 0x0000000906007986 */ /* 0x0001f4000c10150c */
[----:B------:R-:W-:Y:S05]  /*a8d0*/  @!P0 BRA `(.L_x_187) ;  /* 0x0000000000408947 */ /* 0x000fea0003800000 */
[----:B------:R-:W2:Y:S01]  /*a8e0*/  LDL R14, [R11+0x4] ;  /* 0x000004000b0e7983 */ /* 0x000ea20000100800 */
[----:B0-----:R-:W0:Y:S01]  /*a8f0*/  MUFU.RCP R6, R17 ;  /* 0x0000001100067308 */ /* 0x001e220000001000 */
        /* <DEDUP_REMOVED lines=9> */
[----:B------:R-:W-:Y:S02]  /*a990*/  MOV R7, R17 ;  /* 0x0000001100077202 */ /* 0x000fe40000000f00 */
[----:B------:R-:W-:-:S07]  /*a9a0*/  MOV R13, 0xa9c0 ;  /* 0x0000a9c0000d7802 */ /* 0x000fce0000000f00 */
[----:B------:R-:W-:Y:S05]  /*a9b0*/  CALL.REL.NOINC `($__internal_0_$__cuda_sm3x_div_rn_noftz_f32_slowpath) ;  /* 0x0000008400087944 */ /* 0x000fea0003c00000 */
.L_x_189:
[----:B------:R-:W-:Y:S05]  /*a9c0*/  BSYNC.RECONVERGENT B4 ;  /* 0x0000000000047941 */ /* 0x000fea0003800200 */
.L_x_188:
[----:B------:R-:W-:-:S07]  /*a9d0*/  MOV R8, R6 ;  /* 0x0000000600087202 */ /* 0x000fce0000000f00 */
.L_x_187:
[----:B------:R-:W-:Y:S05]  /*a9e0*/  BSYNC.RECONVERGENT B3 ;  /* 0x0000000000037941 */ /* 0x000fea0003800200 */
.L_x_186:
[----:B0-----:R-:W-:Y:S01]  /*a9f0*/  VIADD R6, R12, 0x20 ;  /* 0x000000200c067836 */ /* 0x001fe20000000000 */
[----:B------:R-:W-:Y:S01]  /*aa00*/  F2FP.F16.F32.PACK_AB R8, RZ, R8 ;  /* 0x00000008ff08723e */ /* 0x000fe200000000ff */
[----:B------:R-:W-:Y:S03]  /*aa10*/  BSSY.RECONVERGENT B3, `(.L_x_190) ;  /* 0x000001a000037945 */ /* 0x000fe60003800200 */
[----:B------:R-:W-:Y:S02]  /*aa20*/  IADD3 R7, P0, PT, R6, UR6, RZ ;  /* 0x0000000606077c10 */ /* 0x000fe4000ff1e0ff */
[----:B------:R-:W-:Y:S01]  /*aa30*/  PRMT R9, R8, 0x7610, R9 ;  /* 0x0000761008097816 */ /* 0x000fe20000000009 */
[----:B------:R-:W-:Y:S01]  /*aa40*/  HFMA2 R8, -RZ, RZ, 0, 0 ;  /* 0x00000000ff087431 */ /* 0x000fe200000001ff */
[----:B------:R-:W-:Y:S02]  /*aa50*/  LEA.HI.X.SX32 R14, R6, UR5, 0x1, P0 ;  /* 0x00000005060e7c11 */ /* 0x000fe400080f0eff */
[----:B------:R-:W-:-:S04]  /*aa60*/  LEA R6, P0, R7, UR8, 0x1 ;  /* 0x0000000807067c11 */ /* 0x000fc8000f8008ff */
[----:B------:R-:W-:Y:S02]  /*aa70*/  LEA.HI.X R7, R7, UR9, R14, 0x1, P0 ;  /* 0x0000000907077c11 */ /* 0x000fe400080f0c0e */
        /* <DEDUP_REMOVED lines=17> */
.L_x_193:
[----:B------:R-:W-:Y:S05]  /*ab90*/  BSYNC.RECONVERGENT B4 ;  /* 0x0000000000047941 */ /* 0x000fea0003800200 */
.L_x_192:
[----:B------:R-:W-:-:S07]  /*aba0*/  IMAD.MOV.U32 R8, RZ, RZ, R6 ;  /* 0x000000ffff087224 */ /* 0x000fce00078e0006 */
.L_x_191:
[----:B------:R-:W-:Y:S05]  /*abb0*/  BSYNC.RECONVERGENT B3 ;  /* 0x0000000000037941 */ /* 0x000fea0003800200 */
.L_x_190:
[----:B0-----:R-:W-:Y:S01]  /*abc0*/  IADD3 R6, PT, PT, R12, 0x40, RZ ;  /* 0x000000400c067810 */ /* 0x001fe20007ffe0ff */
[----:B------:R-:W-:Y:S01]  /*abd0*/  BSSY.RECONVERGENT B3, `(.L_x_194) ;  /* 0x000001b000037945 */ /* 0x000fe20003800200 */
[----:B------:R-:W-:Y:S02]  /*abe0*/  F2FP.F16.F32.PACK_AB R8, RZ, R8 ;  /* 0x00000008ff08723e */ /* 0x000fe400000000ff */
        /* <DEDUP_REMOVED lines=19> */
[----:B------:R-:W-:Y:S01]  /*ad20*/  MOV R6, R14 ;  /* 0x0000000e00067202 */ /* 0x000fe20000000f00 */
[----:B------:R-:W-:Y:S01]  /*ad30*/  IMAD.MOV.U32 R7, RZ, RZ, R17 ;  /* 0x000000ffff077224 */ /* 0x000fe200078e0011 */
[----:B------:R-:W-:-:S07]  /*ad40*/  MOV R13, 0xad60 ;  /* 0x0000ad60000d7802 */ /* 0x000fce0000000f00 */
[----:B------:R-:W-:Y:S05]  /*ad50*/  CALL.REL.NOINC `($__internal_0_$__cuda_sm3x_div_rn_noftz_f32_slowpath) ;  /* 0x0000008000207944 */ /* 0x000fea0003c00000 */
.L_x_197:
[----:B------:R-:W-:Y:S05]  /*ad60*/  BSYNC.RECONVERGENT B4 ;  /* 0x0000000000047941 */ /* 0x000fea0003800200 */
.L_x_196:
[----:B------:R-:W-:-:S07]  /*ad70*/  MOV R8, R6 ;  /* 0x0000000600087202 */ /* 0x000fce0000000f00 */
.L_x_195:
[----:B------:R-:W-:Y:S05]  /*ad80*/  BSYNC.RECONVERGENT B3 ;  /* 0x0000000000037941 */ /* 0x000fea0003800200 */
.L_x_194:
        /* <DEDUP_REMOVED lines=22> */
[----:B------:R-:W-:Y:S01]  /*aef0*/  IMAD.MOV.U32 R6, RZ, RZ, R14 ;  /* 0x000000ffff067224 */ /* 0x000fe200078e000e */
[----:B------:R-:W-:Y:S02]  /*af00*/  MOV R7, R17 ;  /* 0x0000001100077202 */ /* 0x000fe40000000f00 */
[----:B------:R-:W-:-:S07]  /*af10*/  MOV R13, 0xaf30 ;  /* 0x0000af30000d7802 */ /* 0x000fce0000000f00 */
[----:B------:R-:W-:Y:S05]  /*af20*/  CALL.REL.NOINC `($__internal_0_$__cuda_sm3x_div_rn_noftz_f32_slowpath) ;  /* 0x0000007c00ac7944 */ /* 0x000fea0003c00000 */
.L_x_201:
[----:B------:R-:W-:Y:S05]  /*af30*/  BSYNC.RECONVERGENT B4 ;  /* 0x0000000000047941 */ /* 0x000fea0003800200 */
.L_x_200:
[----:B------:R-:W-:-:S07]  /*af40*/  MOV R8, R6 ;  /* 0x0000000600087202 */ /* 0x000fce0000000f00 */
.L_x_199:
[----:B------:R-:W-:Y:S05]  /*af50*/  BSYNC.RECONVERGENT B3 ;  /* 0x0000000000037941 */ /* 0x000fea0003800200 */
.L_x_198:
[----:B0-----:R-:W-:Y:S01]  /*af60*/  IADD3 R6, PT, PT, R12, 0x80, RZ ;  /* 0x000000800c067810 */ /* 0x001fe20007ffe0ff */
[----:B------:R-:W-:Y:S01]  /*af70*/  BSSY.RECONVERGENT B3, `(.L_x_202) ;  /* 0x000001b000037945 */ /* 0x000fe20003800200 */
[----:B------:R-:W-:Y:S02]  /*af80*/  F2FP.F16.F32.PACK_AB R8, RZ, R8 ;  /* 0x00000008ff08723e */ /* 0x000fe400000000ff */
[----:B------:R-:W-:Y:S02]  /*af90*/  IADD3 R7, P0, PT, R6, UR6, RZ ;  /* 0x0000000606077c10 */ /* 0x000fe4000ff1e0ff */
[----:B------:R-:W-:Y:S01]  /*afa0*/  PRMT R9, R8, 0x7610, R9 ;  /* 0x0000761008097816 */ /* 0x000fe20000000009 */
[----:B------:R-:W-:Y:S01]  /*afb0*/  IMAD.MOV.U32 R8, RZ, RZ, RZ ;  /* 0x000000ffff087224 */ /* 0x000fe200078e00ff */
        /* <DEDUP_REMOVED lines=20> */
.L_x_205:
[----:B------:R-:W-:Y:S05]  /*b100*/  BSYNC.RECONVERGENT B4 ;  /* 0x0000000000047941 */ /* 0x000fea0003800200 */
.L_x_204:
[----:B------:R-:W-:-:S07]  /*b110*/  MOV R8, R6 ;  /* 0x0000000600087202 */ /* 0x000fce0000000f00 */
.L_x_203:
[----:B------:R-:W-:Y:S05]  /*b120*/  BSYNC.RECONVERGENT B3 ;  /* 0x0000000000037941 */ /* 0x000fea0003800200 */
.L_x_202:
        /* <DEDUP_REMOVED lines=26> */
.L_x_209:
[----:B------:R-:W-:Y:S05]  /*b2d0*/  BSYNC.RECONVERGENT B4 ;  /* 0x0000000000047941 */ /* 0x000fea0003800200 */
.L_x_208:
[----:B------:R-:W-:-:S07]  /*b2e0*/  IMAD.MOV.U32 R8, RZ, RZ, R6 ;  /* 0x000000ffff087224 */ /* 0x000fce00078e0006 */
.L_x_207:
[----:B------:R-:W-:Y:S05]  /*b2f0*/  BSYNC.RECONVERGENT B3 ;  /* 0x0000000000037941 */ /* 0x000fea0003800200 */
.L_x_206:
        /* <DEDUP_REMOVED lines=26> */
.L_x_213:
[----:B------:R-:W-:Y:S05]  /*b4a0*/  BSYNC.RECONVERGENT B4 ;  /* 0x0000000000047941 */ /* 0x000fea0003800200 */
.L_x_212:
[----:B------:R-:W-:-:S07]  /*b4b0*/  MOV R8, R6 ;  /* 0x0000000600087202 */ /* 0x000fce0000000f00 */
.L_x_211:
[----:B------:R-:W-:Y:S05]  /*b4c0*/  BSYNC.RECONVERGENT B3 ;  /* 0x0000000000037941 */ /* 0x000fea0003800200 */
.L_x_210:
[----:B------:R-:W-:Y:S02]  /*b4d0*/  IADD3 R12, PT, PT, R12, 0xe0, RZ ;  /* 0x000000e00c0c7810 */ /* 0x000fe40007ffe0ff */
[----:B------:R-:W-:Y:S02]  /*b4e0*/  F2FP.F16.F32.PACK_AB R8, RZ, R8 ;  /* 0x00000008ff08723e */ /* 0x000fe400000000ff */
[----:B0-----:R-:W-:Y:S02]  /*b4f0*/  IADD3 R7, P0, PT, R12, UR6, RZ ;  /* 0x000000060c077c10 */ /* 0x001fe4000ff1e0ff */
[----:B------:R-:W-:Y:S02]  /*b500*/  IADD3 R10, PT, PT, R10, 0x8, RZ ;  /* 0x000000080a0a7810 */ /* 0x000fe40007ffe0ff */
[----:B------:R-:W-:Y:S02]  /*b510*/  LEA.HI.X.SX32 R12, R12, UR5, 0x1, P0 ;  /* 0x000000050c0c7c11 */ /* 0x000fe400080f0eff */
[----:B------:R-:W-:-:S04]  /*b520*/  LEA R6, P0, R7, UR8, 0x1 ;  /* 0x0000000807067c11 */ /* 0x000fc8000f8008ff */
[----:B------:R-:W-:Y:S02]  /*b530*/  LEA.HI.X R7, R7, UR9, R12, 0x1, P0 ;  /* 0x0000000907077c11 */ /* 0x000fe400080f0c0c */
[----:B------:R-:W-:-:S03]  /*b540*/  ISETP.NE.AND P0, PT, R10, R4, PT ;  /* 0x000000040a00720c */ /* 0x000fc60003f05270 */
[----:B------:R0:W-:Y:S10]  /*b550*/  STG.E.U16 desc[UR12][R6.64], R8 ;  /* 0x0000000806007986 */ /* 0x0001f4000c10150c */
[----:B------:R-:W-:Y:S05]  /*b560*/  @P0 BRA `(.L_x_214) ;  /* 0xfffffff000580947 */ /* 0x000fea000383ffff */
.L_x_182:
[----:B-1----:R-:W-:Y:S05]  /*b570*/  BSYNC.RECONVERGENT B2 ;  /* 0x0000000000027941 */ /* 0x002fea0003800200 */
.L_x_181:
[----:B0-----:R-:W0:Y:S01]  /*b580*/  LDC R6, c[0x0][0x3ac] ;  /* 0x0000eb00ff067b82 */ /* 0x001e220000000800 */
[----:B------:R-:W-:Y:S01]  /*b590*/  ISETP.NE.AND P0, PT, R0, RZ, PT ;  /* 0x000000ff0000720c */ /* 0x000fe20003f05270 */
[----:B------:R-:W-:Y:S01]  /*b5a0*/  BSSY.RECONVERGENT B2, `(.L_x_215) ;  /* 0x00000e5000027945 */ /* 0x000fe20003800200 */
[----:B0-----:R-:W-:-:S04]  /*b5b0*/  SHF.R.S32.HI R7, RZ, 0x1f, R6 ;  /* 0x0000001fff077819 */ /* 0x001fc80000011406 */
[----:B------:R-:W-:-:S04]  /*b5c0*/  LEA.HI R7, R7, R6, RZ, 0x5 ;  /* 0x0000000607077211 */ /* 0x000fc800078f28ff */
[----:B------:R-:W-:-:S04]  /*b5d0*/  SHF.R.S32.HI R12, RZ, 0x5, R7 ;  /* 0x00000005ff0c7819 */ /* 0x000fc80000011407 */
[----:B------:R-:W-:-:S05]  /*b5e0*/  LOP3.LUT R11, R12, 0x3, RZ, 0xc0, !PT ;  /* 0x000000030c0b7812 */ /* 0x000fca00078ec0ff */
[----:B------:R-:W-:Y:S01]  /*b5f0*/  VIADD R10, R11, 0xffffffff ;  /* 0xffffffff0b0a7836 */ /* 0x000fe20000000000 */
[----:B------:R-:W-:Y:S06]  /*b600*/  @!P0 BRA `(.L_x_216) ;  /* 0x0000000c00788947 */ /* 0x000fec0003800000 */
[----:B------:R-:W-:Y:S01]  /*b610*/  ISETP.GE.U32.AND P0, PT, R0, 0x4, PT ;  /* 0x000000040000780c */ /* 0x000fe20003f06070 */
[----:B------:R-:W-:-:S12]  /*b620*/  BSSY.RECONVERGENT B3, `(.L_x_217) ;  /* 0x000007b000037945 */ /* 0x000fd80003800200 */
[----:B------:R-:W-:Y:S05]  /*b630*/  @!P0 BRA `(.L_x_218) ;  /* 0x0000000400e48947 */ /* 0x000fea0003800000 */
[----:B-----5:R-:W-:Y:S01]  /*b640*/  FSETP.GT.AND P0, PT, R17, RZ, PT ;  /* 0x000000ff1100720b */ /* 0x020fe20003f04000 */
[----:B------:R-:W-:Y:S01]  /*b650*/  BSSY.RECONVERGENT B4, `(.L_x_219) ;  /* 0x0000014000047945 */ /* 0x000fe20003800200 */
[----:B------:R-:W-:Y:S01]  /*b660*/  HFMA2 R7, -RZ, RZ, 0, 0 ;  /* 0x00000000ff077431 */ /* 0x000fe200000001ff */
[----:B------:R-:W-:-:S10]  /*b670*/  LEA R18, R4, UR18, 0x2 ;  /* 0x0000001204127c11 */ /* 0x000fd4000f8e10ff */
        /* <DEDUP_REMOVED lines=15> */
.L_x_222:
[----:B------:R-:W-:Y:S05]  /*b770*/  BSYNC.RECONVERGENT B5 ;  /* 0x0000000000057941 */ /* 0x000fea0003800200 */
.L_x_221:
[----:B------:R-:W-:-:S07]  /*b780*/  IMAD.MOV.U32 R7, RZ, RZ, R6 ;  /* 0x000000ffff077224 */ /* 0x000fce00078e0006 */
.L_x_220:
[----:B------:R-:W-:Y:S05]  /*b790*/  BSYNC.RECONVERGENT B4 ;  /* 0x0000000000047941 */ /* 0x000fea0003800200 */
.L_x_219:
[----:B------:R-:W0:Y:S01]  /*b7a0*/  LDCU.64 UR8, c[0x0][0x398] ;  /* 0x00007300ff0877ac */ /* 0x000e220008000a00 */
[----:B------:R-:W-:Y:S01]  /*b7b0*/  LEA R19, R4, R5, 0x5 ;  /* 0x0000000504137211 */ /* 0x000fe200078e28ff */
[----:B------:R-:W-:Y:S01]  /*b7c0*/  BSSY.RECONVERGENT B4, `(.L_x_223) ;  /* 0x000001b000047945 */ /* 0x000fe20003800200 */
[----:B------:R-:W-:Y:S02]  /*b7d0*/  F2FP.F16.F32.PACK_AB R8, RZ, R7 ;  /* 0x00000007ff08723e */ /* 0x000fe400000000ff */
[----:B------:R-:W-:-:S04]  /*b7e0*/  IADD3 R9, P0, PT, R19, UR6, RZ ;  /* 0x0000000613097c10 */ /* 0x000fc8000ff1e0ff */
[----:B------:R-:W-:Y:S02]  /*b7f0*/  LEA.HI.X.SX32 R14, R19, UR5, 0x1, P0 ;  /* 0x00000005130e7c11 */ /* 0x000fe400080f0eff */
[----:B0-----:R-:W-:-:S04]  /*b800*/  LEA R6, P0, R9, UR8, 0x1 ;  /* 0x0000000809067c11 */ /* 0x001fc8000f8008ff */
[----:B------:R-:W-:Y:S02]  /*b810*/  LEA.HI.X R7, R9, UR9, R14, 0x1, P0 ;  /* 0x0000000909077c11 */ /* 0x000fe400080f0c0e */
[----:B------:R-:W-:Y:S01]  /*b820*/  PRMT R9, R8, 0x7610, R9 ;  /* 0x0000761008097816 */ /* 0x000fe20000000009 */
[----:B------:R-:W-:Y:S01]  /*b830*/  HFMA2 R8, -RZ, RZ, 0, 0 ;  /* 0x00000000ff087431 */ /* 0x000fe200000001ff */
        /* <DEDUP_REMOVED lines=17> */
.L_x_226:
[----:B------:R-:W-:Y:S05]  /*b950*/  BSYNC.RECONVERGENT B5 ;  /* 0x0000000000057941 */ /* 0x000fea0003800200 */
.L_x_225:
[----:B------:R-:W-:-:S07]  /*b960*/  MOV R8, R6 ;  /* 0x0000000600087202 */ /* 0x000fce0000000f00 */
.L_x_224:
[----:B------:R-:W-:Y:S05]  /*b970*/  BSYNC.RECONVERGENT B4 ;  /* 0x0000000000047941 */ /* 0x000fea0003800200 */
.L_x_223:
[----:B------:R-:W1:Y:S01]  /*b980*/  LDCU.64 UR8, c[0x0][0x398] ;  /* 0x00007300ff0877ac */ /* 0x000e620008000a00 */
[----:B0-----:R-:W-:Y:S01]  /*b990*/  IADD3 R6, PT, PT, R19, 0x20, RZ ;  /* 0x0000002013067810 */ /* 0x001fe20007ffe0ff */
[----:B------:R-:W-:Y:S01]  /*b9a0*/  BSSY.RECONVERGENT B4, `(.L_x_227) ;  /* 0x000001b000047945 */ /* 0x000fe20003800200 */
[----:B------:R-:W-:Y:S02]  /*b9b0*/  F2FP.F16.F32.PACK_AB R8, RZ, R8 ;  /* 0x00000008ff08723e */ /* 0x000fe400000000ff */
[----:B------:R-:W-:Y:S02]  /*b9c0*/  IADD3 R7, P0, PT, R6, UR6, RZ ;  /* 0x0000000606077c10 */ /* 0x000fe4000ff1e0ff */
[----:B------:R-:W-:Y:S01]  /*b9d0*/  PRMT R9, R8, 0x7610, R9 ;  /* 0x0000761008097816 */ /* 0x000fe20000000009 */
[----:B------:R-:W-:Y:S01]  /*b9e0*/  HFMA2 R8, -RZ, RZ, 0, 0 ;  /* 0x00000000ff087431 */ /* 0x000fe200000001ff */
[----:B------:R-:W-:Y:S02]  /*b9f0*/  LEA.HI.X.SX32 R14, R6, UR5, 0x1, P0 ;  /* 0x00000005060e7c11 */ /* 0x000fe400080f0eff */
[----:B-1----:R-:W-:-:S04]  /*ba00*/  LEA R6, P0, R7, UR8, 0x1 ;  /* 0x0000000807067c11 */ /* 0x002fc8000f8008ff */
        /* <DEDUP_REMOVED lines=18> */
.L_x_230:
[----:B------:R-:W-:Y:S05]  /*bb30*/  BSYNC.RECONVERGENT B5 ;  /* 0x0000000000057941 */ /* 0x000fea0003800200 */
.L_x_229:
[----:B------:R-:W-:-:S07]  /*bb40*/  MOV R8, R6 ;  /* 0x0000000600087202 */ /* 0x000fce0000000f00 */
.L_x_228:
[----:B------:R-:W-:Y:S05]  /*bb50*/  BSYNC.RECONVERGENT B4 ;  /* 0x0000000000047941 */ /* 0x000fea0003800200 */
.L_x_227:
[----:B------:R-:W1:Y:S01]  /*bb60*/  LDCU.64 UR8, c[0x0][0x398] ;  /* 0x00007300ff0877ac */ /* 0x000e620008000a00 */
[----:B0-----:R-:W-:Y:S01]  /*bb70*/  IADD3 R6, PT, PT, R19, 0x40, RZ ;  /* 0x0000004013067810 */ /* 0x001fe20007ffe0ff */
[----:B------:R-:W-:Y:S01]  /*bb80*/  BSSY.RECONVERGENT B4, `(.L_x_231) ;  /* 0x000001b000047945 */ /* 0x000fe20003800200 */
[----:B------:R-:W-:Y:S02]  /*bb90*/  F2FP.F16.F32.PACK_AB R8, RZ, R8 ;  /* 0x00000008ff08723e */ /* 0x000fe400000000ff */
[----:B------:R-:W-:Y:S02]  /*bba0*/  IADD3 R7, P0, PT, R6, UR6, RZ ;  /* 0x0000000606077c10 */ /* 0x000fe4000ff1e0ff */
[----:B------:R-:W-:Y:S01]  /*bbb0*/  PRMT R9, R8, 0x7610, R9 ;  /* 0x0000761008097816 */ /* 0x000fe20000000009 */
[----:B------:R-:W-:Y:S01]  /*bbc0*/  IMAD.MOV.U32 R8, RZ, RZ, RZ ;  /* 0x000000ffff087224 */ /* 0x000fe200078e00ff */
        /* <DEDUP_REMOVED lines=20> */
.L_x_234:
[----:B------:R-:W-:Y:S05]  /*bd10*/  BSYNC.RECONVERGENT B5 ;  /* 0x0000000000057941 */ /* 0x000fea0003800200 */
.L_x_233:
[----:B------:R-:W-:-:S07]  /*bd20*/  MOV R8, R6 ;  /* 0x0000000600087202 */ /* 0x000fce0000000f00 */
.L_x_232:
[----:B------:R-:W-:Y:S05]  /*bd30*/  BSYNC.RECONVERGENT B4 ;  /* 0x0000000000047941 */ /* 0x000fea0003800200 */
.L_x_231:
[----:B------:R-:W1:Y:S01]  /*bd40*/  LDCU.64 UR8, c[0x0][0x398] ;  /* 0x00007300ff0877ac */ /* 0x000e620008000a00 */
[----:B------:R-:W-:Y:S01]  /*bd50*/  VIADD R19, R19, 0x60 ;  /* 0x0000006013137836 */ /* 0x000fe20000000000 */
[----:B------:R-:W-:Y:S02]  /*bd60*/  F2FP.F16.F32.PACK_AB R8, RZ, R8 ;  /* 0x00000008ff08723e */ /* 0x000fe400000000ff */
[----:B------:R-:W-:Y:S02]  /*bd70*/  IADD3 R4, PT, PT, R4, 0x4, RZ ;  /* 0x0000000404047810 */ /* 0x000fe40007ffe0ff */
[----:B0-----:R-:W-:-:S04]  /*bd80*/  IADD3 R7, P0, PT, R19, UR6, RZ ;  /* 0x0000000613077c10 */ /* 0x001fc8000ff1e0ff */
[----:B------:R-:W-:Y:S02]  /*bd90*/  LEA.HI.X.SX32 R14, R19, UR5, 0x1, P0 ;  /* 0x00000005130e7c11 */ /* 0x000fe400080f0eff */
[----:B-1----:R-:W-:-:S04]  /*bda0*/  LEA R6, P0, R7, UR8, 0x1 ;  /* 0x0000000807067c11 */ /* 0x002fc8000f8008ff */
[----:B------:R-:W-:-:S05]  /*bdb0*/  LEA.HI.X R7, R7, UR9, R14, 0x1, P0 ;  /* 0x0000000907077c11 */ /* 0x000fca00080f0c0e */
[----:B------:R0:W-:Y:S04]  /*bdc0*/  STG.E.U16 desc[UR12][R6.64], R8 ;  /* 0x0000000806007986 */ /* 0x0001e8000c10150c */
.L_x_218:
[----:B------:R-:W-:Y:S05]  /*bdd0*/  BSYNC.RECONVERGENT B3 ;  /* 0x0000000000037941 */ /* 0x000fea0003800200 */
.L_x_217:
[----:B------:R-:W-:-:S13]  /*bde0*/  ISETP.NE.AND P0, PT, R11, RZ, PT ;  /* 0x000000ff0b00720c */ /* 0x000fda0003f05270 */
[----:B------:R-:W-:Y:S05]  /*bdf0*/  @!P0 BRA `(.L_x_216) ;  /* 0x00000004007c8947 */ /* 0x000fea0003800000 */
[----:B------:R-:W-:-:S13]  /*be00*/  ISETP.NE.AND P0, PT, R10, RZ, PT ;  /* 0x000000ff0a00720c */ /* 0x000fda0003f05270 */
[----:B------:R-:W-:Y:S05]  /*be10*/  @!P0 BRA `(.L_x_235) ;  /* 0x0000000000f48947 */ /* 0x000fea0003800000 */
[----:B-----5:R-:W-:Y:S01]  /*be20*/  FSETP.GT.AND P0, PT, R17, RZ, PT ;  /* 0x000000ff1100720b */ /* 0x020fe20003f04000 */
[----:B------:R-:W-:Y:S01]  /*be30*/  BSSY.RECONVERGENT B3, `(.L_x_236) ;  /* 0x0000014000037945 */ /* 0x000fe20003800200 */
[----:B0-----:R-:W-:Y:S01]  /*be40*/  HFMA2 R7, -RZ, RZ, 0, 0 ;  /* 0x00000000ff077431 */ /* 0x001fe200000001ff */
        /* <DEDUP_REMOVED lines=16> */
.L_x_239:
[----:B------:R-:W-:Y:S05]  /*bf50*/  BSYNC.RECONVERGENT B4 ;  /* 0x0000000000047941 */ /* 0x000fea0003800200 */
.L_x_238:
[----:B------:R-:W-:-:S07]  /*bf60*/  MOV R7, R6 ;  /* 0x0000000600077202 */ /* 0x000fce0000000f00 */
.L_x_237:
[----:B------:R-:W-:Y:S05]  /*bf70*/  BSYNC.RECONVERGENT B3 ;  /* 0x0000000000037941 */ /* 0x000fea0003800200 */
.L_x_236:
        /* <DEDUP_REMOVED lines=27> */
.L_x_243:
[----:B------:R-:W-:Y:S05]  /*c130*/  BSYNC.RECONVERGENT B4 ;  /* 0x0000000000047941 */ /* 0x000fea0003800200 */
.L_x_242:
[----:B------:R-:W-:-:S07]  /*c140*/  MOV R8, R6 ;  /* 0x0000000600087202 */ /* 0x000fce0000000f00 */
.L_x_241:
[----:B------:R-:W-:Y:S05]  /*c150*/  BSYNC.RECONVERGENT B3 ;  /* 0x0000000000037941 */ /* 0x000fea0003800200 */
.L_x_240:
[----:B------:R-:W1:Y:S01]  /*c160*/  LDCU.64 UR8, c[0x0][0x398] ;  /* 0x00007300ff0877ac */ /* 0x000e620008000a00 */
[----:B------:R-:W-:Y:S01]  /*c170*/  IADD3 R19, PT, PT, R19, 0x20, RZ ;  /* 0x0000002013137810 */ /* 0x000fe20007ffe0ff */
[----:B------:R-:W-:Y:S01]  /*c180*/  VIADD R4, R4, 0x2 ;  /* 0x0000000204047836 */ /* 0x000fe20000000000 */
[----:B------:R-:W-:Y:S02]  /*c190*/  F2FP.F16.F32.PACK_AB R8, RZ, R8 ;  /* 0x00000008ff08723e */ /* 0x000fe400000000ff */
[----:B0-----:R-:W-:-:S04]  /*c1a0*/  IADD3 R7, P0, PT, R19, UR6, RZ ;  /* 0x0000000613077c10 */ /* 0x001fc8000ff1e0ff */
[----:B------:R-:W-:Y:S02]  /*c1b0*/  LEA.HI.X.SX32 R14, R19, UR5, 0x1, P0 ;  /* 0x00000005130e7c11 */ /* 0x000fe400080f0eff */
[----:B-1----:R-:W-:-:S04]  /*c1c0*/  LEA R6, P0, R7, UR8, 0x1 ;  /* 0x0000000807067c11 */ /* 0x002fc8000f8008ff */
[----:B------:R-:W-:-:S05]  /*c1d0*/  LEA.HI.X R7, R7, UR9, R14, 0x1, P0 ;  /* 0x0000000907077c11 */ /* 0x000fca00080f0c0e */
[----:B------:R1:W-:Y:S04]  /*c1e0*/  STG.E.U16 desc[UR12][R6.64], R8 ;  /* 0x0000000806007986 */ /* 0x0003e8000c10150c */
.L_x_235:
[----:B01----:R-:W-:-:S04]  /*c1f0*/  LOP3.LUT R6, R12, 0x1, RZ, 0xc0, !PT ;  /* 0x000000010c067812 */ /* 0x003fc800078ec0ff */
[----:B------:R-:W-:-:S13]  /*c200*/  ISETP.NE.U32.AND P0, PT, R6, 0x1, PT ;  /* 0x000000010600780c */ /* 0x000fda0003f05070 */
[----:B------:R-:W-:Y:S05]  /*c210*/  @P0 BRA `(.L_x_216) ;  /* 0x0000000000740947 */ /* 0x000fea0003800000 */
[----:B-----5:R-:W-:Y:S01]  /*c220*/  FSETP.GT.AND P0, PT, R17, RZ, PT ;  /* 0x000000ff1100720b */ /* 0x020fe20003f04000 */
[----:B------:R-:W-:Y:S01]  /*c230*/  BSSY.RECONVERGENT B3, `(.L_x_244) ;  /* 0x0000013000037945 */ /* 0x000fe20003800200 */
[----:B------:R-:W-:-:S11]  /*c240*/  HFMA2 R6, -RZ, RZ, 0, 0 ;  /* 0x00000000ff067431 */ /* 0x000fd600000001ff */
[----:B------:R-:W-:Y:S05]  /*c250*/  @!P0 BRA `(.L_x_245) ;  /* 0x0000000000408947 */ /* 0x000fea0003800000 */
[----:B------:R-:W-:-:S05]  /*c260*/  LEA R7, R4, UR18, 0x2 ;  /* 0x0000001204077c11 */ /* 0x000fca000f8e10ff */
        /* <DEDUP_REMOVED lines=14> */
.L_x_246:
[----:B------:R-:W-:Y:S05]  /*c350*/  BSYNC.RECONVERGENT B4 ;  /* 0x0000000000047941 */ /* 0x000fea0003800200 */
.L_x_245:
[----:B------:R-:W-:Y:S05]  /*c360*/  BSYNC.RECONVERGENT B3 ;  /* 0x0000000000037941 */ /* 0x000fea0003800200 */
.L_x_244:
[----:B------:R-:W0:Y:S01]  /*c370*/  LDCU.64 UR8, c[0x0][0x398] ;  /* 0x00007300ff0877ac */ /* 0x000e220008000a00 */
[----:B------:R-:W-:Y:S01]  /*c380*/  IMAD R4, R4, 0x20, R5 ;  /* 0x0000002004047824 */ /* 0x000fe200078e0205 */
[----:B------:R-:W-:-:S04]  /*c390*/  F2FP.F16.F32.PACK_AB R6, RZ, R6 ;  /* 0x00000006ff06723e */ /* 0x000fc800000000ff */
[----:B------:R-:W-:-:S04]  /*c3a0*/  IADD3 R5, P0, PT, R4, UR6, RZ ;  /* 0x0000000604057c10 */ /* 0x000fc8000ff1e0ff */
[----:B------:R-:W-:Y:S02]  /*c3b0*/  LEA.HI.X.SX32 R8, R4, UR5, 0x1, P0 ;  /* 0x0000000504087c11 */ /* 0x000fe400080f0eff */
[----:B0-----:R-:W-:-:S04]  /*c3c0*/  LEA R4, P0, R5, UR8, 0x1 ;  /* 0x0000000805047c11 */ /* 0x001fc8000f8008ff */
[----:B------:R-:W-:-:S05]  /*c3d0*/  LEA.HI.X R5, R5, UR9, R8, 0x1, P0 ;  /* 0x0000000905057c11 */ /* 0x000fca00080f0c08 */
[----:B------:R1:W-:Y:S04]  /*c3e0*/  STG.E.U16 desc[UR12][R4.64], R6 ;  /* 0x0000000604007986 */ /* 0x0003e8000c10150c */
.L_x_216:
[----:B------:R-:W-:Y:S05]  /*c3f0*/  BSYNC.RECONVERGENT B2 ;  /* 0x0000000000027941 */ /* 0x000fea0003800200 */
.L_x_215:
[----:B-1----:R-:W-:-:S04]  /*c400*/  LOP3.LUT R4, R37, 0x4, RZ, 0xfc, !PT ;  /* 0x0000000425047812 */ /* 0x002fc800078efcff */
[----:B------:R-:W-:-:S13]  /*c410*/  ISETP.GE.AND P0, PT, R4, UR17, PT ;  /* 0x0000001104007c0c */ /* 0x000fda000bf06270 */
[----:B------:R-:W-:Y:S05]  /*c420*/  @P0 EXIT ;  /* 0x000000000000094d */ /* 0x000fea0003800000 */
[----:B------:R-:W-:-:S09]  /*c430*/  UISETP.GE.AND UP0, UPT, UR16, 0x5, UPT ;  /* 0x000000051000788c */ /* 0x000fd2000bf06270 */
[----:B------:R-:W-:Y:S05]  /*c440*/  BRA.U !UP0, `(.L_x_247) ;  /* 0x0000001d08607547 */ /* 0x000fea000b800000 */
[----:B------:R1:W5:Y:S01]  /*c450*/  LDL R20, [R1+0x14] ;  /* 0x0000140001147983 */ /* 0x0003620000100800 */
[----:B------:R-:W2:Y:S01]  /*c460*/  LDCU UR4, c[0x0][0x3ac] ;  /* 0x00007580ff0477ac */ /* 0x000ea20008000800 */
[----:B------:R-:W-:Y:S01]  /*c470*/  ISETP.GE.U32.AND P0, PT, R3, 0x7, PT ;  /* 0x000000070300780c */ /* 0x000fe20003f06070 */
[----:B------:R-:W-:Y:S01]  /*c480*/  BSSY.RECONVERGENT B2, `(.L_x_248) ;  /* 0x00000f2000027945 */ /* 0x000fe20003800200 */
[----:B------:R-:W-:Y:S01]  /*c490*/  IADD3 R5, PT, PT, R2, 0x4, RZ ;  /* 0x0000000402057810 */ /* 0x000fe20007ffe0ff */
[----:B------:R-:W3:Y:S01]  /*c4a0*/  LDCU.64 UR8, c[0x0][0x398] ;  /* 0x00007300ff0877ac */ /* 0x000ee20008000a00 */
[----:B------:R-:W-:-:S03]  /*c4b0*/  HFMA2 R4, -RZ, RZ, 0, 0 ;  /* 0x00000000ff047431 */ /* 0x000fc600000001ff */
[----:B--2---:R-:W-:-:S06]  /*c4c0*/  IMAD R5, R5, UR4, R36 ;  /* 0x0000000405057c24 */ /* 0x004fcc000f8e0224 */
[----:B-1----:R-:W-:Y:S05]  /*c4d0*/  @!P0 BRA `(.L_x_249) ;  /* 0x0000000c00b08947 */ /* 0x002fea0003800000 */
[----:B------:R-:W-:Y:S02]  /*c4e0*/  LOP3.LUT R4, R12, 0x3fffff8, RZ, 0xc0, !PT ;  /* 0x03fffff80c047812 */ /* 0x000fe400078ec0ff */
[----:B-----5:R-:W-:-:S07]  /*c4f0*/  MOV R17, RZ ;  /* 0x000000ff00117202 */ /* 0x020fce0000000f00 */
.L_x_281:
[----:B------:R-:W-:Y:S01]  /*c500*/  FSETP.GT.AND P0, PT, R20, RZ, PT ;  /* 0x000000ff1400720b */ /* 0x000fe20003f04000 */
[----:B------:R-:W-:Y:S01]  /*c510*/  BSSY.RECONVERGENT B3, `(.L_x_250) ;  /* 0x0000013000037945 */ /* 0x000fe20003800200 */
[----:B------:R-:W-:Y:S01]  /*c520*/  LEA R18, R17, UR18, 0x2 ;  /* 0x0000001211127c11 */ /* 0x000fe2000f8e10ff */
[----:B01----:R-:W-:-:S10]  /*c530*/  IMAD.MOV.U32 R7, RZ, RZ, RZ ;  /* 0x000000ffff077224 */ /* 0x003fd400078e00ff */
[----:B------:R-:W-:Y:S05]  /*c540*/  @!P0 BRA `(.L_x_251) ;  /* 0x00000000003c8947 */ /* 0x000fea0003800000 */
[----:B------:R-:W2:Y:S01]  /*c550*/  LDL R6, [R18+0x10] ;  /* 0x0000100012067983 */ /* 0x000ea20000100800 */
        /* <DEDUP_REMOVED lines=11> */
[----:B---3--:R-:W-:Y:S05]  /*c610*/  CALL.REL.NOINC `($__internal_0_$__cuda_sm3x_div_rn_noftz_f32_slowpath) ;  /* 0x0000006400f07944 */ /* 0x008fea0003c00000 */
[----:B------:R-:W-:-:S07]  /*c620*/  MOV R7, R6 ;  /* 0x0000000600077202 */ /* 0x000fce0000000f00 */
.L_x_252:
[----:B---3--:R-:W-:Y:S05]  /*c630*/  BSYNC.RECONVERGENT B4 ;  /* 0x0000000000047941 */ /* 0x008fea0003800200 */
.L_x_251:
[----:B---3--:R-:W-:Y:S05]  /*c640*/  BSYNC.RECONVERGENT B3 ;  /* 0x0000000000037941 */ /* 0x008fea0003800200 */
.L_x_250:
        /* <DEDUP_REMOVED lines=12> */
[----:B0-----:R-:W2:Y:S01]  /*c710*/  LDL R9, [R18+0x14] ;  /* 0x0000140012097983 */ /* 0x001ea20000100800 */
        /* <DEDUP_REMOVED lines=13> */
.L_x_256:
[----:B------:R-:W-:Y:S05]  /*c7f0*/  BSYNC.RECONVERGENT B4 ;  /* 0x0000000000047941 */ /* 0x000fea0003800200 */
.L_x_255:
[----:B------:R-:W-:-:S07]  /*c800*/  MOV R8, R6 ;  /* 0x0000000600087202 */ /* 0x000fce0000000f00 */
.L_x_254:
[----:B------:R-:W-:Y:S05]  /*c810*/  BSYNC.RECONVERGENT B3 ;  /* 0x0000000000037941 */ /* 0x000fea0003800200 */
.L_x_253:
        /* <DEDUP_REMOVED lines=26> */
.L_x_260:
[----:B------:R-:W-:Y:S05]  /*c9c0*/  BSYNC.RECONVERGENT B4 ;  /* 0x0000000000047941 */ /* 0x000fea0003800200 */
.L_x_259:
[----:B------:R-:W-:-:S07]  /*c9d0*/  IMAD.MOV.U32 R8, RZ, RZ, R6 ;  /* 0x000000ffff087224 */ /* 0x000fce00078e0006 */
.L_x_258:
[----:B------:R-:W-:Y:S05]  /*c9e0*/  BSYNC.RECONVERGENT B3 ;  /* 0x0000000000037941 */ /* 0x000fea0003800200 */
.L_x_257:
        /* <DEDUP_REMOVED lines=26> */
.L_x_264:
[----:B------:R-:W-:Y:S05]  /*cb90*/  BSYNC.RECONVERGENT B4 ;  /* 0x0000000000047941 */ /* 0x000fea0003800200 */
.L_x_263:
[----:B------:R-:W-:-:S07]  /*cba0*/  MOV R8, R6 ;  /* 0x0000000600087202 */ /* 0x000fce0000000f00 */
.L_x_262:
[----:B------:R-:W-:Y:S05]  /*cbb0*/  BSYNC.RECONVERGENT B3 ;  /* 0x0000000000037941 */ /* 0x000fea0003800200 */
.L_x_261:
        /* <DEDUP_REMOVED lines=26> */
.L_x_268:
[----:B------:R-:W-:Y:S05]  /*cd60*/  BSYNC.RECONVERGENT B4 ;  /* 0x0000000000047941 */ /* 0x000fea0003800200 */
.L_x_267:
[----:B------:R-:W-:-:S07]  /*cd70*/  MOV R8, R6 ;  /* 0x0000000600087202 */ /* 0x000fce0000000f00 */
.L_x_266:
[----:B------:R-:W-:Y:S05]  /*cd80*/  BSYNC.RECONVERGENT B3 ;  /* 0x0000000000037941 */ /* 0x000fea0003800200 */
.L_x_265:
        /* <DEDUP_REMOVED lines=26> */
.L_x_272:
[----:B------:R-:W-:Y:S05]  /*cf30*/  BSYNC.RECONVERGENT B4 ;  /* 0x0000000000047941 */ /* 0x000fea0003800200 */
.L_x_271:
[----:B------:R-:W-:-:S07]  /*cf40*/  MOV R8, R6 ;  /* 0x0000000600087202 */ /* 0x000fce0000000f00 */
.L_x_270:
[----:B------:R-:W-:Y:S05]  /*cf50*/  BSYNC.RECONVERGENT B3 ;  /* 0x0000000000037941 */ /* 0x000fea0003800200 */
.L_x_269:
        /* <DEDUP_REMOVED lines=26> */
.L_x_276:
[----:B------:R-:W-:Y:S05]  /*d100*/  BSYNC.RECONVERGENT B4 ;  /* 0x0000000000047941 */ /* 0x000fea0003800200 */
.L_x_275:
[----:B------:R-:W-:-:S07]  /*d110*/  IMAD.MOV.U32 R8, RZ, RZ, R6 ;  /* 0x000000ffff087224 */ /* 0x000fce00078e0006 */
.L_x_274:
[----:B------:R-:W-:Y:S05]  /*d120*/  BSYNC.RECONVERGENT B3 ;  /* 0x0000000000037941 */ /* 0x000fea0003800200 */
.L_x_273:
        /* <DEDUP_REMOVED lines=26> */
.L_x_280:
[----:B------:R-:W-:Y:S05]  /*d2d0*/  BSYNC.RECONVERGENT B4 ;  /* 0x0000000000047941 */ /* 0x000fea0003800200 */
.L_x_279:
[----:B------:R-:W-:-:S07]  /*d2e0*/  MOV R8, R6 ;  /* 0x0000000600087202 */ /* 0x000fce0000000f00 */
.L_x_278:
[----:B------:R-:W-:Y:S05]  /*d2f0*/  BSYNC.RECONVERGENT B3 ;  /* 0x0000000000037941 */ /* 0x000fea0003800200 */
.L_x_277:
        /* <DEDUP_REMOVED lines=10> */
.L_x_249:
[----:B---3--:R-:W-:Y:S05]  /*d3a0*/  BSYNC.RECONVERGENT B2 ;  /* 0x0000000000027941 */ /* 0x008fea0003800200 */
.L_x_248:
[----:B------:R-:W-:Y:S01]  /*d3b0*/  ISETP.NE.AND P0, PT, R0, RZ, PT ;  /* 0x000000ff0000720c */ /* 0x000fe20003f05270 */
[----:B------:R-:W-:-:S12]  /*d3c0*/  BSSY.RECONVERGENT B2, `(.L_x_247) ;  /* 0x00000e0000027945 */ /* 0x000fd80003800200 */
[----:B------:R-:W-:Y:S05]  /*d3d0*/  @!P0 BRA `(.L_x_282) ;  /* 0x0000000c00788947 */ /* 0x000fea0003800000 */
[----:B------:R-:W-:Y:S01]  /*d3e0*/  ISETP.GE.U32.AND P0, PT, R0, 0x4, PT ;  /* 0x000000040000780c */ /* 0x000fe20003f06070 */
[----:B------:R-:W-:-:S12]  /*d3f0*/  BSSY.RECONVERGENT B3, `(.L_x_283) ;  /* 0x000007b000037945 */ /* 0x000fd80003800200 */
[----:B------:R-:W-:Y:S05]  /*d400*/  @!P0 BRA `(.L_x_284) ;  /* 0x0000000400e48947 */ /* 0x000fea0003800000 */
[----:B-----5:R-:W-:Y:S01]  /*d410*/  FSETP.GT.AND P0, PT, R20, RZ, PT ;  /* 0x000000ff1400720b */ /* 0x020fe20003f04000 */
        /* <DEDUP_REMOVED lines=18> */
.L_x_288:
[----:B------:R-:W-:Y:S05]  /*d540*/  BSYNC.RECONVERGENT B5 ;  /* 0x0000000000057941 */ /* 0x000fea0003800200 */
.L_x_287:
[----:B------:R-:W-:-:S07]  /*d550*/  MOV R7, R6 ;  /* 0x0000000600077202 */ /* 0x000fce0000000f00 */
.L_x_286:
[----:B------:R-:W-:Y:S05]  /*d560*/  BSYNC.RECONVERGENT B4 ;  /* 0x0000000000047941 */ /* 0x000fea0003800200 */
.L_x_285:
[----:B------:R-:W0:Y:S01]  /*d570*/  LDCU.64 UR8, c[0x0][0x398] ;  /* 0x00007300ff0877ac */ /* 0x000e220008000a00 */
[----:B------:R-:W-:Y:S01]  /*d580*/  IMAD R18, R4, 0x20, R5 ;  /* 0x0000002004127824 */ /* 0x000fe200078e0205 */
[----:B------:R-:W-:Y:S01]  /*d590*/  F2FP.F16.F32.PACK_AB R8, RZ, R7 ;  /* 0x00000007ff08723e */ /* 0x000fe200000000ff */
[----:B------:R-:W-:Y:S03]  /*d5a0*/  BSSY.RECONVERGENT B4, `(.L_x_289) ;  /* 0x000001a000047945 */ /* 0x000fe60003800200 */
        /* <DEDUP_REMOVED lines=23> */
.L_x_292:
[----:B------:R-:W-:Y:S05]  /*d720*/  BSYNC.RECONVERGENT B5 ;  /* 0x0000000000057941 */ /* 0x000fea0003800200 */
.L_x_291:
[----:B------:R-:W-:-:S07]  /*d730*/  IMAD.MOV.U32 R8, RZ, RZ, R6 ;  /* 0x000000ffff087224 */ /* 0x000fce00078e0006 */
.L_x_290:
[----:B------:R-:W-:Y:S05]  /*d740*/  BSYNC.RECONVERGENT B4 ;  /* 0x0000000000047941 */ /* 0x000fea0003800200 */
.L_x_289:
        /* <DEDUP_REMOVED lines=27> */
.L_x_296:
[----:B------:R-:W-:Y:S05]  /*d900*/  BSYNC.RECONVERGENT B5 ;  /* 0x0000000000057941 */ /* 0x000fea0003800200 */
.L_x_295:
[----:B------:R-:W-:-:S07]  /*d910*/  MOV R8, R6 ;  /* 0x0000000600087202 */ /* 0x000fce0000000f00 */
.L_x_294:
[----:B------:R-:W-:Y:S05]  /*d920*/  BSYNC.RECONVERGENT B4 ;  /* 0x0000000000047941 */ /* 0x000fea0003800200 */
.L_x_293:
        /* <DEDUP_REMOVED lines=27> */
.L_x_300:
[----:B------:R-:W-:Y:S05]  /*dae0*/  BSYNC.RECONVERGENT B5 ;  /* 0x0000000000057941 */ /* 0x000fea0003800200 */
.L_x_299:
[----:B------:R-:W-:-:S07]  /*daf0*/  MOV R8, R6 ;  /* 0x0000000600087202 */ /* 0x000fce0000000f00 */
.L_x_298:
[----:B------:R-:W-:Y:S05]  /*db00*/  BSYNC.RECONVERGENT B4 ;  /* 0x0000000000047941 */ /* 0x000fea0003800200 */
.L_x_297:
        /* <DEDUP_REMOVED lines=9> */
.L_x_284:
[----:B------:R-:W-:Y:S05]  /*dba0*/  BSYNC.RECONVERGENT B3 ;  /* 0x0000000000037941 */ /* 0x000fea0003800200 */
.L_x_283:
[----:B------:R-:W-:-:S13]  /*dbb0*/  ISETP.NE.AND P0, PT, R11, RZ, PT ;  /* 0x000000ff0b00720c */ /* 0x000fda0003f05270 */
[----:B------:R-:W-:Y:S05]  /*dbc0*/  @!P0 BRA `(.L_x_282) ;  /* 0x00000004007c8947 */ /* 0x000fea0003800000 */
[----:B------:R-:W-:-:S13]  /*dbd0*/  ISETP.NE.AND P0, PT, R10, RZ, PT ;  /* 0x000000ff0a00720c */ /* 0x000fda0003f05270 */
[----:B------:R-:W-:Y:S05]  /*dbe0*/  @!P0 BRA `(.L_x_301) ;  /* 0x0000000000f48947 */ /* 0x000fea0003800000 */
[----:B-----5:R-:W-:Y:S01]  /*dbf0*/  FSETP.GT.AND P0, PT, R20, RZ, PT ;  /* 0x000000ff1400720b */ /* 0x020fe20003f04000 */
[----:B------:R-:W-:Y:S01]  /*dc00*/  BSSY.RECONVERGENT B3, `(.L_x_302) ;  /* 0x0000014000037945 */ /* 0x000fe20003800200 */
[----:B012---:R-:W-:Y:S01]  /*dc10*/  HFMA2 R7, -RZ, RZ, 0, 0 ;  /* 0x00000000ff077431 */ /* 0x007fe200000001ff */
[----:B------:R-:W-:-:S10]  /*dc20*/  LEA R17, R4, UR18, 0x2 ;  /* 0x0000001204117c11 */ /* 0x000fd4000f8e10ff */
        /* <DEDUP_REMOVED lines=15> */
.L_x_305:
[----:B------:R-:W-:Y:S05]  /*dd20*/  BSYNC.RECONVERGENT B4 ;  /* 0x0000000000047941 */ /* 0x000fea0003800200 */
.L_x_304:
[----:B------:R-:W-:-:S07]  /*dd30*/  IMAD.MOV.U32 R7, RZ, RZ, R6 ;  /* 0x000000ffff077224 */ /* 0x000fce00078e0006 */
.L_x_303:
[----:B------:R-:W-:Y:S05]  /*dd40*/  BSYNC.RECONVERGENT B3 ;  /* 0x0000000000037941 */ /* 0x000fea0003800200 */
.L_x_302:
        /* <DEDUP_REMOVED lines=27> */
.L_x_309:
[----:B------:R-:W-:Y:S05]  /*df00*/  BSYNC.RECONVERGENT B4 ;  /* 0x0000000000047941 */ /* 0x000fea0003800200 */
.L_x_308:
[----:B------:R-:W-:-:S07]  /*df10*/  MOV R8, R6 ;  /* 0x0000000600087202 */ /* 0x000fce0000000f00 */
.L_x_307:
[----:B------:R-:W-:Y:S05]  /*df20*/  BSYNC.RECONVERGENT B3 ;  /* 0x0000000000037941 */ /* 0x000fea0003800200 */
.L_x_306:
[----:B------:R-:W1:Y:S01]  /*df30*/  LDCU.64 UR8, c[0x0][0x398] ;  /* 0x00007300ff0877ac */ /* 0x000e620008000a00 */
[----:B------:R-:W-:Y:S02]  /*df40*/  IADD3 R18, PT, PT, R18, 0x20, RZ ;  /* 0x0000002012127810 */ /* 0x000fe40007ffe0ff */
[----:B------:R-:W-:Y:S02]  /*df50*/  F2FP.F16.F32.PACK_AB R8, RZ, R8 ;  /* 0x00000008ff08723e */ /* 0x000fe400000000ff */
[----:B0-----:R-:W-:Y:S02]  /*df60*/  IADD3 R7, P0, PT, R18, UR6, RZ ;  /* 0x0000000612077c10 */ /* 0x001fe4000ff1e0ff */
[----:B------:R-:W-:Y:S02]  /*df70*/  IADD3 R4, PT, PT, R4, 0x2, RZ ;  /* 0x0000000204047810 */ /* 0x000fe40007ffe0ff */
[----:B------:R-:W-:Y:S02]  /*df80*/  LEA.HI.X.SX32 R18, R18, UR5, 0x1, P0 ;  /* 0x0000000512127c11 */ /* 0x000fe400080f0eff */
[----:B-1----:R-:W-:-:S04]  /*df90*/  LEA R6, P0, R7, UR8, 0x1 ;  /* 0x0000000807067c11 */ /* 0x002fc8000f8008ff */
[----:B------:R-:W-:-:S05]  /*dfa0*/  LEA.HI.X R7, R7, UR9, R18, 0x1, P0 ;  /* 0x0000000907077c11 */ /* 0x000fca00080f0c12 */
[----:B------:R3:W-:Y:S04]  /*dfb0*/  STG.E.U16 desc[UR12][R6.64], R8 ;  /* 0x0000000806007986 */ /* 0x0007e8000c10150c */
.L_x_301:
[----:B0123--:R-:W-:-:S04]  /*dfc0*/  LOP3.LUT R6, R12, 0x1, RZ, 0xc0, !PT ;  /* 0x000000010c067812 */ /* 0x00ffc800078ec0ff */
[----:B------:R-:W-:-:S13]  /*dfd0*/  ISETP.NE.U32.AND P0, PT, R6, 0x1, PT ;  /* 0x000000010600780c */ /* 0x000fda0003f05070 */
[----:B------:R-:W-:Y:S05]  /*dfe0*/  @P0 BRA `(.L_x_282) ;  /* 0x0000000000740947 */ /* 0x000fea0003800000 */
[----:B-----5:R-:W-:Y:S01]  /*dff0*/  FSETP.GT.AND P0, PT, R20, RZ, PT ;  /* 0x000000ff1400720b */ /* 0x020fe20003f04000 */
[----:B------:R-:W-:Y:S01]  /*e000*/  BSSY.RECONVERGENT B3, `(.L_x_310) ;  /* 0x0000013000037945 */ /* 0x000fe20003800200 */
[----:B------:R-:W-:-:S11]  /*e010*/  IMAD.MOV.U32 R6, RZ, RZ, RZ ;  /* 0x000000ffff067224 */ /* 0x000fd600078e00ff */
[----:B------:R-:W-:Y:S05]  /*e020*/  @!P0 BRA `(.L_x_311) ;  /* 0x0000000000408947 */ /* 0x000fea0003800000 */
[----:B------:R-:W-:-:S06]  /*e030*/  LEA R7, R4, UR18, 0x2 ;  /* 0x0000001204077c11 */ /* 0x000fcc000f8e10ff */
        /* <DEDUP_REMOVED lines=14> */
.L_x_312:
[----:B------:R-:W-:Y:S05]  /*e120*/  BSYNC.RECONVERGENT B4 ;  /* 0x0000000000047941 */ /* 0x000fea0003800200 */
.L_x_311:
[----:B------:R-:W-:Y:S05]  /*e130*/  BSYNC.RECONVERGENT B3 ;  /* 0x0000000000037941 */ /* 0x000fea0003800200 */
.L_x_310:
[----:B------:R-:W0:Y:S01]  /*e140*/  LDCU.64 UR8, c[0x0][0x398] ;  /* 0x00007300ff0877ac */ /* 0x000e220008000a00 */
[----:B------:R-:W-:Y:S02]  /*e150*/  LEA R4, R4, R5, 0x5 ;  /* 0x0000000504047211 */ /* 0x000fe400078e28ff */
[----:B------:R-:W-:Y:S02]  /*e160*/  F2FP.F16.F32.PACK_AB R6, RZ, R6 ;  /* 0x00000006ff06723e */ /* 0x000fe400000000ff */
[----:B------:R-:W-:-:S04]  /*e170*/  IADD3 R5, P0, PT, R4, UR6, RZ ;  /* 0x0000000604057c10 */ /* 0x000fc8000ff1e0ff */
[----:B------:R-:W-:Y:S02]  /*e180*/  LEA.HI.X.SX32 R8, R4, UR5, 0x1, P0 ;  /* 0x0000000504087c11 */ /* 0x000fe400080f0eff */
[----:B0-----:R-:W-:-:S04]  /*e190*/  LEA R4, P0, R5, UR8, 0x1 ;  /* 0x0000000805047c11 */ /* 0x001fc8000f8008ff */
[----:B------:R-:W-:-:S05]  /*e1a0*/  LEA.HI.X R5, R5, UR9, R8, 0x1, P0 ;  /* 0x0000000905057c11 */ /* 0x000fca00080f0c08 */
[----:B------:R3:W-:Y:S04]  /*e1b0*/  STG.E.U16 desc[UR12][R4.64], R6 ;  /* 0x0000000604007986 */ /* 0x0007e8000c10150c */
.L_x_282:
[----:B------:R-:W-:Y:S05]  /*e1c0*/  BSYNC.RECONVERGENT B2 ;  /* 0x0000000000027941 */ /* 0x000fea0003800200 */
.L_x_247:
[----:B---3--:R-:W-:-:S04]  /*e1d0*/  LOP3.LUT R4, R37, 0x8, RZ, 0xfc, !PT ;  /* 0x0000000825047812 */ /* 0x008fc800078efcff */
[----:B------:R-:W-:-:S13]  /*e1e0*/  ISETP.GE.AND P0, PT, R4, UR17, PT ;  /* 0x0000001104007c0c */ /* 0x000fda000bf06270 */
[----:B------:R-:W-:Y:S05]  /*e1f0*/  @P0 EXIT ;  /* 0x000000000000094d */ /* 0x000fea0003800000 */
[----:B------:R-:W-:-:S09]  /*e200*/  UISETP.GE.AND UP0, UPT, UR16, 0x9, UPT ;  /* 0x000000091000788c */ /* 0x000fd2000bf06270 */
[----:B------:R-:W-:Y:S05]  /*e210*/  BRA.U !UP0, `(.L_x_313) ;  /* 0x0000001d08607547 */ /* 0x000fea000b800000 */
[----:B-----5:R3:W5:Y:S01]  /*e220*/  LDL R20, [R1+0x18] ;  /* 0x0000180001147983 */ /* 0x0207620000100800 */
[----:B------:R-:W4:Y:S01]  /*e230*/  LDCU UR4, c[0x0][0x3ac] ;  /* 0x00007580ff0477ac */ /* 0x000f220008000800 */
[----:B------:R-:W-:Y:S01]  /*e240*/  ISETP.GE.U32.AND P0, PT, R3, 0x7, PT ;  /* 0x000000070300780c */ /* 0x000fe20003f06070 */
[----:B012---:R-:W-:Y:S01]  /*e250*/  VIADD R7, R2, 0x8 ;  /* 0x0000000802077836 */ /* 0x007fe20000000000 */
[----:B------:R-:W-:Y:S01]  /*e260*/  BSSY.RECONVERGENT B2, `(.L_x_314) ;  /* 0x00000f1000027945 */ /* 0x000fe20003800200 */
[----:B------:R-:W0:Y:S01]  /*e270*/  LDCU.64 UR8, c[0x0][0x398] ;  /* 0x00007300ff0877ac */ /* 0x000e220008000a00 */
[----:B------:R-:W-:Y:S02]  /*e280*/  HFMA2 R5, -RZ, RZ, 0, 0 ;  /* 0x00000000ff057431 */ /* 0x000fe400000001ff */
[----:B----4-:R-:W-:-:S07]  /*e290*/  IMAD R4, R7, UR4, R36 ;  /* 0x0000000407047c24 */ /* 0x010fce000f8e0224 */
[----:B---3--:R-:W-:Y:S05]  /*e2a0*/  @!P0 BRA `(.L_x_315) ;  /* 0x0000000c00b08947 */ /* 0x008fea0003800000 */
[----:B------:R-:W-:Y:S02]  /*e2b0*/  LOP3.LUT R5, R12, 0x3fffff8, RZ, 0xc0, !PT ;  /* 0x03fffff80c057812 */ /* 0x000fe400078ec0ff */
[----:B------:R-:W-:-:S07]  /*e2c0*/  MOV R17, RZ ;  /* 0x000000ff00117202 */ /* 0x000fce0000000f00 */
.L_x_347:
[----:B-----5:R-:W-:Y:S01]  /*e2d0*/  FSETP.GT.AND P0, PT, R20, RZ, PT ;  /* 0x000000ff1400720b */ /* 0x020fe20003f04000 */
[----:B------:R-:W-:Y:S01]  /*e2e0*/  BSSY.RECONVERGENT B3, `(.L_x_316) ;  /* 0x0000013000037945 */ /* 0x000fe20003800200 */
[----:B------:R-:W-:Y:S02]  /*e2f0*/  LEA R18, R17, UR18, 0x2 ;  /* 0x0000001211127c11 */ /* 0x000fe4000f8e10ff */
[----:B-1----:R-:W-:-:S09]  /*e300*/  MOV R7, RZ ;  /* 0x000000ff00077202 */ /* 0x002fd20000000f00 */
[----:B------:R-:W-:Y:S05]  /*e310*/  @!P0 BRA `(.L_x_317) ;  /* 0x00000000003c8947 */ /* 0x000fea0003800000 */
[----:B------:R-:W2:Y:S01]  /*e320*/  LDL R6, [R18+0x20] ;  /* 0x0000200012067983 */ /* 0x000ea20000100800 */
[----:B------:R-:W1:Y:S01]  /*e330*/  MUFU.RCP R7, R20 ;  /* 0x0000001400077308 */ /* 0x000e620000001000 */
[----:B------:R-:W-:Y:S01]  /*e340*/  BSSY.RECONVERGENT B4, `(.L_x_317) ;  /* 0x000000c000047945 */ /* 0x000fe20003800200 */
[----:B-1----:R-:W-:-:S04]  /*e350*/  FFMA R8, -R20, R7, 1 ;  /* 0x3f80000014087423 */ /* 0x002fc80000000107 */
[----:B------:R-:W-:Y:S02]  /*e360*/  FFMA R7, R7, R8, R7 ;  /* 0x0000000807077223 */ /* 0x000fe40000000007 */
[----:B--2---:R-:W1:Y:S02]  /*e370*/  FCHK P0, R6, R20 ;  /* 0x0000001406007302 */ /* 0x004e640000000000 */
[----:B------:R-:W-:-:S04]  /*e380*/  FFMA R8, R6, R7, RZ ;  /* 0x0000000706087223 */ /* 0x000fc800000000ff */
[----:B------:R-:W-:-:S04]  /*e390*/  FFMA R9, -R20, R8, R6 ;  /* 0x0000000814097223 */ /* 0x000fc80000000106 */
[----:B------:R-:W-:Y:S01]  /*e3a0*/  FFMA R7, R7, R9, R8 ;  /* 0x0000000907077223 */ /* 0x000fe20000000008 */
[----:B-1----:R-:W-:Y:S06]  /*e3b0*/  @!P0 BRA `(.L_x_318) ;  /* 0x0000000000108947 */ /* 0x002fec0003800000 */
[----:B------:R-:W-:Y:S01]  /*e3c0*/  IMAD.MOV.U32 R7, RZ, RZ, R20 ;  /* 0x000000ffff077224 */ /* 0x000fe200078e0014 */
[----:B------:R-:W-:-:S07]  /*e3d0*/  MOV R13, 0xe3f0 ;  /* 0x0000e3f0000d7802 */ /* 0x000fce0000000f00 */
[----:B0-----:R-:W-:Y:S05]  /*e3e0*/  CALL.REL.NOINC `($__internal_0_$__cuda_sm3x_div_rn_noftz_f32_slowpath) ;  /* 0x00000048007c7944 */ /* 0x001fea0003c00000 */
[----:B------:R-:W-:-:S07]  /*e3f0*/  MOV R7, R6 ;  /* 0x0000000600077202 */ /* 0x000fce0000000f00 */
.L_x_318:
[----:B0-----:R-:W-:Y:S05]  /*e400*/  BSYNC.RECONVERGENT B4 ;  /* 0x0000000000047941 */ /* 0x001fea0003800200 */
.L_x_317:
[----:B0-----:R-:W-:Y:S05]  /*e410*/  BSYNC.RECONVERGENT B3 ;  /* 0x0000000000037941 */ /* 0x001fea0003800200 */
.L_x_316:
        /* <DEDUP_REMOVED lines=26> */
.L_x_322:
[----:B------:R-:W-:Y:S05]  /*e5c0*/  BSYNC.RECONVERGENT B4 ;  /* 0x0000000000047941 */ /* 0x000fea0003800200 */
.L_x_321:
[----:B------:R-:W-:-:S07]  /*e5d0*/  MOV R8, R6 ;  /* 0x0000000600087202 */ /* 0x000fce0000000f00 */
.L_x_320:
[----:B------:R-:W-:Y:S05]  /*e5e0*/  BSYNC.RECONVERGENT B3 ;  /* 0x0000000000037941 */ /* 0x000fea0003800200 */
.L_x_319:
        /* <DEDUP_REMOVED lines=26> */
.L_x_326:
[----:B------:R-:W-:Y:S05]  /*e790*/  BSYNC.RECONVERGENT B4 ;  /* 0x0000000000047941 */ /* 0x000fea0003800200 */
.L_x_325:
[----:B------:R-:W-:-:S07]  /*e7a0*/  MOV R8, R6 ;  /* 0x0000000600087202 */ /* 0x000fce0000000f00 */
.L_x_324:
[----:B------:R-:W-:Y:S05]  /*e7b0*/  BSYNC.RECONVERGENT B3 ;  /* 0x0000000000037941 */ /* 0x000fea0003800200 */
.L_x_323:
        /* <DEDUP_REMOVED lines=26> */
.L_x_330:
[----:B------:R-:W-:Y:S05]  /*e960*/  BSYNC.RECONVERGENT B4 ;  /* 0x0000000000047941 */ /* 0x000fea0003800200 */
.L_x_329:
[----:B------:R-:W-:-:S07]  /*e970*/  IMAD.MOV.U32 R8, RZ, RZ, R6 ;  /* 0x000000ffff087224 */ /* 0x000fce00078e0006 */
.L_x_328:
[----:B------:R-:W-:Y:S05]  /*e980*/  BSYNC.RECONVERGENT B3 ;  /* 0x0000000000037941 */ /* 0x000fea0003800200 */
.L_x_327:
        /* <DEDUP_REMOVED lines=26> */
.L_x_334:
[----:B------:R-:W-:Y:S05]  /*eb30*/  BSYNC.RECONVERGENT B4 ;  /* 0x0000000000047941 */ /* 0x000fea0003800200 */
.L_x_333:
[----:B------:R-:W-:-:S07]  /*eb40*/  MOV R8, R6 ;  /* 0x0000000600087202 */ /* 0x000fce0000000f00 */
.L_x_332:
[----:B------:R-:W-:Y:S05]  /*eb50*/  BSYNC.RECONVERGENT B3 ;  /* 0x0000000000037941 */ /* 0x000fea0003800200 */
.L_x_331:
        /* <DEDUP_REMOVED lines=26> */
.L_x_338:
[----:B------:R-:W-:Y:S05]  /*ed00*/  BSYNC.RECONVERGENT B4 ;  /* 0x0000000000047941 */ /* 0x000fea0003800200 */
.L_x_337:
[----:B------:R-:W-:-:S07]  /*ed10*/  MOV R8, R6 ;  /* 0x0000000600087202 */ /* 0x000fce0000000f00 */
.L_x_336:
[----:B------:R-:W-:Y:S05]  /*ed20*/  BSYNC.RECONVERGENT B3 ;  /* 0x0000000000037941 */ /* 0x000fea0003800200 */
.L_x_335:
        /* <DEDUP_REMOVED lines=26> */
.L_x_342:
[----:B------:R-:W-:Y:S05]  /*eed0*/  BSYNC.RECONVERGENT B4 ;  /* 0x0000000000047941 */ /* 0x000fea0003800200 */
.L_x_341:
[----:B------:R-:W-:-:S07]  /*eee0*/  MOV R8, R6 ;  /* 0x0000000600087202 */ /* 0x000fce0000000f00 */
.L_x_340:
[----:B------:R-:W-:Y:S05]  /*eef0*/  BSYNC.RECONVERGENT B3 ;  /* 0x0000000000037941 */ /* 0x000fea0003800200 */
.L_x_339:
        /* <DEDUP_REMOVED lines=26> */
.L_x_346:
[----:B------:R-:W-:Y:S05]  /*f0a0*/  BSYNC.RECONVERGENT B4 ;  /* 0x0000000000047941 */ /* 0x000fea0003800200 */
.L_x_345:
[----:B------:R-:W-:-:S07]  /*f0b0*/  IMAD.MOV.U32 R8, RZ, RZ, R6 ;  /* 0x000000ffff087224 */ /* 0x000fce00078e0006 */
.L_x_344:
[----:B------:R-:W-:Y:S05]  /*f0c0*/  BSYNC.RECONVERGENT B3 ;  /* 0x0000000000037941 */ /* 0x000fea0003800200 */
.L_x_343:
        /* <DEDUP_REMOVED lines=10> */
.L_x_315:
[----:B0-----:R-:W-:Y:S05]  /*f170*/  BSYNC.RECONVERGENT B2 ;  /* 0x0000000000027941 */ /* 0x001fea0003800200 */
.L_x_314:
        /* <DEDUP_REMOVED lines=8> */
[----:B-1----:R-:W-:Y:S01]  /*f200*/  HFMA2 R7, -RZ, RZ, 0, 0 ;  /* 0x00000000ff077431 */ /* 0x002fe200000001ff */
        /* <DEDUP_REMOVED lines=16> */
.L_x_354:
[----:B------:R-:W-:Y:S05]  /*f310*/  BSYNC.RECONVERGENT B5 ;  /* 0x0000000000057941 */ /* 0x000fea0003800200 */
.L_x_353:
[----:B------:R-:W-:-:S07]  /*f320*/  MOV R7, R6 ;  /* 0x0000000600077202 */ /* 0x000fce0000000f00 */
.L_x_352:
[----:B------:R-:W-:Y:S05]  /*f330*/  BSYNC.RECONVERGENT B4 ;  /* 0x0000000000047941 */ /* 0x000fea0003800200 */
.L_x_351:
        /* <DEDUP_REMOVED lines=27> */
.L_x_358:
[----:B------:R-:W-:Y:S05]  /*f4f0*/  BSYNC.RECONVERGENT B5 ;  /* 0x0000000000057941 */ /* 0x000fea0003800200 */
.L_x_357:
[----:B------:R-:W-:-:S07]  /*f500*/  MOV R8, R6 ;  /* 0x0000000600087202 */ /* 0x000fce0000000f00 */
.L_x_356:
[----:B------:R-:W-:Y:S05]  /*f510*/  BSYNC.RECONVERGENT B4 ;  /* 0x0000000000047941 */ /* 0x000fea0003800200 */
.L_x_355:
[----:B------:R-:W1:Y:S01]  /*f520*/  LDCU.64 UR8, c[0x0][0x398] ;  /* 0x00007300ff0877ac */ /* 0x000e620008000a00 */
[----:B0-----:R-:W-:Y:S01]  /*f530*/  VIADD R6, R18, 0x20 ;  /* 0x0000002012067836 */ /* 0x001fe20000000000 */
[----:B------:R-:W-:Y:S01]  /*f540*/  F2FP.F16.F32.PACK_AB R8, RZ, R8 ;  /* 0x00000008ff08723e */ /* 0x000fe200000000ff */
[----:B------:R-:W-:Y:S03]  /*f550*/  BSSY.RECONVERGENT B4, `(.L_x_359) ;  /* 0x000001a000047945 */ /* 0x000fe60003800200 */
[----:B------:R-:W-:Y:S02]  /*f560*/  IADD3 R7, P0, PT, R6, UR6, RZ ;  /* 0x0000000606077c10 */ /* 0x000fe4000ff1e0ff */
[----:B------:R-:W-:Y:S01]  /*f570*/  PRMT R9, R8, 0x7610, R9 ;  /* 0x0000761008097816 */ /* 0x000fe20000000009 */
[----:B------:R-:W-:Y:S01]  /*f580*/  HFMA2 R8, -RZ, RZ, 0, 0 ;  /* 0x00000000ff087431 */ /* 0x000fe200000001ff */
[----:B------:R-:W-:-:S02]  /*f590*/  LEA.HI.X.SX32 R14, R6, UR5, 0x1, P0 ;  /* 0x00000005060e7c11 */ /* 0x000fc400080f0eff */
        /* <DEDUP_REMOVED lines=19> */
.L_x_362:
[----:B------:R-:W-:Y:S05]  /*f6d0*/  BSYNC.RECONVERGENT B5 ;  /* 0x0000000000057941 */ /* 0x000fea0003800200 */
.L_x_361:
[----:B------:R-:W-:-:S07]  /*f6e0*/  IMAD.MOV.U32 R8, RZ, RZ, R6 ;  /* 0x000000ffff087224 */ /* 0x000fce00078e0006 */
.L_x_360:
[----:B------:R-:W-:Y:S05]  /*f6f0*/  BSYNC.RECONVERGENT B4 ;  /* 0x0000000000047941 */ /* 0x000fea0003800200 */
.L_x_359:
        /* <DEDUP_REMOVED lines=27> */
.L_x_366:
[----:B------:R-:W-:Y:S05]  /*f8b0*/  BSYNC.RECONVERGENT B5 ;  /* 0x0000000000057941 */ /* 0x000fea0003800200 */
.L_x_365:
[----:B------:R-:W-:-:S07]  /*f8c0*/  MOV R8, R6 ;  /* 0x0000000600087202 */ /* 0x000fce0000000f00 */
.L_x_364:
[----:B------:R-:W-:Y:S05]  /*f8d0*/  BSYNC.RECONVERGENT B4 ;  /* 0x0000000000047941 */ /* 0x000fea0003800200 */
.L_x_363:
[----:B------:R-:W1:Y:S01]  /*f8e0*/  LDCU.64 UR8, c[0x0][0x398] ;  /* 0x00007300ff0877ac */ /* 0x000e620008000a00 */
[----:B------:R-:W-:Y:S02]  /*f8f0*/  IADD3 R18, PT, PT, R18, 0x60, RZ ;  /* 0x0000006012127810 */ /* 0x000fe40007ffe0ff */
[----:B------:R-:W-:Y:S02]  /*f900*/  F2FP.F16.F32.PACK_AB R8, RZ, R8 ;  /* 0x00000008ff08723e */ /* 0x000fe400000000ff */
[C---:B0-----:R-:W-:Y:S02]  /*f910*/  IADD3 R7, P0, PT, R18.reuse, UR6, RZ ;  /* 0x0000000612077c10 */ /* 0x041fe4000ff1e0ff */
[----:B------:R-:W-:Y:S02]  /*f920*/  IADD3 R5, PT, PT, R5, 0x4, RZ ;  /* 0x0000000405057810 */ /* 0x000fe40007ffe0ff */
[----:B------:R-:W-:Y:S02]  /*f930*/  LEA.HI.X.SX32 R18, R18, UR5, 0x1, P0 ;  /* 0x0000000512127c11 */ /* 0x000fe400080f0eff */
[----:B-1----:R-:W-:-:S04]  /*f940*/  LEA R6, P0, R7, UR8, 0x1 ;  /* 0x0000000807067c11 */ /* 0x002fc8000f8008ff */
[----:B------:R-:W-:-:S05]  /*f950*/  LEA.HI.X R7, R7, UR9, R18, 0x1, P0 ;  /* 0x0000000907077c11 */ /* 0x000fca00080f0c12 */
[----:B------:R0:W-:Y:S04]  /*f960*/  STG.E.U16 desc[UR12][R6.64], R8 ;  /* 0x0000000806007986 */ /* 0x0001e8000c10150c */
.L_x_350:
[----:B------:R-:W-:Y:S05]  /*f970*/  BSYNC.RECONVERGENT B3 ;  /* 0x0000000000037941 */ /* 0x000fea0003800200 */
.L_x_349:
[----:B------:R-:W-:-:S13]  /*f980*/  ISETP.NE.AND P0, PT, R11, RZ, PT ;  /* 0x000000ff0b00720c */ /* 0x000fda0003f05270 */
[----:B------:R-:W-:Y:S05]  /*f990*/  @!P0 BRA `(.L_x_348) ;  /* 0x00000004007c8947 */ /* 0x000fea0003800000 */
[----:B------:R-:W-:-:S13]  /*f9a0*/  ISETP.NE.AND P0, PT, R10, RZ, PT ;  /* 0x000000ff0a00720c */ /* 0x000fda0003f05270 */
        /* <DEDUP_REMOVED lines=20> */
.L_x_371:
[----:B------:R-:W-:Y:S05]  /*faf0*/  BSYNC.RECONVERGENT B4 ;  /* 0x0000000000047941 */ /* 0x000fea0003800200 */
.L_x_370:
[----:B------:R-:W-:-:S07]  /*fb00*/  MOV R7, R6 ;  /* 0x0000000600077202 */ /* 0x000fce0000000f00 */
.L_x_369:
[----:B------:R-:W-:Y:S05]  /*fb10*/  BSYNC.RECONVERGENT B3 ;  /* 0x0000000000037941 */ /* 0x000fea0003800200 */
.L_x_368:
        /* <DEDUP_REMOVED lines=27> */
.L_x_375:
[----:B------:R-:W-:Y:S05]  /*fcd0*/  BSYNC.RECONVERGENT B4 ;  /* 0x0000000000047941 */ /* 0x000fea0003800200 */
.L_x_374:
[----:B------:R-:W-:-:S07]  /*fce0*/  IMAD.MOV.U32 R8, RZ, RZ, R6 ;  /* 0x000000ffff087224 */ /* 0x000fce00078e0006 */
.L_x_373:
[----:B------:R-:W-:Y:S05]  /*fcf0*/  BSYNC.RECONVERGENT B3 ;  /* 0x0000000000037941 */ /* 0x000fea0003800200 */
.L_x_372:
        /* <DEDUP_REMOVED lines=9> */
.L_x_367:
[----:B012---:R-:W-:-:S04]  /*fd90*/  LOP3.LUT R6, R12, 0x1, RZ, 0xc0, !PT ;  /* 0x000000010c067812 */ /* 0x007fc800078ec0ff */
[----:B------:R-:W-:-:S13]  /*fda0*/  ISETP.NE.U32.AND P0, PT, R6, 0x1, PT ;  /* 0x000000010600780c */ /* 0x000fda0003f05070 */
[----:B------:R-:W-:Y:S05]  /*fdb0*/  @P0 BRA `(.L_x_348) ;  /* 0x0000000000740947 */ /* 0x000fea0003800000 */
[----:B-----5:R-:W-:Y:S01]  /*fdc0*/  FSETP.GT.AND P0, PT, R20, RZ, PT ;  /* 0x000000ff1400720b */ /* 0x020fe20003f04000 */
[----:B------:R-:W-:Y:S01]  /*fdd0*/  BSSY.RECONVERGENT B3, `(.L_x_376) ;  /* 0x0000013000037945 */ /* 0x000fe20003800200 */
[----:B------:R-:W-:-:S11]  /*fde0*/  HFMA2 R6, -RZ, RZ, 0, 0 ;  /* 0x00000000ff067431 */ /* 0x000fd600000001ff */
        /* <DEDUP_REMOVED lines=16> */
.L_x_378:
[----:B------:R-:W-:Y:S05]  /*fef0*/  BSYNC.RECONVERGENT B4 ;  /* 0x0000000000047941 */ /* 0x000fea0003800200 */
.L_x_377:
[----:B------:R-:W-:Y:S05]  /*ff00*/  BSYNC.RECONVERGENT B3 ;  /* 0x0000000000037941 */ /* 0x000fea0003800200 */
.L_x_376:
        /* <DEDUP_REMOVED lines=8> */
.L_x_348:
[----:B------:R-:W-:Y:S05]  /*ff90*/  BSYNC.RECONVERGENT B2 ;  /* 0x0000000000027941 */ /* 0x000fea0003800200 */
.L_x_313:
[----:B------:R-:W-:-:S04]  /*ffa0*/  LOP3.LUT R37, R37, 0xc, RZ, 0xfc, !PT ;  /* 0x0000000c25257812 */ /* 0x000fc800078efcff */
[----:B------:R-:W-:-:S13]  /*ffb0*/  ISETP.GE.AND P0, PT, R37, UR17, PT ;  /* 0x0000001125007c0c */ /* 0x000fda000bf06270 */
[----:B------:R-:W-:Y:S05]  /*ffc0*/  @P0 EXIT ;  /* 0x000000000000094d */ /* 0x000fea0003800000 */
[----:B------:R-:W-:-:S06]  /*ffd0*/  UISETP.GE.AND UP0, UPT, UR16, 0xd, UPT ;  /* 0x0000000d1000788c */ /* 0x000fcc000bf06270 */
[----:B------:R-:W-:-:S13]  /*ffe0*/  PLOP3.LUT P0, PT, PT, PT, UP0, 0x80, 0x8 ;  /* 0x000000000008781c */ /* 0x000fda0003f0f008 */
[----:B------:R-:W-:Y:S05]  /*fff0*/  @!P0 EXIT ;  /* 0x000000000000894d */ /* 0x000fea0003800000 */
[----:B--2---:R2:W5:Y:S01]  /*10000*/  LDL R4, [R1+0x1c] ;  /* 0x00001c0001047983 */ /* 0x0045620000100800 */
[----:B------:R-:W3:Y:S01]  /*10010*/  LDCU UR4, c[0x0][0x3ac] ;  /* 0x00007580ff0477ac */ /* 0x000ee20008000800 */
[----:B------:R-:W-:Y:S01]  /*10020*/  ISETP.GE.U32.AND P0, PT, R3, 0x7, PT ;  /* 0x000000070300780c */ /* 0x000fe20003f06070 */
[----:B------:R-:W-:Y:S01]  /*10030*/  BSSY.RECONVERGENT B2, `(.L_x_379) ;  /* 0x00000f2000027945 */ /* 0x000fe20003800200 */
[----:B------:R-:W-:Y:S01]  /*10040*/  IADD3 R5, PT, PT, R2, 0xc, RZ ;  /* 0x0000000c02057810 */ /* 0x000fe20007ffe0ff */
[----:B------:R-:W4:Y:S01]  /*10050*/  LDCU.64 UR8, c[0x0][0x398] ;  /* 0x00007300ff0877ac */ /* 0x000f220008000a00 */
[----:B-----5:R-:W-:-:S03]  /*10060*/  IMAD.MOV.U32 R17, RZ, RZ, RZ ;  /* 0x000000ffff117224 */ /* 0x020fc600078e00ff */
[----:B---3--:R-:W-:-:S06]  /*10070*/  IMAD R36, R5, UR4, R36 ;  /* 0x0000000405247c24 */ /* 0x008fcc000f8e0224 */
[----:B--2---:R-:W-:Y:S05]  /*10080*/  @!P0 BRA `(.L_x_380) ;  /* 0x0000000c00b08947 */ /* 0x004fea0003800000 */
[----:B------:R-:W-:Y:S01]  /*10090*/  HFMA2 R2, -RZ, RZ, 0, 0 ;  /* 0x00000000ff027431 */ /* 0x000fe200000001ff */
[----:B------:R-:W-:-:S07]  /*100a0*/  LOP3.LUT R17, R12, 0x3fffff8, RZ, 0xc0, !PT ;  /* 0x03fffff80c117812 */ /* 0x000fce00078ec0ff */
.L_x_412:
[----:B------:R-:W-:Y:S01]  /*100b0*/  FSETP.GT.AND P0, PT, R4, RZ, PT ;  /* 0x000000ff0400720b */ /* 0x000fe20003f04000 */
[----:B------:R-:W-:Y:S01]  /*100c0*/  BSSY.RECONVERGENT B3, `(.L_x_381) ;  /* 0x0000013000037945 */ /* 0x000fe20003800200 */
[----:B------:R-:W-:Y:S02]  /*100d0*/  LEA R3, R2, UR18, 0x2 ;  /* 0x0000001202037c11 */ /* 0x000fe4000f8e10ff */
[----:B012---:R-:W-:-:S09]  /*100e0*/  MOV R7, RZ ;  /* 0x000000ff00077202 */ /* 0x007fd20000000f00 */
        /* <DEDUP_REMOVED lines=13> */
[----:B----4-:R-:W-:Y:S05]  /*101c0*/  CALL.REL.NOINC `($__internal_0_$__cuda_sm3x_div_rn_noftz_f32_slowpath) ;  /* 0x0000002c00047944 */ /* 0x010fea0003c00000 */
[----:B------:R-:W-:-:S07]  /*101d0*/  IMAD.MOV.U32 R7, RZ, RZ, R6 ;  /* 0x000000ffff077224 */ /* 0x000fce00078e0006 */
.L_x_383:
[----:B----4-:R-:W-:Y:S05]  /*101e0*/  BSYNC.RECONVERGENT B4 ;  /* 0x0000000000047941 */ /* 0x010fea0003800200 */
.L_x_382:
[----:B----4-:R-:W-:Y:S05]  /*101f0*/  BSYNC.RECONVERGENT B3 ;  /* 0x0000000000037941 */ /* 0x010fea0003800200 */
.L_x_381:
        /* <DEDUP_REMOVED lines=26> */
.L_x_387:
[----:B------:R-:W-:Y:S05]  /*103a0*/  BSYNC.RECONVERGENT B4 ;  /* 0x0000000000047941 */ /* 0x000fea0003800200 */
.L_x_386:
[----:B------:R-:W-:-:S07]  /*103b0*/  MOV R8, R6 ;  /* 0x0000000600087202 */ /* 0x000fce0000000f00 */
.L_x_385:
[----:B------:R-:W-:Y:S05]  /*103c0*/  BSYNC.RECONVERGENT B3 ;  /* 0x0000000000037941 */ /* 0x000fea0003800200 */
.L_x_384:
        /* <DEDUP_REMOVED lines=26> */
.L_x_391:
[----:B------:R-:W-:Y:S05]  /*10570*/  BSYNC.RECONVERGENT B4 ;  /* 0x0000000000047941 */ /* 0x000fea0003800200 */
.L_x_390:
[----:B------:R-:W-:-:S07]  /*10580*/  MOV R8, R6 ;  /* 0x0000000600087202 */ /* 0x000fce0000000f00 */
.L_x_389:
[----:B------:R-:W-:Y:S05]  /*10590*/  BSYNC.RECONVERGENT B3 ;  /* 0x0000000000037941 */ /* 0x000fea0003800200 */
.L_x_388:
        /* <DEDUP_REMOVED lines=26> */
.L_x_395:
[----:B------:R-:W-:Y:S05]  /*10740*/  BSYNC.RECONVERGENT B4 ;  /* 0x0000000000047941 */ /* 0x000fea0003800200 */
.L_x_394:
[----:B------:R-:W-:-:S07]  /*10750*/  MOV R8, R6 ;  /* 0x0000000600087202 */ /* 0x000fce0000000f00 */
.L_x_393:
[----:B------:R-:W-:Y:S05]  /*10760*/  BSYNC.RECONVERGENT B3 ;  /* 0x0000000000037941 */ /* 0x000fea0003800200 */
.L_x_392:
        /* <DEDUP_REMOVED lines=26> */
.L_x_399:
[----:B------:R-:W-:Y:S05]  /*10910*/  BSYNC.RECONVERGENT B4 ;  /* 0x0000000000047941 */ /* 0x000fea0003800200 */
.L_x_398:
[----:B------:R-:W-:-:S07]  /*10920*/  IMAD.MOV.U32 R8, RZ, RZ, R6 ;  /* 0x000000ffff087224 */ /* 0x000fce00078e0006 */
.L_x_397:
[----:B------:R-:W-:Y:S05]  /*10930*/  BSYNC.RECONVERGENT B3 ;  /* 0x0000000000037941 */ /* 0x000fea0003800200 */
.L_x_396:
        /* <DEDUP_REMOVED lines=26> */
.L_x_403:
[----:B------:R-:W-:Y:S05]  /*10ae0*/  BSYNC.RECONVERGENT B4 ;  /* 0x0000000000047941 */ /* 0x000fea0003800200 */
.L_x_402:
[----:B------:R-:W-:-:S07]  /*10af0*/  MOV R8, R6 ;  /* 0x0000000600087202 */ /* 0x000fce0000000f00 */
.L_x_401:
[----:B------:R-:W-:Y:S05]  /*10b00*/  BSYNC.RECONVERGENT B3 ;  /* 0x0000000000037941 */ /* 0x000fea0003800200 */
.L_x_400:
        /* <DEDUP_REMOVED lines=26> */
.L_x_407:
[----:B------:R-:W-:Y:S05]  /*10cb0*/  BSYNC.RECONVERGENT B4 ;  /* 0x0000000000047941 */ /* 0x000fea0003800200 */
.L_x_406:
[----:B------:R-:W-:-:S07]  /*10cc0*/  MOV R8, R6 ;  /* 0x0000000600087202 */ /* 0x000fce0000000f00 */
.L_x_405:
[----:B------:R-:W-:Y:S05]  /*10cd0*/  BSYNC.RECONVERGENT B3 ;  /* 0x0000000000037941 */ /* 0x000fea0003800200 */
.L_x_404:
        /* <DEDUP_REMOVED lines=26> */
.L_x_411:
[----:B------:R-:W-:Y:S05]  /*10e80*/  BSYNC.RECONVERGENT B4 ;  /* 0x0000000000047941 */ /* 0x000fea0003800200 */
.L_x_410:
[----:B------:R-:W-:-:S07]  /*10e90*/  MOV R8, R6 ;  /* 0x0000000600087202 */ /* 0x000fce0000000f00 */
.L_x_409:
[----:B------:R-:W-:Y:S05]  /*10ea0*/  BSYNC.RECONVERGENT B3 ;  /* 0x0000000000037941 */ /* 0x000fea0003800200 */
.L_x_408:
[----:B------:R-:W-:Y:S01]  /*10eb0*/  VIADD R5, R5, 0xe0 ;  /* 0x000000e005057836 */ /* 0x000fe20000000000 */
[----:B------:R-:W-:Y:S02]  /*10ec0*/  F2FP.F16.F32.PACK_AB R8, RZ, R8 ;  /* 0x00000008ff08723e */ /* 0x000fe400000000ff */
[----:B------:R-:W-:Y:S02]  /*10ed0*/  IADD3 R2, PT, PT, R2, 0x8, RZ ;  /* 0x0000000802027810 */ /* 0x000fe40007ffe0ff */
[----:B------:R-:W-:-:S04]  /*10ee0*/  IADD3 R3, P0, PT, R5, UR6, RZ ;  /* 0x0000000605037c10 */ /* 0x000fc8000ff1e0ff */
[----:B------:R-:W-:Y:S02]  /*10ef0*/  LEA.HI.X.SX32 R14, R5, UR5, 0x1, P0 ;  /* 0x00000005050e7c11 */ /* 0x000fe400080f0eff */
[----:B0-----:R-:W-:-:S04]  /*10f00*/  LEA R6, P0, R3, UR8, 0x1 ;  /* 0x0000000803067c11 */ /* 0x001fc8000f8008ff */
[----:B------:R-:W-:Y:S02]  /*10f10*/  LEA.HI.X R7, R3, UR9, R14, 0x1, P0 ;  /* 0x0000000903077c11 */ /* 0x000fe400080f0c0e */
[----:B------:R-:W-:-:S03]  /*10f20*/  ISETP.NE.AND P0, PT, R2, R17, PT ;  /* 0x000000110200720c */ /* 0x000fc60003f05270 */
[----:B------:R2:W-:Y:S10]  /*10f30*/  STG.E.U16 desc[UR12][R6.64], R8 ;  /* 0x0000000806007986 */ /* 0x0005f4000c10150c */
[----:B------:R-:W-:Y:S05]  /*10f40*/  @P0 BRA `(.L_x_412) ;  /* 0xfffffff000580947 */ /* 0x000fea000383ffff */
.L_x_380:
[----:B----4-:R-:W-:Y:S05]  /*10f50*/  BSYNC.RECONVERGENT B2 ;  /* 0x0000000000027941 */ /* 0x010fea0003800200 */
.L_x_379:
[----:B------:R-:W-:-:S13]  /*10f60*/  ISETP.NE.AND P0, PT, R0, RZ, PT ;  /* 0x000000ff0000720c */ /* 0x000fda0003f05270 */
[----:B------:R-:W-:Y:S05]  /*10f70*/  @!P0 EXIT ;  /* 0x000000000000894d */ /* 0x000fea0003800000 */
[----:B------:R-:W-:Y:S01]  /*10f80*/  ISETP.GE.U32.AND P0, PT, R0, 0x4, PT ;  /* 0x000000040000780c */ /* 0x000fe20003f06070 */
[----:B------:R-:W-:-:S12]  /*10f90*/  BSSY.RECONVERGENT B2, `(.L_x_413) ;  /* 0x0000078000027945 */ /* 0x000fd80003800200 */
[----:B------:R-:W-:Y:S05]  /*10fa0*/  @!P0 BRA `(.L_x_414) ;  /* 0x0000000400d88947 */ /* 0x000fea0003800000 */
[----:B------:R-:W-:Y:S01]  /*10fb0*/  FSETP.GT.AND P0, PT, R4, RZ, PT ;  /* 0x000000ff0400720b */ /* 0x000fe20003f04000 */
[----:B------:R-:W-:Y:S01]  /*10fc0*/  BSSY.RECONVERGENT B3, `(.L_x_415) ;  /* 0x0000014000037945 */ /* 0x000fe20003800200 */
[----:B------:R-:W-:Y:S01]  /*10fd0*/  HFMA2 R3, -RZ, RZ, 0, 0 ;  /* 0x00000000ff037431 */ /* 0x000fe200000001ff */
[----:B------:R-:W-:-:S10]  /*10fe0*/  LEA R2, R17, UR18, 0x2 ;  /* 0x0000001211027c11 */ /* 0x000fd4000f8e10ff */
[----:B------:R-:W-:Y:S05]  /*10ff0*/  @!P0 BRA `(.L_x_416) ;  /* 0x0000000000408947 */ /* 0x000fea0003800000 */
[----:B------:R-:W3:Y:S01]  /*11000*/  LDL R5, [R2+0x30] ;  /* 0x0000300002057983 */ /* 0x000ee20000100800 */
[----:B------:R-:W4:Y:S01]  /*11010*/  MUFU.RCP R3, R4 ;  /* 0x0000000400037308 */ /* 0x000f220000001000 */
[----:B------:R-:W-:Y:S01]  /*11020*/  BSSY.RECONVERGENT B4, `(.L_x_416) ;  /* 0x000000d000047945 */ /* 0x000fe20003800200 */
[----:B----4-:R-:W-:-:S04]  /*11030*/  FFMA R0, -R4, R3, 1 ;  /* 0x3f80000004007423 */ /* 0x010fc80000000103 */
[----:B------:R-:W-:Y:S02]  /*11040*/  FFMA R0, R3, R0, R3 ;  /* 0x0000000003007223 */ /* 0x000fe40000000003 */
[----:B---3--:R-:W3:Y:S02]  /*11050*/  FCHK P0, R5, R4 ;  /* 0x0000000405007302 */ /* 0x008ee40000000000 */
[----:B------:R-:W-:-:S04]  /*11060*/  FFMA R3, R0, R5, RZ ;  /* 0x0000000500037223 */ /* 0x000fc800000000ff */
[----:B012---:R-:W-:-:S04]  /*11070*/  FFMA R6, -R4, R3, R5 ;  /* 0x0000000304067223 */ /* 0x007fc80000000105 */
[----:B------:R-:W-:Y:S01]  /*11080*/  FFMA R3, R0, R6, R3 ;  /* 0x0000000600037223 */ /* 0x000fe20000000003 */
[----:B---3--:R-:W-:Y:S06]  /*11090*/  @!P0 BRA `(.L_x_417) ;  /* 0x0000000000148947 */ /* 0x008fec0003800000 */
[----:B------:R-:W-:Y:S01]  /*110a0*/  MOV R6, R5 ;  /* 0x0000000500067202 */ /* 0x000fe20000000f00 */
[----:B------:R-:W-:Y:S01]  /*110b0*/  IMAD.MOV.U32 R7, RZ, RZ, R4 ;  /* 0x000000ffff077224 */ /* 0x000fe200078e0004 */
[----:B------:R-:W-:-:S07]  /*110c0*/  MOV R13, 0x110e0 ;  /* 0x000110e0000d7802 */ /* 0x000fce0000000f00 */
[----:B------:R-:W-:Y:S05]  /*110d0*/  CALL.REL.NOINC `($__internal_0_$__cuda_sm3x_div_rn_noftz_f32_slowpath) ;  /* 0x0000001c00407944 */ /* 0x000fea0003c00000 */
[----:B------:R-:W-:-:S07]  /*110e0*/  MOV R3, R6 ;  /* 0x0000000600037202 */ /* 0x000fce0000000f00 */
.L_x_417:
[----:B------:R-:W-:Y:S05]  /*110f0*/  BSYNC.RECONVERGENT B4 ;  /* 0x0000000000047941 */ /* 0x000fea0003800200 */
.L_x_416:
[----:B------:R-:W-:Y:S05]  /*11100*/  BSYNC.RECONVERGENT B3 ;  /* 0x0000000000037941 */ /* 0x000fea0003800200 */
.L_x_415:
[----:B------:R-:W3:Y:S01]  /*11110*/  LDCU.64 UR8, c[0x0][0x398] ;  /* 0x00007300ff0877ac */ /* 0x000ee20008000a00 */
[----:B------:R-:W-:Y:S01]  /*11120*/  LEA R0, R17, R36, 0x5 ;  /* 0x0000002411007211 */ /* 0x000fe200078e28ff */
[----:B------:R-:W-:Y:S01]  /*11130*/  BSSY.RECONVERGENT B3, `(.L_x_418) ;  /* 0x000001a000037945 */ /* 0x000fe20003800200 */
[----:B------:R-:W-:Y:S02]  /*11140*/  F2FP.F16.F32.PACK_AB R3, RZ, R3 ;  /* 0x00000003ff03723e */ /* 0x000fe400000000ff */
[----:B------:R-:W-:-:S04]  /*11150*/  IADD3 R5, P0, PT, R0, UR6, RZ ;  /* 0x0000000600057c10 */ /* 0x000fc8000ff1e0ff */
[----:B012---:R-:W-:Y:S02]  /*11160*/  LEA.HI.X.SX32 R8, R0, UR5, 0x1, P0 ;  /* 0x0000000500087c11 */ /* 0x007fe400080f0eff */
[----:B---3--:R-:W-:-:S04]  /*11170*/  LEA R6, P0, R5, UR8, 0x1 ;  /* 0x0000000805067c11 */ /* 0x008fc8000f8008ff */
[----:B------:R-:W-:Y:S02]  /*11180*/  LEA.HI.X R7, R5, UR9, R8, 0x1, P0 ;  /* 0x0000000905077c11 */ /* 0x000fe400080f0c08 */
[----:B------:R-:W-:-:S03]  /*11190*/  FSETP.GT.AND P0, PT, R4, RZ, PT ;  /* 0x000000ff0400720b */ /* 0x000fc60003f04000 */
[----:B------:R0:W-:Y:S02]  /*111a0*/  STG.E.U16 desc[UR12][R6.64], R3 ;  /* 0x0000000306007986 */ /* 0x0001e4000c10150c */
[----:B0-----:R-:W-:-:S08]  /*111b0*/  HFMA2 R3, -RZ, RZ, 0, 0 ;  /* 0x00000000ff037431 */ /* 0x001fd000000001ff */
        /* <DEDUP_REMOVED lines=15> */
[----:B------:R-:W-:-:S07]  /*112b0*/  MOV R3, R6 ;  /* 0x0000000600037202 */ /* 0x000fce0000000f00 */
.L_x_420:
[----:B------:R-:W-:Y:S05]  /*112c0*/  BSYNC.RECONVERGENT B4 ;  /* 0x0000000000047941 */ /* 0x000fea0003800200 */
.L_x_419:
[----:B------:R-:W-:Y:S05]  /*112d0*/  BSYNC.RECONVERGENT B3 ;  /* 0x0000000000037941 */ /* 0x000fea0003800200 */
.L_x_418:
[----:B------:R-:W0:Y:S01]  /*112e0*/  LDCU.64 UR8, c[0x0][0x398] ;  /* 0x00007300ff0877ac */ /* 0x000e220008000a00 */
[----:B------:R-:W-:Y:S01]  /*112f0*/  IADD3 R5, PT, PT, R0, 0x20, RZ ;  /* 0x0000002000057810 */ /* 0x000fe20007ffe0ff */
[----:B------:R-:W-:Y:S01]  /*11300*/  BSSY.RECONVERGENT B3, `(.L_x_421) ;  /* 0x000001a000037945 */ /* 0x000fe20003800200 */
[----:B------:R-:W-:Y:S02]  /*11310*/  F2FP.F16.F32.PACK_AB R3, RZ, R3 ;  /* 0x00000003ff03723e */ /* 0x000fe400000000ff */
[----:B------:R-:W-:-:S04]  /*11320*/  IADD3 R7, P0, PT, R5, UR6, RZ ;  /* 0x0000000605077c10 */ /* 0x000fc8000ff1e0ff */
[----:B------:R-:W-:Y:S02]  /*11330*/  LEA.HI.X.SX32 R8, R5, UR5, 0x1, P0 ;  /* 0x0000000505087c11 */ /* 0x000fe400080f0eff */
[----:B0-----:R-:W-:-:S04]  /*11340*/  LEA R6, P0, R7, UR8, 0x1 ;  /* 0x0000000807067c11 */ /* 0x001fc8000f8008ff */
[----:B------:R-:W-:Y:S02]  /*11350*/  LEA.HI.X R7, R7, UR9, R8, 0x1, P0 ;  /* 0x0000000907077c11 */ /* 0x000fe400080f0c08 */
[----:B------:R-:W-:-:S03]  /*11360*/  FSETP.GT.AND P0, PT, R4, RZ, PT ;  /* 0x000000ff0400720b */ /* 0x000fc60003f04000 */
[----:B------:R0:W-:Y:S02]  /*11370*/  STG.E.U16 desc[UR12][R6.64], R3 ;  /* 0x0000000306007986 */ /* 0x0001e4000c10150c */
[----:B0-----:R-:W-:-:S08]  /*11380*/  IMAD.MOV.U32 R3, RZ, RZ, RZ ;  /* 0x000000ffff037224 */ /* 0x001fd000078e00ff */
        /* <DEDUP_REMOVED lines=15> */
[----:B------:R-:W-:-:S07]  /*11480*/  MOV R3, R6 ;  /* 0x0000000600037202 */ /* 0x000fce0000000f00 */
.L_x_423:
[----:B------:R-:W-:Y:S05]  /*11490*/  BSYNC.RECONVERGENT B4 ;  /* 0x0000000000047941 */ /* 0x000fea0003800200 */
.L_x_422:
[----:B------:R-:W-:Y:S05]  /*114a0*/  BSYNC.RECONVERGENT B3 ;  /* 0x0000000000037941 */ /* 0x000fea0003800200 */
.L_x_421:
[----:B------:R-:W0:Y:S01]  /*114b0*/  LDCU.64 UR8, c[0x0][0x398] ;  /* 0x00007300ff0877ac */ /* 0x000e220008000a00 */
[----:B------:R-:W-:Y:S01]  /*114c0*/  VIADD R5, R0, 0x40 ;  /* 0x0000004000057836 */ /* 0x000fe20000000000 */
[----:B------:R-:W-:Y:S01]  /*114d0*/  F2FP.F16.F32.PACK_AB R3, RZ, R3 ;  /* 0x00000003ff03723e */ /* 0x000fe200000000ff */
[----:B------:R-:W-:Y:S03]  /*114e0*/  BSSY.RECONVERGENT B3, `(.L_x_424) ;  /* 0x0000019000037945 */ /* 0x000fe60003800200 */
[----:B------:R-:W-:-:S04]  /*114f0*/  IADD3 R7, P0, PT, R5, UR6, RZ ;  /* 0x0000000605077c10 */ /* 0x000fc8000ff1e0ff */
[----:B------:R-:W-:Y:S02]  /*11500*/  LEA.HI.X.SX32 R8, R5, UR5, 0x1, P0 ;  /* 0x0000000505087c11 */ /* 0x000fe400080f0eff */
[----:B0-----:R-:W-:-:S04]  /*11510*/  LEA R6, P0, R7, UR8, 0x1 ;  /* 0x0000000807067c11 */ /* 0x001fc8000f8008ff */
        /* <DEDUP_REMOVED lines=19> */
[----:B------:R-:W-:-:S07]  /*11650*/  IMAD.MOV.U32 R3, RZ, RZ, R6 ;  /* 0x000000ffff037224 */ /* 0x000fce00078e0006 */
.L_x_426:
[----:B------:R-:W-:Y:S05]  /*11660*/  BSYNC.RECONVERGENT B4 ;  /* 0x0000000000047941 */ /* 0x000fea0003800200 */
.L_x_425:
[----:B------:R-:W-:Y:S05]  /*11670*/  BSYNC.RECONVERGENT B3 ;  /* 0x0000000000037941 */ /* 0x000fea0003800200 */
.L_x_424:
[----:B------:R-:W0:Y:S01]  /*11680*/  LDCU.64 UR8, c[0x0][0x398] ;  /* 0x00007300ff0877ac */ /* 0x000e220008000a00 */
[----:B------:R-:W-:Y:S02]  /*11690*/  IADD3 R0, PT, PT, R0, 0x60, RZ ;  /* 0x0000006000007810 */ /* 0x000fe40007ffe0ff */
[----:B------:R-:W-:Y:S02]  /*116a0*/  IADD3 R17, PT, PT, R17, 0x4, RZ ;  /* 0x0000000411117810 */ /* 0x000fe40007ffe0ff */
[----:B------:R-:W-:-:S04]  /*116b0*/  IADD3 R5, P0, PT, R0, UR6, RZ ;  /* 0x0000000600057c10 */ /* 0x000fc8000ff1e0ff */
[----:B------:R-:W-:Y:S02]  /*116c0*/  LEA.HI.X.SX32 R6, R0, UR5, 0x1, P0 ;  /* 0x0000000500067c11 */ /* 0x000fe400080f0eff */
[----:B------:R-:W-:Y:S02]  /*116d0*/  F2FP.F16.F32.PACK_AB R0, RZ, R3 ;  /* 0x00000003ff00723e */ /* 0x000fe400000000ff */
[----:B0-----:R-:W-:-:S04]  /*116e0*/  LEA R2, P0, R5, UR8, 0x1 ;  /* 0x0000000805027c11 */ /* 0x001fc8000f8008ff */
[----:B------:R-:W-:-:S05]  /*116f0*/  LEA.HI.X R3, R5, UR9, R6, 0x1, P0 ;  /* 0x0000000905037c11 */ /* 0x000fca00080f0c06 */
[----:B------:R3:W-:Y:S04]  /*11700*/  STG.E.U16 desc[UR12][R2.64], R0 ;  /* 0x0000000002007986 */ /* 0x0007e8000c10150c */
.L_x_414:
[----:B------:R-:W-:Y:S05]  /*11710*/  BSYNC.RECONVERGENT B2 ;  /* 0x0000000000027941 */ /* 0x000fea0003800200 */
.L_x_413:
[----:B------:R-:W-:-:S13]  /*11720*/  ISETP.NE.AND P0, PT, R11, RZ, PT ;  /* 0x000000ff0b00720c */ /* 0x000fda0003f05270 */
[----:B------:R-:W-:Y:S05]  /*11730*/  @!P0 EXIT ;  /* 0x000000000000894d */ /* 0x000fea0003800000 */
[----:B------:R-:W-:-:S13]  /*11740*/  ISETP.NE.AND P0, PT, R10, RZ, PT ;  /* 0x000000ff0a00720c */ /* 0x000fda0003f05270 */
[----:B------:R-:W-:Y:S05]  /*11750*/  @!P0 BRA `(.L_x_427) ;  /* 0x0000000000f08947 */ /* 0x000fea0003800000 */
[----:B------:R-:W-:Y:S01]  /*11760*/  FSETP.GT.AND P0, PT, R4, RZ, PT ;  /* 0x000000ff0400720b */ /* 0x000fe20003f04000 */
[----:B------:R-:W-:Y:S01]  /*11770*/  BSSY.RECONVERGENT B2, `(.L_x_428) ;  /* 0x0000014000027945 */ /* 0x000fe20003800200 */
[----:B---3--:R-:W-:Y:S01]  /*11780*/  HFMA2 R3, -RZ, RZ, 0, 0 ;  /* 0x00000000ff037431 */ /* 0x008fe200000001ff */
        /* <DEDUP_REMOVED lines=12> */
[----:B------:R-:W-:Y:S01]  /*11850*/  IMAD.MOV.U32 R6, RZ, RZ, R5 ;  /* 0x000000ffff067224 */ /* 0x000fe200078e0005 */
[----:B------:R-:W-:Y:S02]  /*11860*/  MOV R7, R4 ;  /* 0x0000000400077202 */ /* 0x000fe40000000f00 */
[----:B------:R-:W-:-:S07]  /*11870*/  MOV R13, 0x11890 ;  /* 0x00011890000d7802 */ /* 0x000fce0000000f00 */
[----:B------:R-:W-:Y:S05]  /*11880*/  CALL.REL.NOINC `($__internal_0_$__cuda_sm3x_div_rn_noftz_f32_slowpath) ;  /* 0x0000001400547944 */ /* 0x000fea0003c00000 */
[----:B------:R-:W-:-:S07]  /*11890*/  MOV R3, R6 ;  /* 0x0000000600037202 */ /* 0x000fce0000000f00 */
.L_x_430:
[----:B------:R-:W-:Y:S05]  /*118a0*/  BSYNC.RECONVERGENT B3 ;  /* 0x0000000000037941 */ /* 0x000fea0003800200 */
.L_x_429:
[----:B------:R-:W-:Y:S05]  /*118b0*/  BSYNC.RECONVERGENT B2 ;  /* 0x0000000000027941 */ /* 0x000fea0003800200 */
.L_x_428:
        /* <DEDUP_REMOVED lines=27> */
.L_x_433:
[----:B------:R-:W-:Y:S05]  /*11a70*/  BSYNC.RECONVERGENT B3 ;  /* 0x0000000000037941 */ /* 0x000fea0003800200 */
.L_x_432:
[----:B------:R-:W-:Y:S05]  /*11a80*/  BSYNC.RECONVERGENT B2 ;  /* 0x0000000000027941 */ /* 0x000fea0003800200 */
.L_x_431:
[----:B------:R-:W0:Y:S01]  /*11a90*/  LDCU.64 UR8, c[0x0][0x398] ;  /* 0x00007300ff0877ac */ /* 0x000e220008000a00 */
[----:B------:R-:W-:Y:S01]  /*11aa0*/  VIADD R0, R0, 0x20 ;  /* 0x0000002000007836 */ /* 0x000fe20000000000 */
[----:B------:R-:W-:-:S04]  /*11ab0*/  IADD3 R17, PT, PT, R17, 0x2, RZ ;  /* 0x0000000211117810 */ /* 0x000fc80007ffe0ff */
[----:B------:R-:W-:-:S04]  /*11ac0*/  IADD3 R5, P0, PT, R0, UR6, RZ ;  /* 0x0000000600057c10 */ /* 0x000fc8000ff1e0ff */
[----:B------:R-:W-:Y:S02]  /*11ad0*/  LEA.HI.X.SX32 R6, R0, UR5, 0x1, P0 ;  /* 0x0000000500067c11 */ /* 0x000fe400080f0eff */
[----:B------:R-:W-:Y:S02]  /*11ae0*/  F2FP.F16.F32.PACK_AB R0, RZ, R3 ;  /* 0x00000003ff00723e */ /* 0x000fe400000000ff */
[----:B0-----:R-:W-:-:S04]  /*11af0*/  LEA R2, P0, R5, UR8, 0x1 ;  /* 0x0000000805027c11 */ /* 0x001fc8000f8008ff */
[----:B------:R-:W-:-:S05]  /*11b00*/  LEA.HI.X R3, R5, UR9, R6, 0x1, P0 ;  /* 0x0000000905037c11 */ /* 0x000fca00080f0c06 */
[----:B------:R4:W-:Y:S04]  /*11b10*/  STG.E.U16 desc[UR12][R2.64], R0 ;  /* 0x0000000002007986 */ /* 0x0009e8000c10150c */
.L_x_427:
[----:B------:R-:W-:-:S04]  /*11b20*/  LOP3.LUT R12, R12, 0x1, RZ, 0xc0, !PT ;  /* 0x000000010c0c7812 */ /* 0x000fc800078ec0ff */
[----:B------:R-:W-:-:S13]  /*11b30*/  ISETP.NE.U32.AND P0, PT, R12, 0x1, PT ;  /* 0x000000010c00780c */ /* 0x000fda0003f05070 */
[----:B------:R-:W-:Y:S05]  /*11b40*/  @P0 EXIT ;  /* 0x000000000000094d */ /* 0x000fea0003800000 */
[----:B------:R-:W-:Y:S01]  /*11b50*/  FSETP.GT.AND P0, PT, R4, RZ, PT ;  /* 0x000000ff0400720b */ /* 0x000fe20003f04000 */
[----:B------:R-:W-:Y:S01]  /*11b60*/  BSSY.RECONVERGENT B2, `(.L_x_434) ;  /* 0x0000014000027945 */ /* 0x000fe20003800200 */
[----:B---34-:R-:W-:-:S11]  /*11b70*/  HFMA2 R0, -RZ, RZ, 0, 0 ;  /* 0x00000000ff007431 */ /* 0x018fd600000001ff */
[----:B------:R-:W-:Y:S05]  /*11b80*/  @!P0 BRA `(.L_x_435) ;  /* 0x0000000000448947 */ /* 0x000fea0003800000 */
[----:B------:R-:W-:-:S05]  /*11b90*/  LEA R2, R17, UR18, 0x2 ;  /* 0x0000001211027c11 */ /* 0x000fca000f8e10ff */
        /* <DEDUP_REMOVED lines=15> */
.L_x_436:
[----:B------:R-:W-:Y:S05]  /*11c90*/  BSYNC.RECONVERGENT B3 ;  /* 0x0000000000037941 */ /* 0x000fea0003800200 */
.L_x_435:
[----:B------:R-:W-:Y:S05]  /*11ca0*/  BSYNC.RECONVERGENT B2 ;  /* 0x0000000000027941 */ /* 0x000fea0003800200 */
.L_x_434:
[----:B------:R-:W3:Y:S01]  /*11cb0*/  LDCU.64 UR8, c[0x0][0x398] ;  /* 0x00007300ff0877ac */ /* 0x000ee20008000a00 */
[----:B------:R-:W-:Y:S02]  /*11cc0*/  LEA R17, R17, R36, 0x5 ;  /* 0x0000002411117211 */ /* 0x000fe400078e28ff */
[----:B------:R-:W-:Y:S02]  /*11cd0*/  F2FP.F16.F32.PACK_AB R0, RZ, R0 ;  /* 0x00000000ff00723e */ /* 0x000fe400000000ff */
[----:B------:R-:W-:-:S04]  /*11ce0*/  IADD3 R3, P0, PT, R17, UR6, RZ ;  /* 0x0000000611037c10 */ /* 0x000fc8000ff1e0ff */
[----:B------:R-:W-:Y:S02]  /*11cf0*/  LEA.HI.X.SX32 R4, R17, UR5, 0x1, P0 ;  /* 0x0000000511047c11 */ /* 0x000fe400080f0eff */
[----:B---3--:R-:W-:-:S04]  /*11d00*/  LEA R2, P0, R3, UR8, 0x1 ;  /* 0x0000000803027c11 */ /* 0x008fc8000f8008ff */
[----:B------:R-:W-:-:S05]  /*11d10*/  LEA.HI.X R3, R3, UR9, R4, 0x1, P0 ;  /* 0x0000000903037c11 */ /* 0x000fca00080f0c04 */
[----:B------:R-:W-:Y:S01]  /*11d20*/  STG.E.U16 desc[UR12][R2.64], R0 ;  /* 0x0000000002007986 */ /* 0x000fe2000c10150c */
[----:B------:R-:W-:Y:S05]  /*11d30*/  EXIT ;  /* 0x000000000000794d */ /* 0x000fea0003800000 */
.L_x_35:
[----:B------:R-:W-:Y:S01]  /*11d40*/  HFMA2 R19, -RZ, RZ, 0, 0 ;  /* 0x00000000ff137431 */ /* 0x000fe200000001ff */
[----:B------:R-:W-:Y:S01]  /*11d50*/  BSSY B2, `(.L_x_437) ;  /* 0x0000007000027945 */ /* 0x000fe20003800000 */
[----:B------:R-:W-:Y:S01]  /*11d60*/  IMAD.MOV.U32 R10, RZ, RZ, 0x10 ;  /* 0x00000010ff0a7424 */ /* 0x000fe200078e00ff */
[----:B------:R-:W-:Y:S02]  /*11d70*/  MOV R8, 0x1f ;  /* 0x0000001f00087802 */ /* 0x000fe40000000f00 */
[----:B------:R-:W-:-:S07]  /*11d80*/  MOV R11, 0xffffffff ;  /* 0xffffffff000b7802 */ /* 0x000fce0000000f00 */
[----:B------:R-:W-:Y:S05]  /*11d90*/  WARPSYNC.COLLECTIVE R11, `(.L_x_438) ;  /* 0x000000000b087348 */ /* 0x000fea0003c00000 */
[----:B------:R0:W1:Y:S02]  /*11da0*/  SHFL.BFLY P0, R12, R19, R10, R8 ;  /* 0x0c00000a130c7389 */ /* 0x0000640000000008 */
[----:B01----:R-:W-:Y:S05]  /*11db0*/  ENDCOLLECTIVE ;  /* 0x000000000000791b */ /* 0x003fea0003800000 */
.L_x_438:
[----:B------:R-:W-:Y:S05]  /*11dc0*/  BSYNC B2 ;  /* 0x0000000000027941 */ /* 0x000fea0003800000 */
.L_x_437:
[----:B------:R-:W-:Y:S02]  /*11dd0*/  HFMA2 R10, -RZ, RZ, 0, 4.76837158203125e-07 ;  /* 0x00000008ff0a7431 */ /* 0x000fe400000001ff */
[----:B------:R-:W-:Y:S01]  /*11de0*/  FADD R19, RZ, R12 ;  /* 0x0000000cff137221 */ /* 0x000fe20000000000 */
[----:B------:R-:W-:Y:S01]  /*11df0*/  IMAD.MOV.U32 R8, RZ, RZ, 0x1f ;  /* 0x0000001fff087424 */ /* 0x000fe200078e00ff */
[----:B------:R-:W-:-:S07]  /*11e00*/  MOV R11, 0xffffffff ;  /* 0xffffffff000b7802 */ /* 0x000fce0000000f00 */
[----:B------:R-:W-:Y:S05]  /*11e10*/  WARPSYNC.COLLECTIVE R11, `(.L_x_439) ;  /* 0x000000000b087348 */ /* 0x000fea0003c00000 */
[----:B------:R0:W1:Y:S02]  /*11e20*/  SHFL.BFLY P0, R12, R19, R10, R8 ;  /* 0x0c00000a130c7389 */ /* 0x0000640000000008 */
[----:B01----:R-:W-:Y:S05]  /*11e30*/  ENDCOLLECTIVE ;  /* 0x000000000000791b */ /* 0x003fea0003800000 */
.L_x_439:
[----:B------:R-:W-:Y:S02]  /*11e40*/  HFMA2 R10, -RZ, RZ, 0, 2.384185791015625e-07 ;  /* 0x00000004ff0a7431 */ /* 0x000fe400000001ff */
[----:B------:R-:W-:-:S05]  /*11e50*/  FADD R17, R19, R12 ;  /* 0x0000000c13117221 */ /* 0x000fca0000000000 */
[----:B------:R-:W-:-:S07]  /*11e60*/  MOV R19, R17 ;  /* 0x0000001100137202 */ /* 0x000fce0000000f00 */
[----:B------:R-:W-:Y:S05]  /*11e70*/  WARPSYNC.COLLECTIVE R11, `(.L_x_440) ;  /* 0x000000000b087348 */ /* 0x000fea0003c00000 */
[----:B------:R0:W1:Y:S02]  /*11e80*/  SHFL.BFLY P0, R12, R19, R10, R8 ;  /* 0x0c00000a130c7389 */ /* 0x0000640000000008 */
[----:B01----:R-:W-:Y:S05]  /*11e90*/  ENDCOLLECTIVE ;  /* 0x000000000000791b */ /* 0x003fea0003800000 */
.L_x_440:
[----:B------:R-:W-:Y:S01]  /*11ea0*/  MOV R10, 0x2 ;  /* 0x00000002000a7802 */ /* 0x000fe20000000f00 */
[----:B------:R-:W-:Y:S02]  /*11eb0*/  FADD R41, R17, R12 ;  /* 0x0000000c11297221 */ /* 0x000fe40000000000 */
[----:B------:R0:W5:Y:S02]  /*11ec0*/  LDL R17, [R16] ;  /* 0x0000000010117983 */ /* 0x0001640000100800 */
[----:B------:R-:W-:-:S07]  /*11ed0*/  IMAD.MOV.U32 R19, RZ, RZ, R41 ;  /* 0x000000ffff137224 */ /* 0x000fce00078e0029 */
[----:B0----5:R-:W-:Y:S05]  /*11ee0*/  WARPSYNC.COLLECTIVE R11, `(.L_x_441) ;  /* 0x000000000b087348 */ /* 0x021fea0003c00000 */
[----:B------:R1:W2:Y:S02]  /*11ef0*/  SHFL.BFLY P0, R12, R19, R10, R8 ;  /* 0x0c00000a130c7389 */ /* 0x0002a40000000008 */
[----:B012--5:R-:W-:Y:S05]  /*11f00*/  ENDCOLLECTIVE ;  /* 0x000000000000791b */ /* 0x027fea0003800000 */
.L_x_441:
[----:B------:R-:W-:Y:S02]  /*11f10*/  HFMA2 R10, -RZ, RZ, 0, 5.9604644775390625e-08 ;  /* 0x00000001ff0a7431 */ /* 0x000fe400000001ff */
[----:B------:R-:W-:-:S05]  /*11f20*/  FADD R42, R41, R12 ;  /* 0x0000000c292a7221 */ /* 0x000fca0000000000 */
[----:B------:R-:W-:-:S07]  /*11f30*/  MOV R19, R42 ;  /* 0x0000002a00137202 */ /* 0x000fce0000000f00 */
[----:B------:R-:W-:Y:S05]  /*11f40*/  WARPSYNC.COLLECTIVE R11, `(.L_x_442) ;  /* 0x000000000b087348 */ /* 0x000fea0003c00000 */
[----:B------:R0:W1:Y:S02]  /*11f50*/  SHFL.BFLY P0, R12, R19, R10, R8 ;  /* 0x0c00000a130c7389 */ /* 0x0000640000000008 */
[----:B01----:R-:W-:Y:S05]  /*11f60*/  ENDCOLLECTIVE ;  /* 0x000000000000791b */ /* 0x003fea0003800000 */
.L_x_442:
[----:B------:R-:W2:Y:S01]  /*11f70*/  LDL R19, [R16+0x10] ;  /* 0x0000100010137983 */ /* 0x000ea20000100800 */
[----:B------:R-:W-:Y:S01]  /*11f80*/  FADD R12, R42, R12 ;  /* 0x0000000c2a0c7221 */ /* 0x000fe20000000000 */
[----:B------:R-:W-:-:S03]  /*11f90*/  ISETP.GT.AND P0, PT, R40, R15, PT ;  /* 0x0000000f2800720c */ /* 0x000fc60003f04270 */
[----:B------:R-:W-:-:S05]  /*11fa0*/  FMUL R12, R12, R9 ;  /* 0x000000090c0c7220 */ /* 0x000fca0000400000 */
[----:B------:R-:W-:Y:S01]  /*11fb0*/  @P2 FSEL R12, R12, -INF , !P0 ;  /* 0xff8000000c0c2808 */ /* 0x000fe20004000000 */
[----:B------:R-:W-:-:S03]  /*11fc0*/  IMAD.MOV.U32 R38, RZ, RZ, 0x3bbb989d ;  /* 0x3bbb989dff267424 */ /* 0x000fc600078e00ff */
[----:B------:R-:W-:-:S05]  /*11fd0*/  FMNMX R39, R12, R17, !PT ;  /* 0x000000110c277209 */ /* 0x000fca0007800000 */
[----:B------:R-:W-:Y:S01]  /*11fe0*/  FADD R41, R17, -R39 ;  /* 0x8000002711297221 */ /* 0x000fe20000000000 */
[----:B------:R-:W-:-:S03]  /*11ff0*/  MOV R17, 0x437c0000 ;  /* 0x437c000000117802 */ /* 0x000fc60000000f00 */
[----:B------:R-:W-:-:S04]  /*12000*/  FFMA.SAT R8, R41, R38, 0.5 ;  /* 0x3f00000029087423 */ /* 0x000fc80000002026 */
[----:B------:R-:W-:-:S04]  /*12010*/  FFMA.RM R8, R8, R17, 12582913 ;  /* 0x4b40000108087423 */ /* 0x000fc80000004011 */
[----:B------:R-:W-:-:S04]  /*12020*/  FADD R10, R8, -12583039 ;  /* 0xcb40007f080a7421 */ /* 0x000fc80000000000 */
[----:B------:R-:W-:-:S04]  /*12030*/  FFMA R10, R41, 1.4426950216293334961, -R10 ;  /* 0x3fb8aa3b290a7823 */ /* 0x000fc8000000080a */
[----:B------:R-:W-:-:S04]  /*12040*/  FFMA R10, R41, 1.925963033500011079e-08, R10 ;  /* 0x32a57060290a7823 */ /* 0x000fc8000000000a */
[----:B------:R-:W0:Y:S01]  /*12050*/  MUFU.EX2 R11, R10 ;  /* 0x0000000a000b7308 */ /* 0x000e220000000800 */
[----:B------:R-:W-:-:S05]  /*12060*/  SHF.L.U32 R8, R8, 0x17, RZ ;  /* 0x0000001708087819 */ /* 0x000fca00000006ff */
[----:B0-----:R-:W-:Y:S01]  /*12070*/  FMUL R8, R8, R11 ;  /* 0x0000000b08087220 */ /* 0x001fe20000400000 */
[----:B------:R-:W-:-:S03]  /*12080*/  FADD R11, R12, -R39 ;  /* 0x800000270c0b7221 */ /* 0x000fc60000000000 */
[----:B--2---:R-:W-:Y:S01]  /*12090*/  FMUL R19, R8, R19 ;  /* 0x0000001308137220 */ /* 0x004fe20000400000 */
[----:B------:R-:W-:-:S04]  /*120a0*/  FFMA.SAT R8, R11, R38, 0.5 ;  /* 0x3f0000000b087423 */ /* 0x000fc80000002026 */
[----:B------:R-:W-:-:S04]  /*120b0*/  FFMA.RM R8, R8, R17, 12582913 ;  /* 0x4b40000108087423 */ /* 0x000fc80000004011 */
[----:B------:R-:W-:-:S04]  /*120c0*/  FADD R12, R8, -12583039 ;  /* 0xcb40007f080c7421 */ /* 0x000fc80000000000 */
[----:B------:R-:W-:-:S04]  /*120d0*/  FFMA R12, R11, 1.4426950216293334961, -R12 ;  /* 0x3fb8aa3b0b0c7823 */ /* 0x000fc8000000080c */
[----:B------:R-:W-:-:S06]  /*120e0*/  FFMA R43, R11, 1.925963033500011079e-08, R12 ;  /* 0x32a570600b2b7823 */ /* 0x000fcc000000000c */
[----:B------:R-:W0:Y:S01]  /*120f0*/  MUFU.EX2 R43, R43 ;  /* 0x0000002b002b7308 */ /* 0x000e220000000800 */
[----:B------:R-:W-:Y:S01]  /*12100*/  SHF.L.U32 R8, R8, 0x17, RZ ;  /* 0x0000001708087819 */ /* 0x000fe200000006ff */
[----:B------:R-:W-:Y:S01]  /*12110*/  HFMA2 R10, -RZ, RZ, 0, 9.5367431640625e-07 ;  /* 0x00000010ff0a7431 */ /* 0x000fe200000001ff */
[----:B------:R-:W-:-:S03]  /*12120*/  MOV R11, 0xffffffff ;  /* 0xffffffff000b7802 */ /* 0x000fc60000000f00 */
[----:B0-----:R-:W-:Y:S01]  /*12130*/  FFMA R41, R8, R43, R19 ;  /* 0x0000002b08297223 */ /* 0x001fe20000000013 */
[----:B------:R-:W-:Y:S01]  /*12140*/  IMAD.MOV.U32 R19, RZ, RZ, RZ ;  /* 0x000000ffff137224 */ /* 0x000fe200078e00ff */
[----:B------:R-:W-:-:S07]  /*12150*/  MOV R8, 0x1f ;  /* 0x0000001f00087802 */ /* 0x000fce0000000f00 */
[----:B------:R-:W-:Y:S05]  /*12160*/  WARPSYNC.COLLECTIVE R11, `(.L_x_443) ;  /* 0x000000000b087348 */ /* 0x000fea0003c00000 */
[----:B------:R0:W1:Y:S02]  /*12170*/  SHFL.BFLY P0, R12, R19, R10, R8 ;  /* 0x0c00000a130c7389 */ /* 0x0000640000000008 */
[----:B01----:R-:W-:Y:S05]  /*12180*/  ENDCOLLECTIVE ;  /* 0x000000000000791b */ /* 0x003fea0003800000 */
.L_x_443:
[----:B------:R-:W-:Y:S02]  /*12190*/  HFMA2 R10, -RZ, RZ, 0, 4.76837158203125e-07 ;  /* 0x00000008ff0a7431 */ /* 0x000fe400000001ff */
[----:B------:R-:W-:-:S04]  /*121a0*/  IMAD.MOV.U32 R42, RZ, RZ, R12 ;  /* 0x000000ffff2a7224 */ /* 0x000fc800078e000c */
[----:B------:R-:W-:-:S05]  /*121b0*/  FADD R42, RZ, R42 ;  /* 0x0000002aff2a7221 */ /* 0x000fca0000000000 */
[----:B------:R-:W-:-:S07]  /*121c0*/  MOV R19, R42 ;  /* 0x0000002a00137202 */ /* 0x000fce0000000f00 */
[----:B------:R-:W-:Y:S05]  /*121d0*/  WARPSYNC.COLLECTIVE R11, `(.L_x_444) ;  /* 0x000000000b087348 */ /* 0x000fea0003c00000 */
[----:B------:R0:W1:Y:S02]  /*121e0*/  SHFL.BFLY P0, R12, R19, R10, R8 ;  /* 0x0c00000a130c7389 */ /* 0x0000640000000008 */
[----:B01----:R-:W-:Y:S05]  /*121f0*/  ENDCOLLECTIVE ;  /* 0x000000000000791b */ /* 0x003fea0003800000 */
.L_x_444:
[----:B------:R-:W-:Y:S02]  /*12200*/  IMAD.MOV.U32 R10, RZ, RZ, 0x4 ;  /* 0x00000004ff0a7424 */ /* 0x000fe400078e00ff */
[----:B------:R-:W-:-:S05]  /*12210*/  FADD R45, R42, R12 ;  /* 0x0000000c2a2d7221 */ /* 0x000fca0000000000 */
[----:B------:R-:W-:-:S07]  /*12220*/  MOV R19, R45 ;  /* 0x0000002d00137202 */ /* 0x000fce0000000f00 */
[----:B------:R-:W-:Y:S05]  /*12230*/  WARPSYNC.COLLECTIVE R11, `(.L_x_445) ;  /* 0x000000000b087348 */ /* 0x000fea0003c00000 */
[----:B------:R0:W1:Y:S02]  /*12240*/  SHFL.BFLY P0, R12, R19, R10, R8 ;  /* 0x0c00000a130c7389 */ /* 0x0000640000000008 */
[----:B01----:R-:W-:Y:S05]  /*12250*/  ENDCOLLECTIVE ;  /* 0x000000000000791b */ /* 0x003fea0003800000 */
.L_x_445:
[----:B------:R-:W-:Y:S02]  /*12260*/  HFMA2 R10, -RZ, RZ, 0, 1.1920928955078125e-07 ;  /* 0x00000002ff0a7431 */ /* 0x000fe400000001ff */
[----:B------:R-:W-:-:S05]  /*12270*/  FADD R44, R45, R12 ;  /* 0x0000000c2d2c7221 */ /* 0x000fca0000000000 */
[----:B------:R-:W-:-:S07]  /*12280*/  MOV R19, R44 ;  /* 0x0000002c00137202 */ /* 0x000fce0000000f00 */
[----:B------:R-:W-:Y:S05]  /*12290*/  WARPSYNC.COLLECTIVE R11, `(.L_x_446) ;  /* 0x000000000b087348 */ /* 0x000fea0003c00000 */
[----:B------:R0:W1:Y:S02]  /*122a0*/  SHFL.BFLY P0, R12, R19, R10, R8 ;  /* 0x0c00000a130c7389 */ /* 0x0000640000000008 */
[----:B01----:R-:W-:Y:S05]  /*122b0*/  ENDCOLLECTIVE ;  /* 0x000000000000791b */ /* 0x003fea0003800000 */
.L_x_446:
[----:B------:R-:W-:Y:S02]  /*122c0*/  IMAD.MOV.U32 R10, RZ, RZ, 0x1 ;  /* 0x00000001ff0a7424 */ /* 0x000fe400078e00ff */
[----:B------:R-:W-:-:S05]  /*122d0*/  FADD R43, R44, R12 ;  /* 0x0000000c2c2b7221 */ /* 0x000fca0000000000 */
[----:B------:R-:W-:-:S07]  /*122e0*/  MOV R19, R43 ;  /* 0x0000002b00137202 */ /* 0x000fce0000000f00 */
[----:B------:R-:W-:Y:S05]  /*122f0*/  WARPSYNC.COLLECTIVE R11, `(.L_x_447) ;  /* 0x000000000b087348 */ /* 0x000fea0003c00000 */
[----:B------:R0:W1:Y:S02]  /*12300*/  SHFL.BFLY P0, R12, R19, R10, R8 ;  /* 0x0c00000a130c7389 */ /* 0x0000640000000008 */
[----:B01----:R-:W-:Y:S05]  /*12310*/  ENDCOLLECTIVE ;  /* 0x000000000000791b */ /* 0x003fea0003800000 */
.L_x_447:
[----:B------:R-:W-:Y:S05]  /*12320*/  BRA `(.L_x_448) ;  /* 0xfffffef800807947 */ /* 0x000fea000383ffff */
.L_x_37:
[----:B------:R-:W-:Y:S01]  /*12330*/  HFMA2 R19, -RZ, RZ, 0, 0 ;  /* 0x00000000ff137431 */ /* 0x000fe200000001ff */
[----:B------:R-:W-:Y:S01]  /*12340*/  BSSY B1, `(.L_x_449) ;  /* 0x0000007000017945 */ /* 0x000fe20003800000 */
[----:B------:R-:W-:Y:S01]  /*12350*/  HFMA2 R8, -RZ, RZ, 0, 1.847743988037109375e-06 ;  /* 0x0000001fff087431 */ /* 0x000fe200000001ff */
[----:B------:R-:W-:Y:S01]  /*12360*/  MOV R10, 0x10 ;  /* 0x00000010000a7802 */ /* 0x000fe20000000f00 */
[----:B------:R-:W-:-:S07]  /*12370*/  IMAD.MOV.U32 R11, RZ, RZ, -0x1 ;  /* 0xffffffffff0b7424 */ /* 0x000fce00078e00ff */
[----:B0-----:R-:W-:Y:S05]  /*12380*/  WARPSYNC.COLLECTIVE R11, `(.L_x_450) ;  /* 0x000000000b087348 */ /* 0x001fea0003c00000 */
[----:B------:R1:W2:Y:S02]  /*12390*/  SHFL.BFLY P0, R12, R19, R10, R8 ;  /* 0x0c00000a130c7389 */ /* 0x0002a40000000008 */
[----:B012---:R-:W-:Y:S05]  /*123a0*/  ENDCOLLECTIVE ;  /* 0x000000000000791b */ /* 0x007fea0003800000 */
.L_x_450:
[----:B------:R-:W-:Y:S05]  /*123b0*/  BSYNC B1 ;  /* 0x0000000000017941 */ /* 0x000fea0003800000 */
.L_x_449:
[----:B------:R-:W-:Y:S02]  /*123c0*/  HFMA2 R8, -RZ, RZ, 0, 1.847743988037109375e-06 ;  /* 0x0000001fff087431 */ /* 0x000fe400000001ff */
[----:B------:R-:W-:Y:S01]  /*123d0*/  FADD R19, RZ, R12 ;  /* 0x0000000cff137221 */ /* 0x000fe20000000000 */
[----:B------:R-:W-:Y:S02]  /*123e0*/  MOV R10, 0x8 ;  /* 0x00000008000a7802 */ /* 0x000fe40000000f00 */
[----:B------:R-:W-:-:S07]  /*123f0*/  MOV R11, 0xffffffff ;  /* 0xffffffff000b7802 */ /* 0x000fce0000000f00 */
[----:B------:R-:W-:Y:S05]  /*12400*/  WARPSYNC.COLLECTIVE R11, `(.L_x_451) ;  /* 0x000000000b087348 */ /* 0x000fea0003c00000 */
[----:B------:R0:W1:Y:S02]  /*12410*/  SHFL.BFLY P0, R12, R19, R10, R8 ;  /* 0x0c00000a130c7389 */ /* 0x0000640000000008 */
[----:B01----:R-:W-:Y:S05]  /*12420*/  ENDCOLLECTIVE ;  /* 0x000000000000791b */ /* 0x003fea0003800000 */
.L_x_451:
[----:B------:R-:W-:Y:S02]  /*12430*/  HFMA2 R10, -RZ, RZ, 0, 2.384185791015625e-07 ;  /* 0x00000004ff0a7431 */ /* 0x000fe400000001ff */
[----:B------:R-:W-:-:S04]  /*12440*/  FADD R17, R19, R12 ;  /* 0x0000000c13117221 */ /* 0x000fc80000000000 */
[----:B------:R-:W-:-:S07]  /*12450*/  IMAD.MOV.U32 R19, RZ, RZ, R17 ;  /* 0x000000ffff137224 */ /* 0x000fce00078e0011 */
[----:B------:R-:W-:Y:S05]  /*12460*/  WARPSYNC.COLLECTIVE R11, `(.L_x_452) ;  /* 0x000000000b087348 */ /* 0x000fea0003c00000 */
[----:B------:R0:W1:Y:S02]  /*12470*/  SHFL.BFLY P0, R12, R19, R10, R8 ;  /* 0x0c00000a130c7389 */ /* 0x0000640000000008 */
[----:B01----:R-:W-:Y:S05]  /*12480*/  ENDCOLLECTIVE ;  /* 0x000000000000791b */ /* 0x003fea0003800000 */
.L_x_452:
[----:B------:R-:W-:Y:S02]  /*12490*/  HFMA2 R10, -RZ, RZ, 0, 1.1920928955078125e-07 ;  /* 0x00000002ff0a7431 */ /* 0x000fe400000001ff */
[----:B------:R-:W-:-:S05]  /*124a0*/  FADD R38, R17, R12 ;  /* 0x0000000c11267221 */ /* 0x000fca0000000000 */
[----:B------:R-:W-:-:S07]  /*124b0*/  MOV R19, R38 ;  /* 0x0000002600137202 */ /* 0x000fce0000000f00 */
[----:B------:R-:W-:Y:S05]  /*124c0*/  WARPSYNC.COLLECTIVE R11, `(.L_x_453) ;  /* 0x000000000b087348 */ /* 0x000fea0003c00000 */
[----:B------:R0:W1:Y:S02]  /*124d0*/  SHFL.BFLY P0, R12, R19, R10, R8 ;  /* 0x0c00000a130c7389 */ /* 0x0000640000000008 */
[----:B01----:R-:W-:Y:S05]  /*124e0*/  ENDCOLLECTIVE ;  /* 0x000000000000791b */ /* 0x003fea0003800000 */
.L_x_453:
[----:B------:R-:W-:Y:S01]  /*124f0*/  MOV R10, 0x1 ;  /* 0x00000001000a7802 */ /* 0x000fe20000000f00 */
[----:B------:R-:W-:-:S04]  /*12500*/  FADD R39, R38, R12 ;  /* 0x0000000c26277221 */ /* 0x000fc80000000000 */
[----:B------:R-:W-:-:S07]  /*12510*/  IMAD.MOV.U32 R19, RZ, RZ, R39 ;  /* 0x000000ffff137224 */ /* 0x000fce00078e0027 */
[----:B------:R-:W-:Y:S05]  /*12520*/  WARPSYNC.COLLECTIVE R11, `(.L_x_454) ;  /* 0x000000000b087348 */ /* 0x000fea0003c00000 */
[----:B------:R0:W1:Y:S02]  /*12530*/  SHFL.BFLY P0, R12, R19, R10, R8 ;  /* 0x0c00000a130c7389 */ /* 0x0000640000000008 */
[----:B01----:R-:W-:Y:S05]  /*12540*/  ENDCOLLECTIVE ;  /* 0x000000000000791b */ /* 0x003fea0003800000 */
.L_x_454:
[----:B------:R-:W-:Y:S05]  /*12550*/  BRA `(.L_x_455) ;  /* 0xfffffef800b07947 */ /* 0x000fea000383ffff */
.L_x_59:
[----:B------:R-:W-:Y:S01]  /*12560*/  HFMA2 R10, -RZ, RZ, 0, 9.5367431640625e-07 ;  /* 0x00000010ff0a7431 */ /* 0x000fe200000001ff */
[----:B------:R-:W-:Y:S01]  /*12570*/  BSSY B0, `(.L_x_456) ;  /* 0x0000006000007945 */ /* 0x000fe20003800000 */
[----:B------:R-:W-:Y:S01]  /*12580*/  MOV R8, 0x1f ;  /* 0x0000001f00087802 */ /* 0x000fe20000000f00 */
[----:B------:R-:W-:-:S07]  /*12590*/  IMAD.MOV.U32 R11, RZ, RZ, -0x1 ;  /* 0xffffffffff0b7424 */ /* 0x000fce00078e00ff */
[----:B----45:R-:W-:Y:S05]  /*125a0*/  WARPSYNC.COLLECTIVE R11, `(.L_x_457) ;  /* 0x000000000b087348 */ /* 0x030fea0003c00000 */
[----:B------:R0:W1:Y:S02]  /*125b0*/  SHFL.BFLY P0, R12, R19, R10, R8 ;  /* 0x0c00000a130c7389 */ /* 0x0000640000000008 */
[----:B01--45:R-:W-:Y:S05]  /*125c0*/  ENDCOLLECTIVE ;  /* 0x000000000000791b */ /* 0x033fea0003800000 */
.L_x_457:
[----:B------:R-:W-:Y:S05]  /*125d0*/  BSYNC B0 ;  /* 0x0000000000007941 */ /* 0x000fea0003800000 */
.L_x_456:
[----:B------:R-:W-:Y:S02]  /*125e0*/  HFMA2 R10, -RZ, RZ, 0, 4.76837158203125e-07 ;  /* 0x00000008ff0a7431 */ /* 0x000fe400000001ff */
[----:B------:R-:W-:Y:S01]  /*125f0*/  FADD R19, R12, R19 ;  /* 0x000000130c137221 */ /* 0x000fe20000000000 */
[----:B------:R-:W-:Y:S02]  /*12600*/  MOV R8, 0x1f ;  /* 0x0000001f00087802 */ /* 0x000fe40000000f00 */
[----:B------:R-:W-:-:S07]  /*12610*/  MOV R11, 0xffffffff ;  /* 0xffffffff000b7802 */ /* 0x000fce0000000f00 */
[----:B------:R-:W-:Y:S05]  /*12620*/  WARPSYNC.COLLECTIVE R11, `(.L_x_458) ;  /* 0x000000000b087348 */ /* 0x000fea0003c00000 */
[----:B------:R0:W1:Y:S02]  /*12630*/  SHFL.BFLY P0, R12, R19, R10, R8 ;  /* 0x0c00000a130c7389 */ /* 0x0000640000000008 */
[----:B01----:R-:W-:Y:S05]  /*12640*/  ENDCOLLECTIVE ;  /* 0x000000000000791b */ /* 0x003fea0003800000 */
.L_x_458:
[----:B------:R-:W-:Y:S02]  /*12650*/  HFMA2 R10, -RZ, RZ, 0, 2.384185791015625e-07 ;  /* 0x00000004ff0a7431 */ /* 0x000fe400000001ff */
[----:B------:R-:W-:-:S04]  /*12660*/  FADD R13, R19, R12 ;  /* 0x0000000c130d7221 */ /* 0x000fc80000000000 */
[----:B------:R-:W-:-:S07]  /*12670*/  IMAD.MOV.U32 R19, RZ, RZ, R13 ;  /* 0x000000ffff137224 */ /* 0x000fce00078e000d */
[----:B------:R-:W-:Y:S05]  /*12680*/  WARPSYNC.COLLECTIVE R11, `(.L_x_459) ;  /* 0x000000000b087348 */ /* 0x000fea0003c00000 */
[----:B------:R0:W1:Y:S02]  /*12690*/  SHFL.BFLY P0, R12, R19, R10, R8 ;  /* 0x0c00000a130c7389 */ /* 0x0000640000000008 */
[----:B01----:R-:W-:Y:S05]  /*126a0*/  ENDCOLLECTIVE ;  /* 0x000000000000791b */ /* 0x003fea0003800000 */
.L_x_459:
[----:B------:R-:W-:Y:S02]  /*126b0*/  HFMA2 R10, -RZ, RZ, 0, 1.1920928955078125e-07 ;  /* 0x00000002ff0a7431 */ /* 0x000fe400000001ff */
[----:B------:R-:W-:-:S05]  /*126c0*/  FADD R14, R13, R12 ;  /* 0x0000000c0d0e7221 */ /* 0x000fca0000000000 */
[----:B------:R-:W-:-:S07]  /*126d0*/  MOV R19, R14 ;  /* 0x0000000e00137202 */ /* 0x000fce0000000f00 */
[----:B------:R-:W-:Y:S05]  /*126e0*/  WARPSYNC.COLLECTIVE R11, `(.L_x_460) ;  /* 0x000000000b087348 */ /* 0x000fea0003c00000 */
[----:B------:R0:W1:Y:S02]  /*126f0*/  SHFL.BFLY P0, R12, R19, R10, R8 ;  /* 0x0c00000a130c7389 */ /* 0x0000640000000008 */
[----:B01----:R-:W-:Y:S05]  /*12700*/  ENDCOLLECTIVE ;  /* 0x000000000000791b */ /* 0x003fea0003800000 */
.L_x_460:
[----:B------:R-:W-:Y:S01]  /*12710*/  MOV R10, 0x1 ;  /* 0x00000001000a7802 */ /* 0x000fe20000000f00 */
[----:B------:R-:W-:-:S04]  /*12720*/  FADD R15, R14, R12 ;  /* 0x0000000c0e0f7221 */ /* 0x000fc80000000000 */
[----:B------:R-:W-:-:S07]  /*12730*/  IMAD.MOV.U32 R19, RZ, RZ, R15 ;  /* 0x000000ffff137224 */ /* 0x000fce00078e000f */
[----:B------:R-:W-:Y:S05]  /*12740*/  WARPSYNC.COLLECTIVE R11, `(.L_x_461) ;  /* 0x000000000b087348 */ /* 0x000fea0003c00000 */
[----:B------:R0:W1:Y:S02]  /*12750*/  SHFL.BFLY P0, R12, R19, R10, R8 ;  /* 0x0c00000a130c7389 */ /* 0x0000640000000008 */
[----:B01----:R-:W-:Y:S05]  /*12760*/  ENDCOLLECTIVE ;  /* 0x000000000000791b */ /* 0x003fea0003800000 */
.L_x_461:
[----:B------:R-:W-:Y:S05]  /*12770*/  BRA `(.L_x_462) ;  /* 0xffffff0800ac7947 */ /* 0x000fea000383ffff */
.L_x_92:
[----:B------:R-:W-:Y:S01]  /*12780*/  HFMA2 R10, -RZ, RZ, 0, 9.5367431640625e-07 ;  /* 0x00000010ff0a7431 */ /* 0x000fe200000001ff */
[----:B------:R-:W-:Y:S01]  /*12790*/  BSSY B0, `(.L_x_463) ;  /* 0x0000006000007945 */ /* 0x000fe20003800000 */
[----:B------:R-:W-:Y:S01]  /*127a0*/  MOV R8, 0x1f ;  /* 0x0000001f00087802 */ /* 0x000fe20000000f00 */
[----:B------:R-:W-:-:S07]  /*127b0*/  IMAD.MOV.U32 R11, RZ, RZ, -0x1 ;  /* 0xffffffffff0b7424 */ /* 0x000fce00078e00ff */
[----:B---3-5:R-:W-:Y:S05]  /*127c0*/  WARPSYNC.COLLECTIVE R11, `(.L_x_464) ;  /* 0x000000000b087348 */ /* 0x028fea0003c00000 */
[----:B------:R0:W1:Y:S02]  /*127d0*/  SHFL.BFLY P0, R12, R19, R10, R8 ;  /* 0x0c00000a130c7389 */ /* 0x0000640000000008 */
[----:B01-3-5:R-:W-:Y:S05]  /*127e0*/  ENDCOLLECTIVE ;  /* 0x000000000000791b */ /* 0x02bfea0003800000 */
.L_x_464:
[----:B------:R-:W-:Y:S05]  /*127f0*/  BSYNC B0 ;  /* 0x0000000000007941 */ /* 0x000fea0003800000 */
.L_x_463:
[----:B------:R-:W-:Y:S02]  /*12800*/  HFMA2 R10, -RZ, RZ, 0, 4.76837158203125e-07 ;  /* 0x00000008ff0a7431 */ /* 0x000fe400000001ff */
[----:B------:R-:W-:Y:S01]  /*12810*/  FADD R19, R12, R19 ;  /* 0x000000130c137221 */ /* 0x000fe20000000000 */
[----:B------:R-:W-:Y:S02]  /*12820*/  MOV R8, 0x1f ;  /* 0x0000001f00087802 */ /* 0x000fe40000000f00 */
[----:B------:R-:W-:-:S07]  /*12830*/  MOV R11, 0xffffffff ;  /* 0xffffffff000b7802 */ /* 0x000fce0000000f00 */
[----:B------:R-:W-:Y:S05]  /*12840*/  WARPSYNC.COLLECTIVE R11, `(.L_x_465) ;  /* 0x000000000b087348 */ /* 0x000fea0003c00000 */
[----:B------:R0:W1:Y:S02]  /*12850*/  SHFL.BFLY P0, R12, R19, R10, R8 ;  /* 0x0c00000a130c7389 */ /* 0x0000640000000008 */
[----:B01----:R-:W-:Y:S05]  /*12860*/  ENDCOLLECTIVE ;  /* 0x000000000000791b */ /* 0x003fea0003800000 */
.L_x_465:
[----:B------:R-:W-:Y:S02]  /*12870*/  HFMA2 R10, -RZ, RZ, 0, 2.384185791015625e-07 ;  /* 0x00000004ff0a7431 */ /* 0x000fe400000001ff */
[----:B------:R-:W-:-:S04]  /*12880*/  FADD R13, R19, R12 ;  /* 0x0000000c130d7221 */ /* 0x000fc80000000000 */
[----:B------:R-:W-:-:S07]  /*12890*/  IMAD.MOV.U32 R19, RZ, RZ, R13 ;  /* 0x000000ffff137224 */ /* 0x000fce00078e000d */
[----:B------:R-:W-:Y:S05]  /*128a0*/  WARPSYNC.COLLECTIVE R11, `(.L_x_466) ;  /* 0x000000000b087348 */ /* 0x000fea0003c00000 */
[----:B------:R0:W1:Y:S02]  /*128b0*/  SHFL.BFLY P0, R12, R19, R10, R8 ;  /* 0x0c00000a130c7389 */ /* 0x0000640000000008 */
[----:B01----:R-:W-:Y:S05]  /*128c0*/  ENDCOLLECTIVE ;  /* 0x000000000000791b */ /* 0x003fea0003800000 */
.L_x_466:
[----:B------:R-:W-:Y:S02]  /*128d0*/  HFMA2 R10, -RZ, RZ, 0, 1.1920928955078125e-07 ;  /* 0x00000002ff0a7431 */ /* 0x000fe400000001ff */
[----:B------:R-:W-:-:S05]  /*128e0*/  FADD R14, R13, R12 ;  /* 0x0000000c0d0e7221 */ /* 0x000fca0000000000 */
[----:B------:R-:W-:-:S07]  /*128f0*/  MOV R19, R14 ;  /* 0x0000000e00137202 */ /* 0x000fce0000000f00 */
[----:B------:R-:W-:Y:S05]  /*12900*/  WARPSYNC.COLLECTIVE R11, `(.L_x_467) ;  /* 0x000000000b087348 */ /* 0x000fea0003c00000 */
[----:B------:R0:W1:Y:S02]  /*12910*/  SHFL.BFLY P0, R12, R19, R10, R8 ;  /* 0x0c00000a130c7389 */ /* 0x0000640000000008 */
[----:B01----:R-:W-:Y:S05]  /*12920*/  ENDCOLLECTIVE ;  /* 0x000000000000791b */ /* 0x003fea0003800000 */
.L_x_467:
[----:B------:R-:W-:Y:S01]  /*12930*/  MOV R10, 0x1 ;  /* 0x00000001000a7802 */ /* 0x000fe20000000f00 */
[----:B------:R-:W-:-:S04]  /*12940*/  FADD R15, R14, R12 ;  /* 0x0000000c0e0f7221 */ /* 0x000fc80000000000 */
[----:B------:R-:W-:-:S07]  /*12950*/  IMAD.MOV.U32 R19, RZ, RZ, R15 ;  /* 0x000000ffff137224 */ /* 0x000fce00078e000f */
[----:B------:R-:W-:Y:S05]  /*12960*/  WARPSYNC.COLLECTIVE R11, `(.L_x_468) ;  /* 0x000000000b087348 */ /* 0x000fea0003c00000 */
[----:B------:R0:W1:Y:S02]  /*12970*/  SHFL.BFLY P0, R12, R19, R10, R8 ;  /* 0x0c00000a130c7389 */ /* 0x0000640000000008 */
[----:B01----:R-:W-:Y:S05]  /*12980*/  ENDCOLLECTIVE ;  /* 0x000000000000791b */ /* 0x003fea0003800000 */
.L_x_468:
[----:B------:R-:W-:Y:S05]  /*12990*/  BRA `(.L_x_469) ;  /* 0xffffff2400f47947 */ /* 0x000fea000383ffff */
.L_x_125:
[----:B------:R-:W-:Y:S01]  /*129a0*/  HFMA2 R10, -RZ, RZ, 0, 9.5367431640625e-07 ;  /* 0x00000010ff0a7431 */ /* 0x000fe200000001ff */
[----:B------:R-:W-:Y:S01]  /*129b0*/  BSSY B0, `(.L_x_470) ;  /* 0x0000006000007945 */ /* 0x000fe20003800000 */
[----:B------:R-:W-:Y:S01]  /*129c0*/  MOV R8, 0x1f ;  /* 0x0000001f00087802 */ /* 0x000fe20000000f00 */
[----:B------:R-:W-:-:S07]  /*129d0*/  IMAD.MOV.U32 R11, RZ, RZ, -0x1 ;  /* 0xffffffffff0b7424 */ /* 0x000fce00078e00ff */
[----:B---345:R-:W-:Y:S05]  /*129e0*/  WARPSYNC.COLLECTIVE R11, `(.L_x_471) ;  /* 0x000000000b087348 */ /* 0x038fea0003c00000 */
[----:B------:R0:W1:Y:S02]  /*129f0*/  SHFL.BFLY P0, R12, R19, R10, R8 ;  /* 0x0c00000a130c7389 */ /* 0x0000640000000008 */
[----:B01-345:R-:W-:Y:S05]  /*12a00*/  ENDCOLLECTIVE ;  /* 0x000000000000791b */ /* 0x03bfea0003800000 */
.L_x_471:
[----:B------:R-:W-:Y:S05]  /*12a10*/  BSYNC B0 ;  /* 0x0000000000007941 */ /* 0x000fea0003800000 */
.L_x_470:
[----:B------:R-:W-:Y:S02]  /*12a20*/  HFMA2 R10, -RZ, RZ, 0, 4.76837158203125e-07 ;  /* 0x00000008ff0a7431 */ /* 0x000fe400000001ff */
[----:B------:R-:W-:Y:S01]  /*12a30*/  FADD R19, R12, R19 ;  /* 0x000000130c137221 */ /* 0x000fe20000000000 */
[----:B------:R-:W-:Y:S02]  /*12a40*/  MOV R8, 0x1f ;  /* 0x0000001f00087802 */ /* 0x000fe40000000f00 */
[----:B------:R-:W-:-:S07]  /*12a50*/  MOV R11, 0xffffffff ;  /* 0xffffffff000b7802 */ /* 0x000fce0000000f00 */
[----:B------:R-:W-:Y:S05]  /*12a60*/  WARPSYNC.COLLECTIVE R11, `(.L_x_472) ;  /* 0x000000000b087348 */ /* 0x000fea0003c00000 */
[----:B------:R0:W1:Y:S02]  /*12a70*/  SHFL.BFLY P0, R12, R19, R10, R8 ;  /* 0x0c00000a130c7389 */ /* 0x0000640000000008 */
[----:B01----:R-:W-:Y:S05]  /*12a80*/  ENDCOLLECTIVE ;  /* 0x000000000000791b */ /* 0x003fea0003800000 */
.L_x_472:
[----:B------:R-:W-:Y:S02]  /*12a90*/  HFMA2 R10, -RZ, RZ, 0, 2.384185791015625e-07 ;  /* 0x00000004ff0a7431 */ /* 0x000fe400000001ff */
[----:B------:R-:W-:-:S04]  /*12aa0*/  FADD R13, R19, R12 ;  /* 0x0000000c130d7221 */ /* 0x000fc80000000000 */
[----:B------:R-:W-:-:S07]  /*12ab0*/  IMAD.MOV.U32 R19, RZ, RZ, R13 ;  /* 0x000000ffff137224 */ /* 0x000fce00078e000d */
[----:B------:R-:W-:Y:S05]  /*12ac0*/  WARPSYNC.COLLECTIVE R11, `(.L_x_473) ;  /* 0x000000000b087348 */ /* 0x000fea0003c00000 */
[----:B------:R0:W1:Y:S02]  /*12ad0*/  SHFL.BFLY P0, R12, R19, R10, R8 ;  /* 0x0c00000a130c7389 */ /* 0x0000640000000008 */
[----:B01----:R-:W-:Y:S05]  /*12ae0*/  ENDCOLLECTIVE ;  /* 0x000000000000791b */ /* 0x003fea0003800000 */
.L_x_473:
[----:B------:R-:W-:Y:S02]  /*12af0*/  HFMA2 R10, -RZ, RZ, 0, 1.1920928955078125e-07 ;  /* 0x00000002ff0a7431 */ /* 0x000fe400000001ff */
[----:B------:R-:W-:-:S05]  /*12b00*/  FADD R14, R13, R12 ;  /* 0x0000000c0d0e7221 */ /* 0x000fca0000000000 */
[----:B------:R-:W-:-:S07]  /*12b10*/  MOV R19, R14 ;  /* 0x0000000e00137202 */ /* 0x000fce0000000f00 */
[----:B------:R-:W-:Y:S05]  /*12b20*/  WARPSYNC.COLLECTIVE R11, `(.L_x_474) ;  /* 0x000000000b087348 */ /* 0x000fea0003c00000 */
[----:B------:R0:W1:Y:S02]  /*12b30*/  SHFL.BFLY P0, R12, R19, R10, R8 ;  /* 0x0c00000a130c7389 */ /* 0x0000640000000008 */
[----:B01----:R-:W-:Y:S05]  /*12b40*/  ENDCOLLECTIVE ;  /* 0x000000000000791b */ /* 0x003fea0003800000 */
.L_x_474:
[----:B------:R-:W-:Y:S01]  /*12b50*/  MOV R10, 0x1 ;  /* 0x00000001000a7802 */ /* 0x000fe20000000f00 */
[----:B------:R-:W-:-:S04]  /*12b60*/  FADD R15, R14, R12 ;  /* 0x0000000c0e0f7221 */ /* 0x000fc80000000000 */
[----:B------:R-:W-:-:S07]  /*12b70*/  IMAD.MOV.U32 R19, RZ, RZ, R15 ;  /* 0x000000ffff137224 */ /* 0x000fce00078e000f */
[----:B------:R-:W-:Y:S05]  /*12b80*/  WARPSYNC.COLLECTIVE R11, `(.L_x_475) ;  /* 0x000000000b087348 */ /* 0x000fea0003c00000 */
[----:B------:R0:W1:Y:S02]  /*12b90*/  SHFL.BFLY P0, R12, R19, R10, R8 ;  /* 0x0c00000a130c7389 */ /* 0x0000640000000008 */
[----:B01----:R-:W-:Y:S05]  /*12ba0*/  ENDCOLLECTIVE ;  /* 0x000000000000791b */ /* 0x003fea0003800000 */
.L_x_475:
[----:B------:R-:W-:Y:S05]  /*12bb0*/  BRA `(.L_x_476) ;  /* 0xffffff4400407947 */ /* 0x000fea000383ffff */
.L_x_157:
[----:B------:R-:W-:Y:S01]  /*12bc0*/  HFMA2 R10, -RZ, RZ, 0, 9.5367431640625e-07 ;  /* 0x00000010ff0a7431 */ /* 0x000fe200000001ff */
[----:B------:R-:W-:Y:S01]  /*12bd0*/  BSSY B0, `(.L_x_477) ;  /* 0x0000006000007945 */ /* 0x000fe20003800000 */
[----:B------:R-:W-:Y:S01]  /*12be0*/  MOV R8, 0x1f ;  /* 0x0000001f00087802 */ /* 0x000fe20000000f00 */
[----:B------:R-:W-:-:S07]  /*12bf0*/  IMAD.MOV.U32 R11, RZ, RZ, -0x1 ;  /* 0xffffffffff0b7424 */ /* 0x000fce00078e00ff */
[----:B---345:R-:W-:Y:S05]  /*12c00*/  WARPSYNC.COLLECTIVE R11, `(.L_x_478) ;  /* 0x000000000b087348 */ /* 0x038fea0003c00000 */
[----:B------:R0:W1:Y:S02]  /*12c10*/  SHFL.BFLY P0, R12, R19, R10, R8 ;  /* 0x0c00000a130c7389 */ /* 0x0000640000000008 */
[----:B01-345:R-:W-:Y:S05]  /*12c20*/  ENDCOLLECTIVE ;  /* 0x000000000000791b */ /* 0x03bfea0003800000 */
.L_x_478:
[----:B------:R-:W-:Y:S05]  /*12c30*/  BSYNC B0 ;  /* 0x0000000000007941 */ /* 0x000fea0003800000 */
.L_x_477:
[----:B------:R-:W-:Y:S02]  /*12c40*/  HFMA2 R10, -RZ, RZ, 0, 4.76837158203125e-07 ;  /* 0x00000008ff0a7431 */ /* 0x000fe400000001ff */
[----:B------:R-:W-:Y:S01]  /*12c50*/  FADD R19, R12, R19 ;  /* 0x000000130c137221 */ /* 0x000fe20000000000 */
[----:B------:R-:W-:Y:S02]  /*12c60*/  MOV R8, 0x1f ;  /* 0x0000001f00087802 */ /* 0x000fe40000000f00 */
[----:B------:R-:W-:-:S07]  /*12c70*/  MOV R11, 0xffffffff ;  /* 0xffffffff000b7802 */ /* 0x000fce0000000f00 */
[----:B------:R-:W-:Y:S05]  /*12c80*/  WARPSYNC.COLLECTIVE R11, `(.L_x_479) ;  /* 0x000000000b087348 */ /* 0x000fea0003c00000 */
[----:B------:R0:W1:Y:S02]  /*12c90*/  SHFL.BFLY P0, R12, R19, R10, R8 ;  /* 0x0c00000a130c7389 */ /* 0x0000640000000008 */
[----:B01----:R-:W-:Y:S05]  /*12ca0*/  ENDCOLLECTIVE ;  /* 0x000000000000791b */ /* 0x003fea0003800000 */
.L_x_479:
[----:B------:R-:W-:Y:S02]  /*12cb0*/  HFMA2 R10, -RZ, RZ, 0, 2.384185791015625e-07 ;  /* 0x00000004ff0a7431 */ /* 0x000fe400000001ff */
[----:B------:R-:W-:-:S04]  /*12cc0*/  FADD R13, R19, R12 ;  /* 0x0000000c130d7221 */ /* 0x000fc80000000000 */
[----:B------:R-:W-:-:S07]  /*12cd0*/  IMAD.MOV.U32 R19, RZ, RZ, R13 ;  /* 0x000000ffff137224 */ /* 0x000fce00078e000d */
[----:B------:R-:W-:Y:S05]  /*12ce0*/  WARPSYNC.COLLECTIVE R11, `(.L_x_480) ;  /* 0x000000000b087348 */ /* 0x000fea0003c00000 */
[----:B------:R0:W1:Y:S02]  /*12cf0*/  SHFL.BFLY P0, R12, R19, R10, R8 ;  /* 0x0c00000a130c7389 */ /* 0x0000640000000008 */
[----:B01----:R-:W-:Y:S05]  /*12d00*/  ENDCOLLECTIVE ;  /* 0x000000000000791b */ /* 0x003fea0003800000 */
.L_x_480:
[----:B------:R-:W-:Y:S02]  /*12d10*/  HFMA2 R10, -RZ, RZ, 0, 1.1920928955078125e-07 ;  /* 0x00000002ff0a7431 */ /* 0x000fe400000001ff */
[----:B------:R-:W-:-:S05]  /*12d20*/  FADD R14, R13, R12 ;  /* 0x0000000c0d0e7221 */ /* 0x000fca0000000000 */
[----:B------:R-:W-:-:S07]  /*12d30*/  MOV R19, R14 ;  /* 0x0000000e00137202 */ /* 0x000fce0000000f00 */
[----:B------:R-:W-:Y:S05]  /*12d40*/  WARPSYNC.COLLECTIVE R11, `(.L_x_481) ;  /* 0x000000000b087348 */ /* 0x000fea0003c00000 */
[----:B------:R0:W1:Y:S02]  /*12d50*/  SHFL.BFLY P0, R12, R19, R10, R8 ;  /* 0x0c00000a130c7389 */ /* 0x0000640000000008 */
[----:B01----:R-:W-:Y:S05]  /*12d60*/  ENDCOLLECTIVE ;  /* 0x000000000000791b */ /* 0x003fea0003800000 */
.L_x_481:
[----:B------:R-:W-:Y:S01]  /*12d70*/  MOV R10, 0x1 ;  /* 0x00000001000a7802 */ /* 0x000fe20000000f00 */
[----:B------:R-:W-:-:S04]  /*12d80*/  FADD R15, R14, R12 ;  /* 0x0000000c0e0f7221 */ /* 0x000fc80000000000 */
[----:B------:R-:W-:-:S07]  /*12d90*/  IMAD.MOV.U32 R19, RZ, RZ, R15 ;  /* 0x000000ffff137224 */ /* 0x000fce00078e000f */
[----:B------:R-:W-:Y:S05]  /*12da0*/  WARPSYNC.COLLECTIVE R11, `(.L_x_482) ;  /* 0x000000000b087348 */ /* 0x000fea0003c00000 */
[----:B------:R0:W1:Y:S02]  /*12db0*/  SHFL.BFLY P0, R12, R19, R10, R8 ;  /* 0x0c00000a130c7389 */ /* 0x0000640000000008 */
[----:B01----:R-:W-:Y:S05]  /*12dc0*/  ENDCOLLECTIVE ;  /* 0x000000000000791b */ /* 0x003fea0003800000 */
.L_x_482:
[----:B------:R-:W-:Y:S05]  /*12dd0*/  BRA `(.L_x_483) ;  /* 0xffffff6000887947 */ /* 0x000fea000383ffff */
        .weak           $__internal_0_$__cuda_sm3x_div_rn_noftz_f32_slowpath
        .type           $__internal_0_$__cuda_sm3x_div_rn_noftz_f32_slowpath,@function
        .size           $__internal_0_$__cuda_sm3x_div_rn_noftz_f32_slowpath,(.L_x_496 - $__internal_0_$__cuda_sm3x_div_rn_noftz_f32_slowpath)
$__internal_0_$__cuda_sm3x_div_rn_noftz_f32_slowpath:
[----:B------:R-:W-:Y:S01]  /*12de0*/  SHF.R.U32.HI R9, RZ, 0x17, R7 ;  /* 0x00000017ff097819 */ /* 0x000fe20000011607 */
[----:B------:R-:W-:Y:S01]  /*12df0*/  BSSY.RECONVERGENT B0, `(.L_x_484) ;  /* 0x0000063000007945 */ /* 0x000fe20003800200 */
[----:B------:R-:W-:Y:S02]  /*12e00*/  SHF.R.U32.HI R14, RZ, 0x17, R6 ;  /* 0x00000017ff0e7819 */ /* 0x000fe40000011606 */
[----:B------:R-:W-:Y:S02]  /*12e10*/  LOP3.LUT R9, R9, 0xff, RZ, 0xc0, !PT ;  /* 0x000000ff09097812 */ /* 0x000fe400078ec0ff */
[----:B------:R-:W-:Y:S02]  /*12e20*/  LOP3.LUT R14, R14, 0xff, RZ, 0xc0, !PT ;  /* 0x000000ff0e0e7812 */ /* 0x000fe400078ec0ff */
[----:B------:R-:W-:Y:S02]  /*12e30*/  IADD3 R15, PT, PT, R9, -0x1, RZ ;  /* 0xffffffff090f7810 */ /* 0x000fe40007ffe0ff */
[----:B------:R-:W-:-:S02]  /*12e40*/  IADD3 R16, PT, PT, R14, -0x1, RZ ;  /* 0xffffffff0e107810 */ /* 0x000fc40007ffe0ff */
[----:B------:R-:W-:-:S04]  /*12e50*/  ISETP.GT.U32.AND P0, PT, R15, 0xfd, PT ;  /* 0x000000fd0f00780c */ /* 0x000fc80003f04070 */
[----:B------:R-:W-:-:S13]  /*12e60*/  ISETP.GT.U32.OR P0, PT, R16, 0xfd, P0 ;  /* 0x000000fd1000780c */ /* 0x000fda0000704470 */
[----:B------:R-:W-:Y:S01]  /*12e70*/  @!P0 IMAD.MOV.U32 R8, RZ, RZ, RZ ;  /* 0x000000ffff088224 */ /* 0x000fe200078e00ff */
[----:B------:R-:W-:Y:S06]  /*12e80*/  @!P0 BRA `(.L_x_485) ;  /* 0x00000000005c8947 */ /* 0x000fec0003800000 */
[----:B------:R-:W-:Y:S02]  /*12e90*/  FSETP.GTU.FTZ.AND P0, PT, |R6|, +INF , PT ;  /* 0x7f8000000600780b */ /* 0x000fe40003f1c200 */
[----:B------:R-:W-:-:S04]  /*12ea0*/  FSETP.GTU.FTZ.AND P1, PT, |R7|, +INF , PT ;  /* 0x7f8000000700780b */ /* 0x000fc80003f3c200 */
[----:B------:R-:W-:-:S13]  /*12eb0*/  PLOP3.LUT P0, PT, P0, P1, PT, 0xf8, 0x8f ;  /* 0x00000000008f781c */ /* 0x000fda0000703f70 */
[----:B------:R-:W-:Y:S05]  /*12ec0*/  @P0 BRA `(.L_x_486) ;  /* 0x0000000400500947 */ /* 0x000fea0003800000 */
[----:B------:R-:W-:-:S13]  /*12ed0*/  LOP3.LUT P0, RZ, R7, 0x7fffffff, R6, 0xc8, !PT ;  /* 0x7fffffff07ff7812 */ /* 0x000fda000780c806 */
[----:B------:R-:W-:Y:S05]  /*12ee0*/  @!P0 BRA `(.L_x_487) ;  /* 0x0000000400408947 */ /* 0x000fea0003800000 */
[C---:B------:R-:W-:Y:S02]  /*12ef0*/  FSETP.NEU.FTZ.AND P1, PT, |R6|.reuse, +INF , PT ;  /* 0x7f8000000600780b */ /* 0x040fe40003f3d200 */
[----:B------:R-:W-:Y:S02]  /*12f00*/  FSETP.NEU.FTZ.AND P2, PT, |R7|, +INF , PT ;  /* 0x7f8000000700780b */ /* 0x000fe40003f5d200 */
[----:B------:R-:W-:-:S11]  /*12f10*/  FSETP.NEU.FTZ.AND P0, PT, |R6|, +INF , PT ;  /* 0x7f8000000600780b */ /* 0x000fd60003f1d200 */
[----:B------:R-:W-:Y:S05]  /*12f20*/  @!P2 BRA !P1, `(.L_x_487) ;  /* 0x000000040030a947 */ /* 0x000fea0004800000 */
[----:B------:R-:W-:-:S04]  /*12f30*/  LOP3.LUT P1, RZ, R6, 0x7fffffff, RZ, 0xc0, !PT ;  /* 0x7fffffff06ff7812 */ /* 0x000fc8000782c0ff */
[----:B------:R-:W-:-:S13]  /*12f40*/  PLOP3.LUT P1, PT, P2, P1, PT, 0x2f, 0xf2 ;  /* 0x0000000000f2781c */ /* 0x000fda0001722577 */
[----:B------:R-:W-:Y:S05]  /*12f50*/  @P1 BRA `(.L_x_488) ;  /* 0x00000004001c1947 */ /* 0x000fea0003800000 */
[----:B------:R-:W-:-:S04]  /*12f60*/  LOP3.LUT P1, RZ, R7, 0x7fffffff, RZ, 0xc0, !PT ;  /* 0x7fffffff07ff7812 */ /* 0x000fc8000782c0ff */
[----:B------:R-:W-:-:S13]  /*12f70*/  PLOP3.LUT P0, PT, P0, P1, PT, 0x2f, 0xf2 ;  /* 0x0000000000f2781c */ /* 0x000fda0000702577 */
[----:B------:R-:W-:Y:S05]  /*12f80*/  @P0 BRA `(.L_x_489) ;  /* 0x0000000400040947 */ /* 0x000fea0003800000 */
[----:B------:R-:W-:Y:S02]  /*12f90*/  ISETP.GE.AND P0, PT, R16, RZ, PT ;  /* 0x000000ff1000720c */ /* 0x000fe40003f06270 */
[----:B------:R-:W-:-:S11]  /*12fa0*/  ISETP.GE.AND P1, PT, R15, RZ, PT ;  /* 0x000000ff0f00720c */ /* 0x000fd60003f26270 */
[----:B------:R-:W-:Y:S01]  /*12fb0*/  @P0 MOV R8, RZ ;  /* 0x000000ff00080202 */ /* 0x000fe20000000f00 */
[----:B------:R-:W-:Y:S01]  /*12fc0*/  @!P0 FFMA R6, R6, 1.84467440737095516160e+19, RZ ;  /* 0x5f80000006068823 */ /* 0x000fe200000000ff */
[----:B------:R-:W-:Y:S01]  /*12fd0*/  @!P0 MOV R8, 0xffffffc0 ;  /* 0xffffffc000088802 */ /* 0x000fe20000000f00 */
[----:B------:R-:W-:-:S03]  /*12fe0*/  @!P1 FFMA R7, R7, 1.84467440737095516160e+19, RZ ;  /* 0x5f80000007079823 */ /* 0x000fc600000000ff */
[----:B------:R-:W-:-:S07]  /*12ff0*/  @!P1 IADD3 R8, PT, PT, R8, 0x40, RZ ;  /* 0x0000004008089810 */ /* 0x000fce0007ffe0ff */
.L_x_485:
[----:B------:R-:W-:Y:S01]  /*13000*/  LEA R15, R9, 0xc0800000, 0x17 ;  /* 0xc0800000090f7811 */ /* 0x000fe200078eb8ff */
[----:B------:R-:W-:Y:S01]  /*13010*/  BSSY.RECONVERGENT B1, `(.L_x_490) ;  /* 0x0000036000017945 */ /* 0x000fe20003800200 */
[----:B------:R-:W-:-:S03]  /*13020*/  IADD3 R14, PT, PT, R14, -0x7f, RZ ;  /* 0xffffff810e0e7810 */ /* 0x000fc60007ffe0ff */
[----:B------:R-:W-:Y:S01]  /*13030*/  IMAD.IADD R7, R7, 0x1, -R15 ;  /* 0x0000000107077824 */ /* 0x000fe200078e0a0f */
[C---:B------:R-:W-:Y:S01]  /*13040*/  IADD3 R9, PT, PT, R14.reuse, 0x7f, -R9 ;  /* 0x0000007f0e097810 */ /* 0x040fe20007ffe809 */
[----:B------:R-:W-:Y:S02]  /*13050*/  IMAD R6, R14, -0x800000, R6 ;  /* 0xff8000000e067824 */ /* 0x000fe400078e0206 */
[----:B------:R0:W1:Y:S01]  /*13060*/  MUFU.RCP R15, R7 ;  /* 0x00000007000f7308 */ /* 0x0000620000001000 */
[----:B------:R-:W-:Y:S01]  /*13070*/  IADD3 R9, PT, PT, R9, R8, RZ ;  /* 0x0000000809097210 */ /* 0x000fe20007ffe0ff */
[----:B0-----:R-:W-:-:S04]  /*13080*/  FADD.FTZ R7, -R7, -RZ ;  /* 0x800000ff07077221 */ /* 0x001fc80000010100 */
[----:B-1----:R-:W-:-:S04]  /*13090*/  FFMA R16, R15, R7, 1 ;  /* 0x3f8000000f107423 */ /* 0x002fc80000000007 */
[----:B------:R-:W-:-:S04]  /*130a0*/  FFMA R16, R15, R16, R15 ;  /* 0x000000100f107223 */ /* 0x000fc8000000000f */
[----:B------:R-:W-:-:S04]  /*130b0*/  FFMA R15, R6, R16, RZ ;  /* 0x00000010060f7223 */ /* 0x000fc800000000ff */
[----:B------:R-:W-:-:S04]  /*130c0*/  FFMA R21, R7, R15, R6 ;  /* 0x0000000f07157223 */ /* 0x000fc80000000006 */
[----:B------:R-:W-:-:S04]  /*130d0*/  FFMA R21, R16, R21, R15 ;  /* 0x0000001510157223 */ /* 0x000fc8000000000f */
[----:B------:R-:W-:-:S04]  /*130e0*/  FFMA R6, R7, R21, R6 ;  /* 0x0000001507067223 */ /* 0x000fc80000000006 */
[----:B------:R-:W-:-:S05]  /*130f0*/  FFMA R7, R16, R6, R21 ;  /* 0x0000000610077223 */ /* 0x000fca0000000015 */
[----:B------:R-:W-:-:S04]  /*13100*/  SHF.R.U32.HI R14, RZ, 0x17, R7 ;  /* 0x00000017ff0e7819 */ /* 0x000fc80000011607 */
[----:B------:R-:W-:-:S04]  /*13110*/  LOP3.LUT R8, R14, 0xff, RZ, 0xc0, !PT ;  /* 0x000000ff0e087812 */ /* 0x000fc800078ec0ff */
[----:B------:R-:W-:-:S05]  /*13120*/  IADD3 R8, PT, PT, R8, R9, RZ ;  /* 0x0000000908087210 */ /* 0x000fca0007ffe0ff */
[----:B------:R-:W-:-:S05]  /*13130*/  VIADD R14, R8, 0xffffffff ;  /* 0xffffffff080e7836 */ /* 0x000fca0000000000 */
[----:B------:R-:W-:-:S13]  /*13140*/  ISETP.GE.U32.AND P0, PT, R14, 0xfe, PT ;  /* 0x000000fe0e00780c */ /* 0x000fda0003f06070 */
[----:B------:R-:W-:Y:S05]  /*13150*/  @!P0 BRA `(.L_x_491) ;  /* 0x0000000000808947 */ /* 0x000fea0003800000 */
[----:B------:R-:W-:-:S13]  /*13160*/  ISETP.GT.AND P0, PT, R8, 0xfe, PT ;  /* 0x000000fe0800780c */ /* 0x000fda0003f04270 */
[----:B------:R-:W-:Y:S05]  /*13170*/  @P0 BRA `(.L_x_492) ;  /* 0x00000000006c0947 */ /* 0x000fea0003800000 */
[----:B------:R-:W-:-:S13]  /*13180*/  ISETP.GE.AND P0, PT, R8, 0x1, PT ;  /* 0x000000010800780c */ /* 0x000fda0003f06270 */
[----:B------:R-:W-:Y:S05]  /*13190*/  @P0 BRA `(.L_x_493) ;  /* 0x0000000000740947 */ /* 0x000fea0003800000 */
[----:B------:R-:W-:Y:S02]  /*131a0*/  ISETP.GE.AND P0, PT, R8, -0x18, PT ;  /* 0xffffffe80800780c */ /* 0x000fe40003f06270 */
[----:B------:R-:W-:-:S11]  /*131b0*/  LOP3.LUT R7, R7, 0x80000000, RZ, 0xc0, !PT ;  /* 0x8000000007077812 */ /* 0x000fd600078ec0ff */
[----:B------:R-:W-:Y:S05]  /*131c0*/  @!P0 BRA `(.L_x_493) ;  /* 0x0000000000688947 */ /* 0x000fea0003800000 */
[-CC-:B------:R-:W-:Y:S01]  /*131d0*/  FFMA.RZ R14, R16, R6.reuse, R21.reuse ;  /* 0x00000006100e7223 */ /* 0x180fe2000000c015 */
[----:B------:R-:W-:Y:S01]  /*131e0*/  IADD3 R15, PT, PT, R8, 0x20, RZ ;  /* 0x00000020080f7810 */ /* 0x000fe20007ffe0ff */
[CCC-:B------:R-:W-:Y:S01]  /*131f0*/  FFMA.RP R9, R16.reuse, R6.reuse, R21.reuse ;  /* 0x0000000610097223 */ /* 0x1c0fe20000008015 */
[----:B------:R-:W-:Y:S01]  /*13200*/  FFMA.RM R6, R16, R6, R21 ;  /* 0x0000000610067223 */ /* 0x000fe20000004015 */
[----:B------:R-:W-:Y:S02]  /*13210*/  ISETP.NE.AND P2, PT, R8, RZ, PT ;  /* 0x000000ff0800720c */ /* 0x000fe40003f45270 */
[----:B------:R-:W-:Y:S02]  /*13220*/  LOP3.LUT R14, R14, 0x7fffff, RZ, 0xc0, !PT ;  /* 0x007fffff0e0e7812 */ /* 0x000fe400078ec0ff */
[----:B------:R-:W-:Y:S02]  /*13230*/  ISETP.NE.AND P1, PT, R8, RZ, PT ;  /* 0x000000ff0800720c */ /* 0x000fe40003f25270 */
[----:B------:R-:W-:-:S02]  /*13240*/  LOP3.LUT R14, R14, 0x800000, RZ, 0xfc, !PT ;  /* 0x008000000e0e7812 */ /* 0x000fc400078efcff */
[----:B------:R-:W-:Y:S02]  /*13250*/  IADD3 R8, PT, PT, -R8, RZ, RZ ;  /* 0x000000ff08087210 */ /* 0x000fe40007ffe1ff */
[----:B------:R-:W-:Y:S02]  /*13260*/  SHF.L.U32 R15, R14, R15, RZ ;  /* 0x0000000f0e0f7219 */ /* 0x000fe400000006ff */
[----:B------:R-:W-:Y:S02]  /*13270*/  FSETP.NEU.FTZ.AND P0, PT, R9, R6, PT ;  /* 0x000000060900720b */ /* 0x000fe40003f1d000 */
[----:B------:R-:W-:Y:S02]  /*13280*/  SEL R8, R8, RZ, P2 ;  /* 0x000000ff08087207 */ /* 0x000fe40001000000 */
[----:B------:R-:W-:Y:S02]  /*13290*/  ISETP.NE.AND P1, PT, R15, RZ, P1 ;  /* 0x000000ff0f00720c */ /* 0x000fe40000f25270 */
[----:B------:R-:W-:-:S02]  /*132a0*/  SHF.R.U32.HI R14, RZ, R8, R14 ;  /* 0x00000008ff0e7219 */ /* 0x000fc4000001160e */
[----:B------:R-:W-:Y:S02]  /*132b0*/  PLOP3.LUT P0, PT, P0, P1, PT, 0xf8, 0x8f ;  /* 0x00000000008f781c */ /* 0x000fe40000703f70 */
[----:B------:R-:W-:Y:S02]  /*132c0*/  SHF.R.U32.HI R8, RZ, 0x1, R14 ;  /* 0x00000001ff087819 */ /* 0x000fe4000001160e */
[----:B------:R-:W-:-:S04]  /*132d0*/  SEL R6, RZ, 0x1, !P0 ;  /* 0x00000001ff067807 */ /* 0x000fc80004000000 */
[----:B------:R-:W-:-:S04]  /*132e0*/  LOP3.LUT R6, R6, 0x1, R8, 0xf8, !PT ;  /* 0x0000000106067812 */ /* 0x000fc800078ef808 */
[----:B------:R-:W-:-:S04]  /*132f0*/  LOP3.LUT R6, R6, R14, RZ, 0xc0, !PT ;  /* 0x0000000e06067212 */ /* 0x000fc800078ec0ff */
[----:B------:R-:W-:-:S04]  /*13300*/  IADD3 R6, PT, PT, R8, R6, RZ ;  /* 0x0000000608067210 */ /* 0x000fc80007ffe0ff */
[----:B------:R-:W-:Y:S01]  /*13310*/  LOP3.LUT R7, R6, R7, RZ, 0xfc, !PT ;  /* 0x0000000706077212 */ /* 0x000fe200078efcff */
[----:B------:R-:W-:Y:S06]  /*13320*/  BRA `(.L_x_493) ;  /* 0x0000000000107947 */ /* 0x000fec0003800000 */
.L_x_492:
[----:B------:R-:W-:-:S04]  /*13330*/  LOP3.LUT R7, R7, 0x80000000, RZ, 0xc0, !PT ;  /* 0x8000000007077812 */ /* 0x000fc800078ec0ff */
[----:B------:R-:W-:Y:S01]  /*13340*/  LOP3.LUT R7, R7, 0x7f800000, RZ, 0xfc, !PT ;  /* 0x7f80000007077812 */ /* 0x000fe200078efcff */
[----:B------:R-:W-:Y:S06]  /*13350*/  BRA `(.L_x_493) ;  /* 0x0000000000047947 */ /* 0x000fec0003800000 */
.L_x_491:
[----:B------:R-:W-:-:S07]  /*13360*/  IMAD R7, R9, 0x800000, R7 ;  /* 0x0080000009077824 */ /* 0x000fce00078e0207 */
.L_x_493:
[----:B------:R-:W-:Y:S05]  /*13370*/  BSYNC.RECONVERGENT B1 ;  /* 0x0000000000017941 */ /* 0x000fea0003800200 */
.L_x_490:
[----:B------:R-:W-:Y:S01]  /*13380*/  MOV R6, R7 ;  /* 0x0000000700067202 */ /* 0x000fe20000000f00 */
[----:B------:R-:W-:Y:S06]  /*13390*/  BRA `(.L_x_494) ;  /* 0x0000000000207947 */ /* 0x000fec0003800000 */
.L_x_489:
[----:B------:R-:W-:-:S04]  /*133a0*/  LOP3.LUT R6, R7, 0x80000000, R6, 0x48, !PT ;  /* 0x8000000007067812 */ /* 0x000fc800078e4806 */
[----:B------:R-:W-:Y:S01]  /*133b0*/  LOP3.LUT R6, R6, 0x7f800000, RZ, 0xfc, !PT ;  /* 0x7f80000006067812 */ /* 0x000fe200078efcff */
[----:B------:R-:W-:Y:S06]  /*133c0*/  BRA `(.L_x_494) ;  /* 0x0000000000147947 */ /* 0x000fec0003800000 */
.L_x_488:
[----:B------:R-:W-:Y:S01]  /*133d0*/  LOP3.LUT R6, R7, 0x80000000, R6, 0x48, !PT ;  /* 0x8000000007067812 */ /* 0x000fe200078e4806 */
[----:B------:R-:W-:Y:S06]  /*133e0*/  BRA `(.L_x_494) ;  /* 0x00000000000c7947 */ /* 0x000fec0003800000 */
.L_x_487:
[----:B------:R-:W0:Y:S01]  /*133f0*/  MUFU.RSQ R6, -QNAN ;  /* 0xffc0000000067908 */ /* 0x000e220000001400 */
[----:B------:R-:W-:Y:S05]  /*13400*/  BRA `(.L_x_494) ;  /* 0x0000000000047947 */ /* 0x000fea0003800000 */
.L_x_486:
[----:B------:R-:W-:-:S07]  /*13410*/  FADD.FTZ R6, R6, R7 ;  /* 0x0000000706067221 */ /* 0x000fce0000010000 */
.L_x_494:
[----:B------:R-:W-:Y:S05]  /*13420*/  BSYNC.RECONVERGENT B0 ;  /* 0x0000000000007941 */ /* 0x000fea0003800200 */
.L_x_484:
[----:B------:R-:W-:Y:S01]  /*13430*/  HFMA2 R9, -RZ, RZ, 0, 0 ;  /* 0x00000000ff097431 */ /* 0x000fe200000001ff */
[----:B------:R-:W-:-:S04]  /*13440*/  MOV R8, R13 ;  /* 0x0000000d00087202 */ /* 0x000fc80000000f00 */
[----:B0-----:R-:W-:Y:S05]  /*13450*/  RET.REL.NODEC R8 `(_Z37flash3_fused_attention_fp16_kernel_v3PK6__halfS1_S1_PS_iiiiif) ;  /* 0xfffffec808e87950 */ /* 0x001fea0003c3ffff */
.L_x_495:
[----:B------:R-:W-:-:S00]  /*13460*/  BRA `(.L_x_495) ;  /* 0xfffffffc00fc7947 */ /* 0x000fc0000383ffff */
[----:B------:R-:W-:-:S00]  /*13470*/  NOP ;  /* 0x0000000000007918 */ /* 0x000fc00000000000 */
        /* <DEDUP_REMOVED lines=8> */
.L_x_496:


//--------------------- .nv.shared._Z37flash3_fused_attention_fp16_kernel_v3PK6__halfS1_S1_PS_iiiiif --------------------------
	.section	.nv.shared._Z37flash3_fused_attention_fp16_kernel_v3PK6__halfS1_S1_PS_iiiiif,"aw",@nobits
	.sectionflags	@""
	.align	16
	.zero		1024


//--------------------- .nv.shared.reserved.0     --------------------------
	.section	.nv.shared.reserved.0,"aw",@nobits
	.weak		__nv_reservedSMEM_offset_0_alias
	.size		__nv_reservedSMEM_offset_0_alias, 0, 64
	.other		__nv_reservedSMEM_offset_0_alias,@"STO_CUDA_RESERVED_SHARED STV_DEFAULT"
__nv_reservedSMEM_offset_0_alias:
	.zero		0
	.zero		64


//--------------------- .nv.constant0._Z37flash3_fused_attention_fp16_kernel_v3PK6__halfS1_S1_PS_iiiiif --------------------------
	.section	.nv.constant0._Z37flash3_fused_attention_fp16_kernel_v3PK6__halfS1_S1_PS_iiiiif,"a",@progbits
	.sectionflags	@""
	.align	4
.nv.constant0._Z37flash3_fused_attention_fp16_kernel_v3PK6__halfS1_S1_PS_iiiiif:
	.zero		952


//--------------------- SYMBOLS --------------------------

	.type		.nv.reservedSmem.offset0,@object
	.size		.nv.reservedSmem.offset0,0x4
	.type		.nv.reservedSmem.cap,@object
	.size		.nv.reservedSmem.cap,0x4
